def matmul_kernel(
    a_ptr,
    b_ptr,
    c_ptr,
    M,
    N,
    K,
    stride_am,
    stride_ak,
    stride_bk,
    stride_bn,
    stride_cm,
    stride_cn,
    BLOCK_M: tl.constexpr,
    BLOCK_N: tl.constexpr,
    BLOCK_K: tl.constexpr,
    GROUP_M: tl.constexpr,
):
    pid = tl.program_id(axis=0)
    num_pid_m = tl.cdiv(M, BLOCK_M)
    num_pid_n = tl.cdiv(N, BLOCK_N)
    num_pid_in_group = GROUP_M * num_pid_n
    group_id = pid // num_pid_in_group
    first_pid_m = group_id * GROUP_M
    group_size_m = min(num_pid_m - first_pid_m, GROUP_M)
    pid_m = first_pid_m + ((pid % num_pid_in_group) % group_size_m)
    pid_n = (pid % num_pid_in_group) // group_size_m

    offs_am = (pid_m * BLOCK_M + tl.arange(0, BLOCK_M)) % M
    offs_bn = (pid_n * BLOCK_N + tl.arange(0, BLOCK_N)) % N
    offs_k = tl.arange(0, BLOCK_K)
    a_ptrs = a_ptr + offs_am[:, None] * stride_am + offs_k[None, :] * stride_ak
    b_ptrs = b_ptr + offs_k[:, None] * stride_bk + offs_bn[None, :] * stride_bn

    acc = tl.zeros((BLOCK_M, BLOCK_N), dtype=tl.float32)
    for kk in range(0, tl.cdiv(K, BLOCK_K)):
        a = tl.load(a_ptrs, mask=offs_k[None, :] < K - kk * BLOCK_K, other=0.0)
        b = tl.load(b_ptrs, mask=offs_k[:, None] < K - kk * BLOCK_K, other=0.0)
        acc = tl.dot(a, b, acc)
        a_ptrs += BLOCK_K * stride_ak
        b_ptrs += BLOCK_K * stride_bk

    c = acc.to(c_ptr.dtype.element_ty)
    offs_cm = pid_m * BLOCK_M + tl.arange(0, BLOCK_M)
    offs_cn = pid_n * BLOCK_N + tl.arange(0, BLOCK_N)
    c_ptrs = c_ptr + offs_cm[:, None] * stride_cm + offs_cn[None, :] * stride_cn
    mask = (offs_cm[:, None] < M) & (offs_cn[None, :] < N)
    tl.store(c_ptrs, c, mask=mask)

# config = {"BLOCK_K": 32, "BLOCK_M": 64, "BLOCK_N": 256, "GROUP_M": 8, "arch": "sm_80", "dtype": "fp32", "num_ctas": 1, "num_stages": 3, "num_warps": 2}
# arch = sm_80


// ===== COMPILED SASS (sm_80) =====

	.target	sm_80

	.elftype	@"ET_EXEC"


//--------------------- .note.nv.tkinfo           --------------------------
	.section	.note.nv.tkinfo,"",@"SHT_NOTE"
	.sectionflags	@"SHF_NOTE_NV_TKINFO"
	.tkinfo
        /*0018*/ 	.word	0x00000002
        /*0030*/ 	.string	""
        /*0030*/ 	.string	"ptxas"
        /*0030*/ 	.string	"Cuda compilation tools, release 13.0, V13.0.88"
        /*0030*/ 	.string	"Build cuda_13.0.r13.0/compiler.36424714_0"
        /*0030*/ 	.string	"-v  -suppress-debug-info  -lineinfo  -arch sm_80 "



//--------------------- .note.nv.cuinfo           --------------------------
	.section	.note.nv.cuinfo,"",@"SHT_NOTE"
	.sectionflags	@"SHF_NOTE_NV_CUINFO"
        /*0018*/ 	.short	0x0002
        /*001a*/ 	.short	0x0050
        /*001c*/ 	.short	0x0082
	.zero		2


//--------------------- .nv.info                  --------------------------
	.section	.nv.info,"",@"SHT_CUDA_INFO"
	.align	4


	//----- nvinfo : EIATTR_REGCOUNT
	.align		4
        /*0000*/ 	.byte	0x04, 0x2f
        /*0002*/ 	.short	(.L_1 - .L_0)
	.align		4
.L_0:
        /*0004*/ 	.word	index@(matmul_kernel)
        /*0008*/ 	.word	0x000000ff


	//----- nvinfo : EIATTR_FRAME_SIZE
	.align		4
.L_1:
        /*000c*/ 	.byte	0x04, 0x11
        /*000e*/ 	.short	(.L_3 - .L_2)
	.align		4
.L_2:
        /*0010*/ 	.word	index@(matmul_kernel)
        /*0014*/ 	.word	0x00000a00


	//----- nvinfo : EIATTR_MIN_STACK_SIZE
	.align		4
.L_3:
        /*0018*/ 	.byte	0x04, 0x12
        /*001a*/ 	.short	(.L_5 - .L_4)
	.align		4
.L_4:
        /*001c*/ 	.word	index@(matmul_kernel)
        /*0020*/ 	.word	0x00000a00
.L_5:


//--------------------- .nv.info.matmul_kernel    --------------------------
	.section	.nv.info.matmul_kernel,"",@"SHT_CUDA_INFO"
	.sectionflags	@""
	.align	4


	//----- nvinfo : EIATTR_CUDA_API_VERSION
	.align		4
        /*0000*/ 	.byte	0x04, 0x37
        /*0002*/ 	.short	(.L_7 - .L_6)
.L_6:
        /*0004*/ 	.word	0x00000082


	//----- nvinfo : EIATTR_SW2861232_WAR
	.align		4
.L_7:
        /*0008*/ 	.byte	0x01, 0x35
	.zero		2


	//----- nvinfo : EIATTR_PARAM_CBANK
	.align		4
        /*000c*/ 	.byte	0x04, 0x0a
        /*000e*/ 	.short	(.L_9 - .L_8)
	.align		4
.L_8:
        /*0010*/ 	.word	index@(.nv.constant0.matmul_kernel)
        /*0014*/ 	.short	0x0160
        /*0016*/ 	.short	0x0050


	//----- nvinfo : EIATTR_CBANK_PARAM_SIZE
	.align		4
.L_9:
        /*0018*/ 	.byte	0x03, 0x19
        /*001a*/ 	.short	0x0050


	//----- nvinfo : EIATTR_KPARAM_INFO
	.align		4
        /*001c*/ 	.byte	0x04, 0x17
        /*001e*/ 	.short	(.L_11 - .L_10)
.L_10:
        /*0020*/ 	.word	0x00000000
        /*0024*/ 	.short	0x000d
        /*0026*/ 	.short	0x0048
        /*0028*/ 	.byte	0x00, 0xf4, 0x21, 0x00


	//----- nvinfo : EIATTR_KPARAM_INFO
	.align		4
.L_11:
        /*002c*/ 	.byte	0x04, 0x17
        /*002e*/ 	.short	(.L_13 - .L_12)
.L_12:
        /*0030*/ 	.word	0x00000000
        /*0034*/ 	.short	0x000c
        /*0036*/ 	.short	0x0040
        /*0038*/ 	.byte	0x00, 0xf4, 0x21, 0x00


	//----- nvinfo : EIATTR_KPARAM_INFO
	.align		4
.L_13:
        /*003c*/ 	.byte	0x04, 0x17
        /*003e*/ 	.short	(.L_15 - .L_14)
.L_14:
        /*0040*/ 	.word	0x00000000
        /*0044*/ 	.short	0x000b
        /*0046*/ 	.short	0x0038
        /*0048*/ 	.byte	0x00, 0xf0, 0x11, 0x00


	//----- nvinfo : EIATTR_KPARAM_INFO
	.align		4
.L_15:
        /*004c*/ 	.byte	0x04, 0x17
        /*004e*/ 	.short	(.L_17 - .L_16)
.L_16:
        /*0050*/ 	.word	0x00000000
        /*0054*/ 	.short	0x000a
        /*0056*/ 	.short	0x0034
        /*0058*/ 	.byte	0x00, 0xf0, 0x11, 0x00


	//----- nvinfo : EIATTR_KPARAM_INFO
	.align		4
.L_17:
        /*005c*/ 	.byte	0x04, 0x17
        /*005e*/ 	.short	(.L_19 - .L_18)
.L_18:
        /*0060*/ 	.word	0x00000000
        /*0064*/ 	.short	0x0009
        /*0066*/ 	.short	0x0030
        /*0068*/ 	.byte	0x00, 0xf0, 0x11, 0x00


	//----- nvinfo : EIATTR_KPARAM_INFO
	.align		4
.L_19:
        /*006c*/ 	.byte	0x04, 0x17
        /*006e*/ 	.short	(.L_21 - .L_20)
.L_20:
        /*0070*/ 	.word	0x00000000
        /*0074*/ 	.short	0x0008
        /*0076*/ 	.short	0x002c
        /*0078*/ 	.byte	0x00, 0xf0, 0x11, 0x00


	//----- nvinfo : EIATTR_KPARAM_INFO
	.align		4
.L_21:
        /*007c*/ 	.byte	0x04, 0x17
        /*007e*/ 	.short	(.L_23 - .L_22)
.L_22:
        /*0080*/ 	.word	0x00000000
        /*0084*/ 	.short	0x0007
        /*0086*/ 	.short	0x0028
        /*0088*/ 	.byte	0x00, 0xf0, 0x11, 0x00


	//----- nvinfo : EIATTR_KPARAM_INFO
	.align		4
.L_23:
        /*008c*/ 	.byte	0x04, 0x17
        /*008e*/ 	.short	(.L_25 - .L_24)
.L_24:
        /*0090*/ 	.word	0x00000000
        /*0094*/ 	.short	0x0006
        /*0096*/ 	.short	0x0024
        /*0098*/ 	.byte	0x00, 0xf0, 0x11, 0x00


	//----- nvinfo : EIATTR_KPARAM_INFO
	.align		4
.L_25:
        /*009c*/ 	.byte	0x04, 0x17
        /*009e*/ 	.short	(.L_27 - .L_26)
.L_26:
        /*00a0*/ 	.word	0x00000000
        /*00a4*/ 	.short	0x0005
        /*00a6*/ 	.short	0x0020
        /*00a8*/ 	.byte	0x00, 0xf0, 0x11, 0x00


	//----- nvinfo : EIATTR_KPARAM_INFO
	.align		4
.L_27:
        /*00ac*/ 	.byte	0x04, 0x17
        /*00ae*/ 	.short	(.L_29 - .L_28)
.L_28:
        /*00b0*/ 	.word	0x00000000
        /*00b4*/ 	.short	0x0004
        /*00b6*/ 	.short	0x001c
        /*00b8*/ 	.byte	0x00, 0xf0, 0x11, 0x00


	//----- nvinfo : EIATTR_KPARAM_INFO
	.align		4
.L_29:
        /*00bc*/ 	.byte	0x04, 0x17
        /*00be*/ 	.short	(.L_31 - .L_30)
.L_30:
        /*00c0*/ 	.word	0x00000000
        /*00c4*/ 	.short	0x0003
        /*00c6*/ 	.short	0x0018
        /*00c8*/ 	.byte	0x00, 0xf0, 0x11, 0x00


	//----- nvinfo : EIATTR_KPARAM_INFO
	.align		4
.L_31:
        /*00cc*/ 	.byte	0x04, 0x17
        /*00ce*/ 	.short	(.L_33 - .L_32)
.L_32:
        /*00d0*/ 	.word	0x00000000
        /*00d4*/ 	.short	0x0002
        /*00d6*/ 	.short	0x0010
        /*00d8*/ 	.byte	0x00, 0xf4, 0x21, 0x00


	//----- nvinfo : EIATTR_KPARAM_INFO
	.align		4
.L_33:
        /*00dc*/ 	.byte	0x04, 0x17
        /*00de*/ 	.short	(.L_35 - .L_34)
.L_34:
        /*00e0*/ 	.word	0x00000000
        /*00e4*/ 	.short	0x0001
        /*00e6*/ 	.short	0x0008
        /*00e8*/ 	.byte	0x00, 0xf4, 0x21, 0x00


	//----- nvinfo : EIATTR_KPARAM_INFO
	.align		4
.L_35:
        /*00ec*/ 	.byte	0x04, 0x17
        /*00ee*/ 	.short	(.L_37 - .L_36)
.L_36:
        /*00f0*/ 	.word	0x00000000
        /*00f4*/ 	.short	0x0000
        /*00f6*/ 	.short	0x0000
        /*00f8*/ 	.byte	0x00, 0xf4, 0x21, 0x00


	//----- nvinfo : EIATTR_MAXREG_COUNT
	.align		4
.L_37:
        /*00fc*/ 	.byte	0x03, 0x1b
        /*00fe*/ 	.short	0x00ff


	//----- nvinfo : EIATTR_NUM_BARRIERS
	.align		4
        /*0100*/ 	.byte	0x02, 0x4c
        /*0102*/ 	.byte	0x01
	.zero		1


	//----- nvinfo : EIATTR_ANNOTATIONS
	.align		4
        /*0104*/ 	.byte	0x04, 0x55
        /*0106*/ 	.short	(.L_39 - .L_38)


	//   ....[0]....
.L_38:
        /*0108*/ 	.word	0x00000001
        /*010c*/ 	.byte	0x40, 0x0f, 0x00, 0x00, 0x01, 0x00, 0x00, 0x00, 0xa0, 0x0f, 0x00, 0x00, 0x01, 0x00, 0x00, 0x00
        /* <DEDUP_REMOVED lines=1096> */
        /*459c*/ 	.byte	0xb0, 0xf8, 0x01, 0x00, 0x01, 0x00, 0x00, 0x00, 0xd0, 0xf8, 0x01, 0x00


	//----- nvinfo : EIATTR_MERCURY_ISA_VERSION
	.align		4
.L_39:
        /*45a8*/ 	.byte	0x03, 0x5f
        /*45aa*/ 	.short	0x0000


	//----- nvinfo : EIATTR_EXIT_INSTR_OFFSETS
	.align		4
        /*45ac*/ 	.byte	0x04, 0x1c
        /*45ae*/ 	.short	(.L_41 - .L_40)


	//   ....[0]....
.L_40:
        /*45b0*/ 	.word	0x00025380


	//   ....[1]....
        /*45b4*/ 	.word	0x000253a0


	//----- nvinfo : EIATTR_REQNTID
	.align		4
.L_41:
        /*45b8*/ 	.byte	0x04, 0x10
        /*45ba*/ 	.short	(.L_43 - .L_42)
.L_42:
        /*45bc*/ 	.word	0x00000040
        /*45c0*/ 	.word	0x00000001
        /*45c4*/ 	.word	0x00000001
.L_43:


//--------------------- .nv.callgraph             --------------------------
	.section	.nv.callgraph,"",@"SHT_CUDA_CALLGRAPH"
	.align	4
	.sectionentsize	8
	.align		4
        /*0000*/ 	.word	0x00000000
	.align		4
        /*0004*/ 	.word	0xffffffff
	.align		4
        /*0008*/ 	.word	0x00000000
	.align		4
        /*000c*/ 	.word	0xfffffffe
	.align		4
        /*0010*/ 	.word	0x00000000
	.align		4
        /*0014*/ 	.word	0xfffffffd
	.align		4
        /*0018*/ 	.word	0x00000000
	.align		4
        /*001c*/ 	.word	0xfffffffc


//--------------------- .nv.rel.action            --------------------------
	.section	.nv.rel.action,"",@"SHT_CUDA_RELOCINFO"
	.align	8
	.sectionentsize	8
        /*0000*/ 	.byte	0x73, 0x00, 0x00, 0x00, 0x00, 0x00, 0x00, 0x00, 0x00, 0x00, 0x00, 0x11, 0x25, 0x00, 0x05, 0x36


//--------------------- .nv.constant0.matmul_kernel --------------------------
	.section	.nv.constant0.matmul_kernel,"a",@progbits
	.sectionflags	@""
	.align	4
.nv.constant0.matmul_kernel:
	.zero		432


//--------------------- .text.matmul_kernel       --------------------------
	.section	.text.matmul_kernel,"ax",@progbits
	.sectioninfo	@"SHI_REGISTERS=255"
	.align	128
        .global         matmul_kernel
        .type           matmul_kernel,@function
        .size           matmul_kernel,(.L_x_3 - matmul_kernel)
        .other          matmul_kernel,@"STO_CUDA_ENTRY STV_DEFAULT"
matmul_kernel:
.text.matmul_kernel:
[----:B------:R-:W-:Y:S02]  /*0000*/  IMAD.MOV.U32 R1, RZ, RZ, c[0x0][0x28] ;  /* 0x00000a00ff017624 */ /* 0x000fe400078e00ff */
[----:B------:R-:W-:Y:S01]  /*0010*/  IMAD.MOV.U32 R0, RZ, RZ, c[0x0][0x17c] ;  /* 0x00005f00ff007624 */ /* 0x000fe200078e00ff */
[----:B------:R-:W1:Y:S01]  /*0020*/  S2R R5, SR_CTAID.X ;  /* 0x0000000000057919 */ /* 0x000e620000002500 */
[----:B------:R-:W-:Y:S01]  /*0030*/  IMAD.MOV.U32 R132, RZ, RZ, c[0x0][0x180] ;  /* 0x00006000ff847624 */ /* 0x000fe200078e00ff */
[----:B------:R-:W-:Y:S01]  /*0040*/  IABS R19, c[0x0][0x178] ;  /* 0x00005e0000137a13 */ /* 0x000fe20000000000 */
[----:B------:R-:W-:Y:S01]  /*0050*/  IMAD.MOV.U32 R106, RZ, RZ, RZ ;  /* 0x000000ffff6a7224 */ /* 0x000fe200078e00ff */
[----:B------:R-:W-:Y:S01]  /*0060*/  IADD3 R0, R0, 0xff, RZ ;  /* 0x000000ff00007810 */ /* 0x000fe20007ffe0ff */
[----:B------:R-:W2:Y:S01]  /*0070*/  S2R R162, SR_TID.X ;  /* 0x0000000000a27919 */ /* 0x000ea20000002100 */
[C---:B------:R-:W-:Y:S01]  /*0080*/  IADD3 R15, R132.reuse, -0x35, RZ ;  /* 0xffffffcb840f7810 */ /* 0x040fe20007ffe0ff */
[----:B------:R-:W-:Y:S01]  /*0090*/  IMAD.MOV.U32 R67, RZ, RZ, c[0x0][0x188] ;  /* 0x00006200ff437624 */ /* 0x000fe200078e00ff */
[----:B------:R-:W-:Y:S01]  /*00a0*/  SHF.R.S32.HI R3, RZ, 0x1f, R0 ;  /* 0x0000001fff037819 */ /* 0x000fe20000011400 */
[----:B------:R-:W-:Y:S01]  /*00b0*/  ULDC.64 UR4, c[0x0][0x118] ;  /* 0x0000460000047ab9 */ /* 0x000fe20000000a00 */
[----:B------:R-:W-:Y:S01]  /*00c0*/  IADD3 R1, R1, -0xa00, RZ ;  /* 0xfffff60001017810 */ /* 0x000fe20007ffe0ff */
[----:B------:R-:W-:Y:S01]  /*00d0*/  IMAD.SHL.U32 R29, R67, 0x4, RZ ;  /* 0x00000004431d7824 */ /* 0x000fe200078e00ff */
[----:B------:R-:W-:Y:S01]  /*00e0*/  LEA.HI R3, R3, R0, RZ, 0x8 ;  /* 0x0000000003037211 */ /* 0x000fe200078f40ff */
[C---:B------:R-:W-:Y:S01]  /*00f0*/  IMAD R33, R67.reuse, 0x18, RZ ;  /* 0x0000001843217824 */ /* 0x040fe200078e02ff */
[----:B------:R-:W-:Y:S01]  /*0100*/  IADD3 R79, R132, -0xb, RZ ;  /* 0xfffffff5844f7810 */ /* 0x000fe20007ffe0ff */
[C---:B------:R-:W-:Y:S01]  /*0110*/  IMAD R27, R67.reuse, 0x6, RZ ;  /* 0x00000006431b7824 */ /* 0x040fe200078e02ff */
[----:B------:R-:W-:Y:S01]  /*0120*/  SHF.R.S32.HI R3, RZ, 0x8, R3 ;  /* 0x00000008ff037819 */ /* 0x000fe20000011403 */
[----:B------:R-:W-:-:S02]  /*0130*/  IMAD.SHL.U32 R30, R67, 0x2, RZ ;  /* 0x00000002431e7824 */ /* 0x000fc400078e00ff */
[----:B------:R-:W-:Y:S02]  /*0140*/  IMAD R24, R67, 0xc, RZ ;  /* 0x0000000c43187824 */ /* 0x000fe400078e02ff */
[----:B------:R-:W-:Y:S02]  /*0150*/  IMAD.SHL.U32 R4, R3, 0x8, RZ ;  /* 0x0000000803047824 */ /* 0x000fe400078e00ff */
[C---:B------:R-:W-:Y:S01]  /*0160*/  IMAD R26, R67.reuse, 0x14, RZ ;  /* 0x00000014431a7824 */ /* 0x040fe200078e02ff */
[----:B-1----:R-:W-:Y:S01]  /*0170*/  IABS R8, R5 ;  /* 0x0000000500087213 */ /* 0x002fe20000000000 */
[C---:B------:R-:W-:Y:S01]  /*0180*/  IMAD R28, R67.reuse, 0x5, RZ ;  /* 0x00000005431c7824 */ /* 0x040fe200078e02ff */
[-C--:B------:R-:W-:Y:S01]  /*0190*/  IABS R7, R4.reuse ;  /* 0x0000000400077213 */ /* 0x080fe20000000000 */
[C---:B------:R-:W-:Y:S01]  /*01a0*/  IMAD R59, R67.reuse, 0x1c, RZ ;  /* 0x0000001c433b7824 */ /* 0x040fe200078e02ff */
[----:B------:R-:W-:Y:S01]  /*01b0*/  IABS R10, R4 ;  /* 0x00000004000a7213 */ /* 0x000fe20000000000 */
[C---:B------:R-:W-:Y:S01]  /*01c0*/  IMAD R209, R67.reuse, 0x24, RZ ;  /* 0x0000002443d17824 */ /* 0x040fe200078e02ff */
[----:B------:R-:W1:Y:S01]  /*01d0*/  I2F.RP R0, R7 ;  /* 0x0000000700007306 */ /* 0x000e620000209400 */
[----:B--2---:R-:W-:Y:S01]  /*01e0*/  LOP3.LUT R63, R162, 0x3f, RZ, 0xc0, !PT ;  /* 0x0000003fa23f7812 */ /* 0x004fe200078ec0ff */
[C---:B------:R-:W-:Y:S01]  /*01f0*/  IMAD R199, R67.reuse, 0x28, RZ ;  /* 0x0000002843c77824 */ /* 0x040fe200078e02ff */
[----:B------:R-:W-:Y:S01]  /*0200*/  SHF.R.U32.HI R119, RZ, 0x5, R162 ;  /* 0x00000005ff777819 */ /* 0x000fe200000116a2 */
[----:B------:R-:W-:-:S02]  /*0210*/  IMAD R241, R67, 0x2c, RZ ;  /* 0x0000002c43f17824 */ /* 0x000fc400078e02ff */
[----:B------:R-:W-:Y:S01]  /*0220*/  IMAD R229, R67, 0x30, RZ ;  /* 0x0000003043e57824 */ /* 0x000fe200078e02ff */
[----:B------:R-:W-:Y:S01]  /*0230*/  SGXT.U32 R119, R119, 0x1 ;  /* 0x000000017777781a */ /* 0x000fe20000000000 */
[C---:B------:R-:W-:Y:S02]  /*0240*/  IMAD R207, R67.reuse, 0x34, RZ ;  /* 0x0000003443cf7824 */ /* 0x040fe400078e02ff */
[C---:B------:R-:W-:Y:S02]  /*0250*/  IMAD R237, R67.reuse, 0x38, RZ ;  /* 0x0000003843ed7824 */ /* 0x040fe400078e02ff */
[C---:B------:R-:W-:Y:S02]  /*0260*/  IMAD R187, R67.reuse, 0x3c, RZ ;  /* 0x0000003c43bb7824 */ /* 0x040fe400078e02ff */
[C---:B------:R-:W-:Y:S01]  /*0270*/  IMAD R205, R67.reuse, 0x44, RZ ;  /* 0x0000004443cd7824 */ /* 0x040fe200078e02ff */
[----:B-1----:R-:W1:Y:S01]  /*0280*/  MUFU.RCP R0, R0 ;  /* 0x0000000000007308 */ /* 0x002e620000001000 */
[----:B------:R-:W-:-:S02]  /*0290*/  IMAD R195, R67, 0x48, RZ ;  /* 0x0000004843c37824 */ /* 0x000fc400078e02ff */
[C---:B------:R-:W-:Y:S02]  /*02a0*/  IMAD R233, R67.reuse, 0x4c, RZ ;  /* 0x0000004c43e97824 */ /* 0x040fe400078e02ff */
[C---:B------:R-:W-:Y:S02]  /*02b0*/  IMAD R219, R67.reuse, 0x50, RZ ;  /* 0x0000005043db7824 */ /* 0x040fe400078e02ff */
[C---:B------:R-:W-:Y:S02]  /*02c0*/  IMAD R203, R67.reuse, 0x54, RZ ;  /* 0x0000005443cb7824 */ /* 0x040fe400078e02ff */
[C---:B------:R-:W-:Y:S02]  /*02d0*/  IMAD R245, R67.reuse, 0x5c, RZ ;  /* 0x0000005c43f57824 */ /* 0x040fe400078e02ff */
[C---:B------:R-:W-:Y:S02]  /*02e0*/  IMAD R239, R67.reuse, 0x58, RZ ;  /* 0x0000005843ef7824 */ /* 0x040fe400078e02ff */
[----:B------:R-:W-:-:S02]  /*02f0*/  IMAD R217, R67, 0x60, RZ ;  /* 0x0000006043d97824 */ /* 0x000fc400078e02ff */
[C---:B------:R-:W-:Y:S01]  /*0300*/  IMAD R201, R67.reuse, 0x64, RZ ;  /* 0x0000006443c97824 */ /* 0x040fe200078e02ff */
[----:B-1----:R-:W-:Y:S01]  /*0310*/  IADD3 R2, R0, 0xffffffe, RZ ;  /* 0x0ffffffe00027810 */ /* 0x002fe20007ffe0ff */
[----:B------:R-:W-:Y:S02]  /*0320*/  IMAD.MOV R0, RZ, RZ, -R10 ;  /* 0x000000ffff007224 */ /* 0x000fe400078e0a0a */
[C---:B------:R-:W-:Y:S01]  /*0330*/  IMAD R243, R67.reuse, 0x68, RZ ;  /* 0x0000006843f37824 */ /* 0x040fe200078e02ff */
[----:B------:R1:W2:Y:S01]  /*0340*/  F2I.FTZ.U32.TRUNC.NTZ R3, R2 ;  /* 0x0000000200037305 */ /* 0x0002a2000021f000 */
[C---:B------:R-:W-:Y:S02]  /*0350*/  IMAD R52, R67.reuse, 0x1b, RZ ;  /* 0x0000001b43347824 */ /* 0x040fe400078e02ff */
[C---:B------:R-:W-:Y:S02]  /*0360*/  IMAD R215, R67.reuse, 0x70, RZ ;  /* 0x0000007043d77824 */ /* 0x040fe400078e02ff */
[----:B------:R-:W-:-:S02]  /*0370*/  IMAD R231, R67, 0x74, RZ ;  /* 0x0000007443e77824 */ /* 0x000fc400078e02ff */
[C---:B------:R-:W-:Y:S02]  /*0380*/  IMAD R193, R67.reuse, 0x78, RZ ;  /* 0x0000007843c17824 */ /* 0x040fe400078e02ff */
[----:B-1----:R-:W-:Y:S02]  /*0390*/  IMAD.MOV.U32 R2, RZ, RZ, RZ ;  /* 0x000000ffff027224 */ /* 0x002fe400078e00ff */
[C---:B------:R-:W-:Y:S02]  /*03a0*/  IMAD R75, R67.reuse, 0x1d, RZ ;  /* 0x0000001d434b7824 */ /* 0x040fe400078e02ff */
[----:B------:R-:W-:Y:S02]  /*03b0*/  IMAD R71, R67, 0x1e, RZ ;  /* 0x0000001e43477824 */ /* 0x000fe400078e02ff */
[----:B--2---:R-:W-:-:S04]  /*03c0*/  IMAD.MOV R6, RZ, RZ, -R3 ;  /* 0x000000ffff067224 */ /* 0x004fc800078e0a03 */
[----:B------:R-:W-:Y:S02]  /*03d0*/  IMAD R9, R6, R7, RZ ;  /* 0x0000000706097224 */ /* 0x000fe400078e02ff */
[----:B------:R-:W-:Y:S01]  /*03e0*/  IMAD.MOV.U32 R6, RZ, RZ, R8 ;  /* 0x000000ffff067224 */ /* 0x000fe200078e0008 */
[----:B------:R-:W-:Y:S01]  /*03f0*/  IADD3 R8, R132, -0x3d, RZ ;  /* 0xffffffc384087810 */ /* 0x000fe20007ffe0ff */
[----:B------:R-:W-:-:S06]  /*0400*/  IMAD.HI.U32 R3, R3, R9, R2 ;  /* 0x0000000903037227 */ /* 0x000fcc00078e0002 */
[----:B------:R-:W-:-:S04]  /*0410*/  IMAD.HI.U32 R3, R3, R6, RZ ;  /* 0x0000000603037227 */ /* 0x000fc800078e00ff */
[----:B------:R-:W-:-:S05]  /*0420*/  IMAD R0, R3, R0, R6 ;  /* 0x0000000003007224 */ /* 0x000fca00078e0206 */
[----:B------:R-:W-:-:S13]  /*0430*/  ISETP.GT.U32.AND P1, PT, R7, R0, PT ;  /* 0x000000000700720c */ /* 0x000fda0003f24070 */
[----:B------:R-:W-:Y:S01]  /*0440*/  @!P1 IMAD.IADD R0, R0, 0x1, -R7 ;  /* 0x0000000100009824 */ /* 0x000fe200078e0a07 */
[----:B------:R-:W-:Y:S02]  /*0450*/  @!P1 IADD3 R3, R3, 0x1, RZ ;  /* 0x0000000103039810 */ /* 0x000fe40007ffe0ff */
[----:B------:R-:W-:Y:S02]  /*0460*/  ISETP.NE.AND P1, PT, R4, RZ, PT ;  /* 0x000000ff0400720c */ /* 0x000fe40003f25270 */
[----:B------:R-:W-:Y:S02]  /*0470*/  ISETP.GE.U32.AND P0, PT, R0, R7, PT ;  /* 0x000000070000720c */ /* 0x000fe40003f06070 */
[----:B------:R-:W-:-:S04]  /*0480*/  LOP3.LUT R0, R5, R4, RZ, 0x3c, !PT ;  /* 0x0000000405007212 */ /* 0x000fc800078e3cff */
[----:B------:R-:W-:Y:S01]  /*0490*/  ISETP.GE.AND P2, PT, R0, RZ, PT ;  /* 0x000000ff0000720c */ /* 0x000fe20003f46270 */
[----:B------:R-:W-:-:S05]  /*04a0*/  IMAD.MOV.U32 R0, RZ, RZ, c[0x0][0x178] ;  /* 0x00005e00ff007624 */ /* 0x000fca00078e00ff */
[----:B------:R-:W-:Y:S02]  /*04b0*/  IADD3 R0, R0, 0x3f, RZ ;  /* 0x0000003f00007810 */ /* 0x000fe40007ffe0ff */
[----:B------:R-:W-:-:S05]  /*04c0*/  @P0 IADD3 R3, R3, 0x1, RZ ;  /* 0x0000000103030810 */ /* 0x000fca0007ffe0ff */
[----:B------:R-:W-:Y:S01]  /*04d0*/  IMAD.MOV.U32 R2, RZ, RZ, R3 ;  /* 0x000000ffff027224 */ /* 0x000fe200078e0003 */
[----:B------:R-:W-:-:S03]  /*04e0*/  SHF.R.S32.HI R3, RZ, 0x1f, R0 ;  /* 0x0000001fff037819 */ /* 0x000fc60000011400 */
[----:B------:R-:W-:Y:S01]  /*04f0*/  @!P2 IMAD.MOV R2, RZ, RZ, -R2 ;  /* 0x000000ffff02a224 */ /* 0x000fe200078e0a02 */
[----:B------:R-:W-:Y:S02]  /*0500*/  @!P1 LOP3.LUT R2, RZ, R4, RZ, 0x33, !PT ;  /* 0x00000004ff029212 */ /* 0x000fe400078e33ff */
[----:B------:R-:W-:-:S03]  /*0510*/  LEA.HI R3, R3, R0, RZ, 0x6 ;  /* 0x0000000003037211 */ /* 0x000fc600078f30ff */
[----:B------:R-:W-:Y:S02]  /*0520*/  IMAD.SHL.U32 R18, R2, 0x8, RZ ;  /* 0x0000000802127824 */ /* 0x000fe400078e00ff */
[----:B------:R-:W-:-:S03]  /*0530*/  IMAD.MOV R2, RZ, RZ, -R2 ;  /* 0x000000ffff027224 */ /* 0x000fc600078e0a02 */
[----:B------:R-:W-:Y:S01]  /*0540*/  LEA.HI.SX32 R3, R3, -R18, 0x1a ;  /* 0x8000001203037211 */ /* 0x000fe200078fd2ff */
[----:B------:R-:W-:-:S03]  /*0550*/  IMAD R20, R4, R2, R5 ;  /* 0x0000000204147224 */ /* 0x000fc600078e0205 */
[----:B------:R-:W-:Y:S02]  /*0560*/  IMNMX R21, R3, 0x8, PT ;  /* 0x0000000803157817 */ /* 0x000fe40003800200 */
[----:B------:R-:W-:Y:S02]  /*0570*/  IABS R9, R20 ;  /* 0x0000001400097213 */ /* 0x000fe40000000000 */
[-C--:B------:R-:W-:Y:S02]  /*0580*/  IABS R7, R21.reuse ;  /* 0x0000001500077213 */ /* 0x080fe40000000000 */
[----:B------:R-:W-:Y:S02]  /*0590*/  IABS R4, R21 ;  /* 0x0000001500047213 */ /* 0x000fe40000000000 */
[----:B------:R-:W1:Y:S01]  /*05a0*/  I2F.RP R0, R7 ;  /* 0x0000000700007306 */ /* 0x000e620000209400 */
[----:B------:R-:W-:-:S07]  /*05b0*/  ISETP.NE.AND P4, PT, R21, RZ, PT ;  /* 0x000000ff1500720c */ /* 0x000fce0003f85270 */
[----:B-1----:R-:W1:Y:S02]  /*05c0*/  MUFU.RCP R0, R0 ;  /* 0x0000000000007308 */ /* 0x002e640000001000 */
[----:B-1----:R-:W-:Y:S01]  /*05d0*/  IADD3 R3, R0, 0xffffffe, RZ ;  /* 0x0ffffffe00037810 */ /* 0x002fe20007ffe0ff */
[----:B------:R-:W-:Y:S01]  /*05e0*/  IMAD.MOV R0, RZ, RZ, -R4 ;  /* 0x000000ffff007224 */ /* 0x000fe200078e0a04 */
[----:B------:R-:W-:-:S04]  /*05f0*/  IADD3 R4, R132, -0x30, RZ ;  /* 0xffffffd084047810 */ /* 0x000fc80007ffe0ff */
[----:B------:R-:W1:Y:S02]  /*0600*/  F2I.FTZ.U32.TRUNC.NTZ R3, R3 ;  /* 0x0000000300037305 */ /* 0x000e64000021f000 */
[----:B-1----:R-:W-:-:S04]  /*0610*/  IMAD.MOV R6, RZ, RZ, -R3 ;  /* 0x000000ffff067224 */ /* 0x002fc800078e0a03 */
[----:B------:R-:W-:-:S04]  /*0620*/  IMAD.MOV.U32 R2, RZ, RZ, R6 ;  /* 0x000000ffff027224 */ /* 0x000fc800078e0006 */
[----:B------:R-:W-:Y:S02]  /*0630*/  IMAD R5, R2, R7, RZ ;  /* 0x0000000702057224 */ /* 0x000fe400078e02ff */
[----:B------:R-:W-:-:S04]  /*0640*/  IMAD.MOV.U32 R2, RZ, RZ, RZ ;  /* 0x000000ffff027224 */ /* 0x000fc800078e00ff */
[----:B------:R-:W-:Y:S01]  /*0650*/  IMAD.HI.U32 R2, R3, R5, R2 ;  /* 0x0000000503027227 */ /* 0x000fe200078e0002 */
[----:B------:R-:W-:-:S04]  /*0660*/  IADD3 R3, R132, -0x2f, RZ ;  /* 0xffffffd184037810 */ /* 0x000fc80007ffe0ff */
[----:B------:R-:W-:Y:S01]  /*0670*/  ISETP.GE.U32.AND P2, PT, R3, 0x7fffffb2, PT ;  /* 0x7fffffb20300780c */ /* 0x000fe20003f46070 */
[----:B------:R-:W-:Y:S01]  /*0680*/  IMAD.HI.U32 R2, R2, R9, RZ ;  /* 0x0000000902027227 */ /* 0x000fe200078e00ff */
[----:B------:R-:W-:Y:S02]  /*0690*/  IADD3 R3, R132, -0x2e, RZ ;  /* 0xffffffd284037810 */ /* 0x000fe40007ffe0ff */
[----:B------:R-:W-:Y:S01]  /*06a0*/  SEL R134, RZ, 0x1fffe, P2 ;  /* 0x0001fffeff867807 */ /* 0x000fe20001000000 */
[----:B------:R-:W-:Y:S01]  /*06b0*/  IMAD R0, R2, R0, R9 ;  /* 0x0000000002007224 */ /* 0x000fe200078e0209 */
[----:B------:R-:W-:Y:S02]  /*06c0*/  ISETP.GE.U32.AND P6, PT, R3, 0x7fffffb3, PT ;  /* 0x7fffffb30300780c */ /* 0x000fe40003fc6070 */
[----:B------:R-:W-:Y:S02]  /*06d0*/  IADD3 R3, R132, -0x3b, RZ ;  /* 0xffffffc584037810 */ /* 0x000fe40007ffe0ff */
[----:B------:R-:W-:-:S02]  /*06e0*/  ISETP.GT.U32.AND P1, PT, R7, R0, PT ;  /* 0x000000000700720c */ /* 0x000fc40003f24070 */
[----:B------:R-:W-:-:S11]  /*06f0*/  SEL R120, RZ, 0x4, P6 ;  /* 0x00000004ff787807 */ /* 0x000fd60003000000 */
[----:B------:R-:W-:Y:S01]  /*0700*/  @!P1 IMAD.IADD R0, R0, 0x1, -R7 ;  /* 0x0000000100009824 */ /* 0x000fe200078e0a07 */
[----:B------:R-:W-:Y:S02]  /*0710*/  @!P1 IADD3 R2, R2, 0x1, RZ ;  /* 0x0000000102029810 */ /* 0x000fe40007ffe0ff */
[----:B------:R-:W-:Y:S02]  /*0720*/  ISETP.GE.U32.AND P1, PT, R4, 0x7fffffb1, PT ;  /* 0x7fffffb10400780c */ /* 0x000fe40003f26070 */
[----:B------:R-:W-:Y:S02]  /*0730*/  ISETP.GE.U32.AND P3, PT, R0, R7, PT ;  /* 0x000000070000720c */ /* 0x000fe40003f66070 */
[----:B------:R-:W-:Y:S02]  /*0740*/  LOP3.LUT R0, R20, R21, RZ, 0x3c, !PT ;  /* 0x0000001514007212 */ /* 0x000fe400078e3cff */
[----:B------:R-:W-:Y:S02]  /*0750*/  SEL R135, RZ, 0x1, P1 ;  /* 0x00000001ff877807 */ /* 0x000fe40000800000 */
[----:B------:R-:W-:-:S02]  /*0760*/  ISETP.GE.AND P0, PT, R0, RZ, PT ;  /* 0x000000ff0000720c */ /* 0x000fc40003f06270 */
[C---:B------:R-:W-:Y:S01]  /*0770*/  IADD3 R0, R132.reuse, -0x2d, RZ ;  /* 0xffffffd384007810 */ /* 0x040fe20007ffe0ff */
[----:B------:R-:W-:Y:S01]  /*0780*/  IMAD.IADD R134, R135, 0x1, R134 ;  /* 0x0000000187867824 */ /* 0x000fe200078e0286 */
[----:B------:R-:W-:Y:S02]  /*0790*/  IADD3 R4, R132, -0x1a, RZ ;  /* 0xffffffe684047810 */ /* 0x000fe40007ffe0ff */
[----:B------:R-:W-:Y:S02]  /*07a0*/  ISETP.GE.U32.AND P5, PT, R0, 0x7fffffb4, PT ;  /* 0x7fffffb40000780c */ /* 0x000fe40003fa6070 */
[----:B------:R-:W-:Y:S02]  /*07b0*/  @P3 IADD3 R2, R2, 0x1, RZ ;  /* 0x0000000102023810 */ /* 0x000fe40007ffe0ff */
[C---:B------:R-:W-:Y:S02]  /*07c0*/  IADD3 R0, R132.reuse, -0x2b, RZ ;  /* 0xffffffd584007810 */ /* 0x040fe40007ffe0ff */
[----:B------:R-:W-:Y:S01]  /*07d0*/  SEL R129, RZ, 0x7fff8, P5 ;  /* 0x0007fff8ff817807 */ /* 0x000fe20002800000 */
[----:B------:R-:W-:Y:S01]  /*07e0*/  IMAD.MOV.U32 R252, RZ, RZ, R2 ;  /* 0x000000fffffc7224 */ /* 0x000fe200078e0002 */
[----:B------:R-:W-:-:S02]  /*07f0*/  IADD3 R2, R132, -0x2c, RZ ;  /* 0xffffffd484027810 */ /* 0x000fc40007ffe0ff */
[----:B------:R-:W-:Y:S01]  /*0800*/  ISETP.GE.U32.AND P3, PT, R0, 0x7fffffb6, PT ;  /* 0x7fffffb60000780c */ /* 0x000fe20003f66070 */
[----:B------:R-:W-:Y:S01]  /*0810*/  @!P0 IMAD.MOV R252, RZ, RZ, -R252 ;  /* 0x000000fffffc8224 */ /* 0x000fe200078e0afc */
[----:B------:R-:W-:Y:S02]  /*0820*/  ISETP.GE.U32.AND P0, PT, R2, 0x7fffffb5, PT ;  /* 0x7fffffb50200780c */ /* 0x000fe40003f06070 */
[C---:B------:R-:W-:Y:S02]  /*0830*/  IADD3 R2, R132.reuse, -0x2a, RZ ;  /* 0xffffffd684027810 */ /* 0x040fe40007ffe0ff */
[----:B------:R-:W-:Y:S02]  /*0840*/  IADD3 R0, R132, -0x29, RZ ;  /* 0xffffffd784007810 */ /* 0x000fe40007ffe0ff */
[----:B------:R-:W-:Y:S02]  /*0850*/  ISETP.GE.U32.AND P2, PT, R2, 0x7fffffb7, PT ;  /* 0x7fffffb70200780c */ /* 0x000fe40003f46070 */
[----:B------:R-:W-:-:S02]  /*0860*/  IADD3 R2, R132, -0x28, RZ ;  /* 0xffffffd884027810 */ /* 0x000fc40007ffe0ff */
[----:B------:R-:W-:Y:S02]  /*0870*/  @!P4 LOP3.LUT R252, RZ, R21, RZ, 0x33, !PT ;  /* 0x00000015fffcc212 */ /* 0x000fe400078e33ff */
[----:B------:R-:W-:Y:S02]  /*0880*/  ISETP.GE.U32.AND P5, PT, R2, 0x7fffffb9, PT ;  /* 0x7fffffb90200780c */ /* 0x000fe40003fa6070 */
[----:B------:R-:W-:Y:S01]  /*0890*/  IADD3 R2, R132, -0x26, RZ ;  /* 0xffffffda84027810 */ /* 0x000fe20007ffe0ff */
[----:B------:R-:W-:Y:S01]  /*08a0*/  IMAD.MOV R16, RZ, RZ, -R252 ;  /* 0x000000ffff107224 */ /* 0x000fe200078e0afc */
[----:B------:R-:W-:Y:S01]  /*08b0*/  SEL R136, RZ, 0x1fffe, P3 ;  /* 0x0001fffeff887807 */ /* 0x000fe20001800000 */
[----:B------:R-:W-:Y:S01]  /*08c0*/  IMAD.SHL.U32 R252, R252, 0x100, RZ ;  /* 0x00000100fcfc7824 */ /* 0x000fe200078e00ff */
[----:B------:R-:W-:Y:S02]  /*08d0*/  ISETP.GE.U32.AND P4, PT, R0, 0x7fffffb8, PT ;  /* 0x7fffffb80000780c */ /* 0x000fe40003f86070 */
[----:B------:R-:W-:-:S02]  /*08e0*/  ISETP.GE.U32.AND P3, PT, R2, 0x7fffffbb, PT ;  /* 0x7fffffbb0200780c */ /* 0x000fc40003f66070 */
[C---:B------:R-:W-:Y:S02]  /*08f0*/  IADD3 R0, R132.reuse, -0x27, RZ ;  /* 0xffffffd984007810 */ /* 0x040fe40007ffe0ff */
[----:B------:R-:W-:Y:S02]  /*0900*/  IADD3 R2, R132, -0x24, RZ ;  /* 0xffffffdc84027810 */ /* 0x000fe40007ffe0ff */
[----:B------:R-:W-:Y:S02]  /*0910*/  SEL R127, RZ, 0x7fff8, P4 ;  /* 0x0007fff8ff7f7807 */ /* 0x000fe40002000000 */
[----:B------:R-:W-:Y:S02]  /*0920*/  ISETP.GE.U32.AND P1, PT, R0, 0x7fffffba, PT ;  /* 0x7fffffba0000780c */ /* 0x000fe40003f26070 */
[----:B------:R-:W-:Y:S02]  /*0930*/  ISETP.GE.U32.AND P4, PT, R2, 0x7fffffbd, PT ;  /* 0x7fffffbd0200780c */ /* 0x000fe40003f86070 */
[----:B------:R-:W-:-:S02]  /*0940*/  IADD3 R0, R132, -0x25, RZ ;  /* 0xffffffdb84007810 */ /* 0x000fc40007ffe0ff */
[----:B------:R-:W-:Y:S02]  /*0950*/  IADD3 R2, R132, -0x22, RZ ;  /* 0xffffffde84027810 */ /* 0x000fe40007ffe0ff */
[----:B------:R-:W-:Y:S02]  /*0960*/  SEL R139, RZ, 0x1fffe, P1 ;  /* 0x0001fffeff8b7807 */ /* 0x000fe40000800000 */
[----:B------:R-:W-:Y:S02]  /*0970*/  ISETP.GE.U32.AND P6, PT, R0, 0x7fffffbc, PT ;  /* 0x7fffffbc0000780c */ /* 0x000fe40003fc6070 */
[----:B------:R-:W-:Y:S02]  /*0980*/  ISETP.GE.U32.AND P1, PT, R2, 0x7fffffbf, PT ;  /* 0x7fffffbf0200780c */ /* 0x000fe40003f26070 */
[C---:B------:R-:W-:Y:S02]  /*0990*/  IADD3 R0, R132.reuse, -0x23, RZ ;  /* 0xffffffdd84007810 */ /* 0x040fe40007ffe0ff */
[----:B------:R-:W-:-:S02]  /*09a0*/  IADD3 R2, R132, -0x18, RZ ;  /* 0xffffffe884027810 */ /* 0x000fc40007ffe0ff */
[----:B------:R-:W-:Y:S02]  /*09b0*/  SEL R138, RZ, 0x1, P0 ;  /* 0x00000001ff8a7807 */ /* 0x000fe40000000000 */
[----:B------:R-:W-:Y:S02]  /*09c0*/  SEL R126, RZ, 0x7fff8, P6 ;  /* 0x0007fff8ff7e7807 */ /* 0x000fe40003000000 */
[----:B------:R-:W-:Y:S01]  /*09d0*/  ISETP.GE.U32.AND P0, PT, R0, 0x7fffffbe, PT ;  /* 0x7fffffbe0000780c */ /* 0x000fe20003f06070 */
[----:B------:R-:W-:Y:S01]  /*09e0*/  IMAD.IADD R136, R138, 0x1, R136 ;  /* 0x000000018a887824 */ /* 0x000fe200078e0288 */
[----:B------:R-:W-:Y:S02]  /*09f0*/  ISETP.GE.U32.AND P6, PT, R2, 0x7fffffc9, PT ;  /* 0x7fffffc90200780c */ /* 0x000fe40003fc6070 */
[C---:B------:R-:W-:Y:S02]  /*0a00*/  IADD3 R0, R132.reuse, -0x21, RZ ;  /* 0xffffffdf84007810 */ /* 0x040fe40007ffe0ff */
[----:B------:R-:W-:-:S02]  /*0a10*/  IADD3 R2, R132, -0x16, RZ ;  /* 0xffffffea84027810 */ /* 0x000fc40007ffe0ff */
[----:B------:R-:W-:Y:S02]  /*0a20*/  SEL R124, RZ, 0x4, P2 ;  /* 0x00000004ff7c7807 */ /* 0x000fe40001000000 */
        /* <DEDUP_REMOVED lines=23> */
[----:B------:R-:W-:Y:S01]  /*0ba0*/  IADD3 R0, R132, -0x11, RZ ;  /* 0xffffffef84007810 */ /* 0x000fe20007ffe0ff */
[----:B------:R-:W1:Y:S01]  /*0bb0*/  I2F.RP R2, R19 ;  /* 0x0000001300027306 */ /* 0x000e620000209400 */
[----:B------:R-:W-:-:S02]  /*0bc0*/  SEL R83, RZ, 0x4, P1 ;  /* 0x00000004ff537807 */ /* 0x000fc40000800000 */
[----:B------:R-:W-:Y:S02]  /*0bd0*/  ISETP.GE.U32.AND P1, PT, R0, 0x7fffffd0, PT ;  /* 0x7fffffd00000780c */ /* 0x000fe40003f26070 */
[----:B------:R-:W-:Y:S02]  /*0be0*/  IADD3 R0, R132, -0x1b, RZ ;  /* 0xffffffe584007810 */ /* 0x000fe40007ffe0ff */
[----:B------:R-:W-:Y:S02]  /*0bf0*/  SEL R48, RZ, 0x1, P6 ;  /* 0x00000001ff307807 */ /* 0x000fe40003000000 */
[----:B------:R-:W-:Y:S02]  /*0c00*/  ISETP.GE.U32.AND P6, PT, R0, 0x7fffffc6, PT ;  /* 0x7fffffc60000780c */ /* 0x000fe40003fc6070 */
[----:B------:R-:W-:Y:S01]  /*0c10*/  IADD3 R0, R132, -0x1c, RZ ;  /* 0xffffffe484007810 */ /* 0x000fe20007ffe0ff */
[----:B------:R-:W-:Y:S01]  /*0c20*/  IMAD.IADD R48, R48, 0x1, R17 ;  /* 0x0000000130307824 */ /* 0x000fe200078e0211 */
[----:B------:R-:W-:-:S02]  /*0c30*/  SEL R13, RZ, 0x1, P2 ;  /* 0x00000001ff0d7807 */ /* 0x000fc40001000000 */
[----:B------:R-:W-:Y:S01]  /*0c40*/  ISETP.GE.U32.AND P2, PT, R3, 0x7fffffa6, PT ;  /* 0x7fffffa60300780c */ /* 0x000fe20003f46070 */
[----:B-1----:R-:W-:Y:S01]  /*0c50*/  MUFU.RCP R2, R2 ;  /* 0x0000000200027308 */ /* 0x002fe20000001000 */
[C---:B------:R-:W-:Y:S02]  /*0c60*/  IADD3 R3, R132.reuse, -0x3c, RZ ;  /* 0xffffffc484037810 */ /* 0x040fe40007ffe0ff */
[----:B------:R-:W-:Y:S02]  /*0c70*/  SEL R9, RZ, 0x7fff8, P3 ;  /* 0x0007fff8ff097807 */ /* 0x000fe40001800000 */
[----:B------:R-:W-:Y:S02]  /*0c80*/  IADD3 R7, R132, -0x39, RZ ;  /* 0xffffffc784077810 */ /* 0x000fe40007ffe0ff */
[----:B------:R-:W-:Y:S02]  /*0c90*/  ISETP.GE.U32.AND P3, PT, R0, 0x7fffffc5, PT ;  /* 0x7fffffc50000780c */ /* 0x000fe40003f66070 */
[----:B------:R-:W-:-:S02]  /*0ca0*/  SEL R12, RZ, 0x1fffe, P4 ;  /* 0x0001fffeff0c7807 */ /* 0x000fc40002000000 */
[----:B------:R-:W-:Y:S02]  /*0cb0*/  IABS R0, c[0x0][0x17c] ;  /* 0x00005f0000007a13 */ /* 0x000fe40000000000 */
[----:B------:R-:W-:Y:S01]  /*0cc0*/  ISETP.GE.U32.AND P4, PT, R4, 0x7fffffc7, PT ;  /* 0x7fffffc70400780c */ /* 0x000fe20003f86070 */
[----:B------:R-:W-:Y:S01]  /*0cd0*/  IMAD.IADD R13, R13, 0x1, R12 ;  /* 0x000000010d0d7824 */ /* 0x000fe200078e020c */
[----:B------:R-:W-:Y:S01]  /*0ce0*/  SEL R5, RZ, 0x7fff8, P1 ;  /* 0x0007fff8ff057807 */ /* 0x000fe20000800000 */
[----:B------:R-:W1:Y:S01]  /*0cf0*/  I2F.RP R14, R0 ;  /* 0x00000000000e7306 */ /* 0x000e620000209400 */
[----:B------:R-:W-:Y:S02]  /*0d00*/  ISETP.GE.U32.AND P1, PT, R3, 0x7fffffa5, PT ;  /* 0x7fffffa50300780c */ /* 0x000fe40003f26070 */
[----:B------:R-:W-:Y:S02]  /*0d10*/  SEL R4, RZ, 0x4, P5 ;  /* 0x00000004ff047807 */ /* 0x000fe40002800000 */
[----:B------:R-:W-:-:S02]  /*0d20*/  ISETP.GE.U32.AND P5, PT, R7, 0x7fffffa8, PT ;  /* 0x7fffffa80700780c */ /* 0x000fc40003fa6070 */
[C---:B------:R-:W-:Y:S02]  /*0d30*/  IADD3 R3, R132.reuse, -0x3f, RZ ;  /* 0xffffffc184037810 */ /* 0x040fe40007ffe0ff */
[C---:B------:R-:W-:Y:S02]  /*0d40*/  IADD3 R7, R132.reuse, -0x3a, RZ ;  /* 0xffffffc684077810 */ /* 0x040fe40007ffe0ff */
[----:B------:R-:W-:Y:S02]  /*0d50*/  SEL R11, RZ, 0x1, P3 ;  /* 0x00000001ff0b7807 */ /* 0x000fe40001800000 */
[----:B------:R-:W-:Y:S02]  /*0d60*/  SEL R10, RZ, 0x1fffe, P6 ;  /* 0x0001fffeff0a7807 */ /* 0x000fe40003000000 */
[----:B------:R-:W-:Y:S01]  /*0d70*/  ISETP.GE.U32.AND P3, PT, R3, 0x7fffffa2, PT ;  /* 0x7fffffa20300780c */ /* 0x000fe20003f66070 */
[----:B-1----:R-:W1:Y:S01]  /*0d80*/  MUFU.RCP R14, R14 ;  /* 0x0000000e000e7308 */ /* 0x002e620000001000 */
[----:B------:R-:W-:Y:S01]  /*0d90*/  ISETP.GE.U32.AND P6, PT, R7, 0x7fffffa7, PT ;  /* 0x7fffffa70700780c */ /* 0x000fe20003fc6070 */
[----:B------:R-:W-:Y:S01]  /*0da0*/  IMAD.IADD R10, R11, 0x1, R10 ;  /* 0x000000010b0a7824 */ /* 0x000fe200078e020a */
[----:B------:R-:W-:-:S02]  /*0db0*/  IADD3 R3, R132, -0x3e, RZ ;  /* 0xffffffc284037810 */ /* 0x000fc40007ffe0ff */
[----:B------:R-:W-:Y:S02]  /*0dc0*/  SEL R7, RZ, 0x7fff8, P0 ;  /* 0x0007fff8ff077807 */ /* 0x000fe40000000000 */
[----:B------:R-:W-:Y:S02]  /*0dd0*/  ISETP.GE.U32.AND P0, PT, R8, 0x7fffffa4, PT ;  /* 0x7fffffa40800780c */ /* 0x000fe40003f06070 */
[----:B------:R-:W-:Y:S02]  /*0de0*/  SEL R8, RZ, 0x4, P4 ;  /* 0x00000004ff087807 */ /* 0x000fe40002000000 */
[----:B------:R-:W-:Y:S02]  /*0df0*/  ISETP.GE.U32.AND P4, PT, R3, 0x7fffffa3, PT ;  /* 0x7fffffa30300780c */ /* 0x000fe40003f86070 */
[----:B------:R-:W-:Y:S02]  /*0e00*/  IADD3 R3, R132, -0x37, RZ ;  /* 0xffffffc984037810 */ /* 0x000fe40007ffe0ff */
[----:B------:R-:W-:-:S02]  /*0e10*/  SEL R128, RZ, 0x1fffe, P2 ;  /* 0x0001fffeff807807 */ /* 0x000fc40001000000 */
[----:B------:R-:W-:Y:S02]  /*0e20*/  ISETP.GE.U32.AND P2, PT, R3, 0x7fffffaa, PT ;  /* 0x7fffffaa0300780c */ /* 0x000fe40003f46070 */
[----:B------:R-:W-:Y:S02]  /*0e30*/  IADD3 R3, R2, 0xffffffe, RZ ;  /* 0x0ffffffe02037810 */ /* 0x000fe40007ffe0ff */
[----:B------:R-:W-:Y:S02]  /*0e40*/  IADD3 R2, R132, -0x38, RZ ;  /* 0xffffffc884027810 */ /* 0x000fe40007ffe0ff */
[----:B------:R-:W-:Y:S02]  /*0e50*/  SEL R116, RZ, 0x1, P1 ;  /* 0x00000001ff747807 */ /* 0x000fe40000800000 */
[----:B------:R-:W2:Y:S01]  /*0e60*/  F2I.FTZ.U32.TRUNC.NTZ R3, R3 ;  /* 0x0000000300037305 */ /* 0x000ea2000021f000 */
[----:B------:R-:W-:Y:S01]  /*0e70*/  ISETP.GE.U32.AND P1, PT, R2, 0x7fffffa9, PT ;  /* 0x7fffffa90200780c */ /* 0x000fe20003f26070 */
[----:B------:R-:W-:Y:S01]  /*0e80*/  IMAD R2, R21, R16, R20 ;  /* 0x0000001015027224 */ /* 0x000fe200078e0214 */
[----:B------:R-:W-:Y:S01]  /*0e90*/  SEL R100, RZ, 0x7fff8, P5 ;  /* 0x0007fff8ff647807 */ /* 0x000fe20002800000 */
[----:B------:R-:W-:Y:S01]  /*0ea0*/  IMAD.IADD R116, R116, 0x1, R128 ;  /* 0x0000000174747824 */ /* 0x000fe200078e0280 */
[----:B------:R-:W-:Y:S01]  /*0eb0*/  ISETP.GE.U32.AND P5, PT, R15, 0x7fffffac, PT ;  /* 0x7fffffac0f00780c */ /* 0x000fe20003fa6070 */
[----:B------:R-:W-:Y:S01]  /*0ec0*/  IMAD.IADD R2, R18, 0x1, R2 ;  /* 0x0000000112027824 */ /* 0x000fe200078e0202 */
[----:B------:R-:W-:-:S02]  /*0ed0*/  IADD3 R15, R132, -0x36, RZ ;  /* 0xffffffca840f7810 */ /* 0x000fc40007ffe0ff */
[----:B------:R-:W-:Y:S01]  /*0ee0*/  IADD3 R16, R132, -0x33, RZ ;  /* 0xffffffcd84107810 */ /* 0x000fe20007ffe0ff */
[----:B------:R-:W-:Y:S01]  /*0ef0*/  IMAD R22, R2, 0x40, R63 ;  /* 0x0000004002167824 */ /* 0x000fe200078e023f */
[----:B------:R-:W-:Y:S01]  /*0f00*/  SEL R102, RZ, 0x4, P6 ;  /* 0x00000004ff667807 */ /* 0x000fe20003000000 */
[----:B------:R-:W-:Y:S01]  /*0f10*/  IMAD.MOV.U32 R2, RZ, RZ, RZ ;  /* 0x000000ffff027224 */ /* 0x000fe200078e00ff */
[----:B-1----:R-:W-:Y:S02]  /*0f20*/  IADD3 R14, R14, 0xffffffe, RZ ;  /* 0x0ffffffe0e0e7810 */ /* 0x002fe40007ffe0ff */
[----:B------:R-:W-:Y:S01]  /*0f30*/  ISETP.GE.U32.AND P6, PT, R15, 0x7fffffab, PT ;  /* 0x7fffffab0f00780c */ /* 0x000fe20003fc6070 */
[----:B------:R-:W-:Y:S01]  /*0f40*/  STL [R1+0x6f4], R22 ;  /* 0x0006f41601007387 */ /* 0x000fe20000100800 */
[----:B------:R-:W-:Y:S01]  /*0f50*/  SEL R115, RZ, 0x1fffe, P3 ;  /* 0x0001fffeff737807 */ /* 0x000fe20001800000 */
[----:B------:R1:W3:Y:S01]  /*0f60*/  F2I.FTZ.U32.TRUNC.NTZ R107, R14 ;  /* 0x0000000e006b7305 */ /* 0x0002e2000021f000 */
[----:B------:R-:W-:Y:S01]  /*0f70*/  ISETP.GE.U32.AND P3, PT, R16, 0x7fffffae, PT ;  /* 0x7fffffae1000780c */ /* 0x000fe20003f66070 */
[----:B--2---:R-:W-:Y:S01]  /*0f80*/  IMAD.MOV R16, RZ, RZ, -R3 ;  /* 0x000000ffff107224 */ /* 0x004fe200078e0a03 */
[----:B------:R-:W-:Y:S01]  /*0f90*/  IADD3 R15, R132, -0x34, RZ ;  /* 0xffffffcc840f7810 */ /* 0x000fe20007ffe0ff */
[----:B------:R2:W-:Y:S01]  /*0fa0*/  STL [R1+0x710], R252 ;  /* 0x000710fc01007387 */ /* 0x0005e20000100800 */
[----:B------:R-:W-:-:S02]  /*0fb0*/  SEL R103, RZ, 0x7fff8, P0 ;  /* 0x0007fff8ff677807 */ /* 0x000fc40000000000 */
[----:B------:R-:W-:Y:S01]  /*0fc0*/  ISETP.GE.U32.AND P0, PT, R15, 0x7fffffad, PT ;  /* 0x7fffffad0f00780c */ /* 0x000fe20003f06070 */
[----:B------:R-:W-:Y:S01]  /*0fd0*/  IMAD R15, R16, R19, RZ ;  /* 0x00000013100f7224 */ /* 0x000fe200078e02ff */
[----:B------:R-:W-:Y:S02]  /*0fe0*/  IABS R16, R22 ;  /* 0x0000001600107213 */ /* 0x000fe40000000000 */
[----:B------:R-:W-:Y:S01]  /*0ff0*/  LOP3.LUT R119, R252, R119, RZ, 0xfc, !PT ;  /* 0x00000077fc777212 */ /* 0x000fe200078efcff */
[----:B------:R-:W-:Y:S01]  /*1000*/  IMAD.HI.U32 R2, R3, R15, R2 ;  /* 0x0000000f03027227 */ /* 0x000fe200078e0002 */
[----:B------:R-:W-:Y:S02]  /*1010*/  SEL R108, RZ, 0x4, P6 ;  /* 0x00000004ff6c7807 */ /* 0x000fe40003000000 */
[----:B-1----:R-:W-:Y:S01]  /*1020*/  IADD3 R14, R132, -0x1f, RZ ;  /* 0xffffffe1840e7810 */ /* 0x002fe20007ffe0ff */
[----:B------:R-:W-:Y:S01]  /*1030*/  IMAD.MOV.U32 R3, RZ, RZ, R16 ;  /* 0x000000ffff037224 */ /* 0x000fe200078e0010 */
[----:B------:R-:W-:Y:S01]  /*1040*/  LOP3.LUT R16, R119, 0xfe, RZ, 0xfc, !PT ;  /* 0x000000fe77107812 */ /* 0x000fe200078efcff */
[----:B---3--:R-:W-:Y:S01]  /*1050*/  IMAD.MOV R15, RZ, RZ, -R107 ;  /* 0x000000ffff0f7224 */ /* 0x008fe200078e0a6b */
[----:B------:R-:W-:Y:S01]  /*1060*/  SEL R123, RZ, 0x1fffe, P2 ;  /* 0x0001fffeff7b7807 */ /* 0x000fe20001000000 */
[----:B------:R-:W-:Y:S01]  /*1070*/  IMAD.HI.U32 R2, R2, R3, RZ ;  /* 0x0000000302027227 */ /* 0x000fe200078e00ff */
[----:B------:R-:W-:-:S02]  /*1080*/  IABS R181, R16 ;  /* 0x0000001000b57213 */ /* 0x000fc40000000000 */
[----:B------:R-:W-:Y:S01]  /*1090*/  ISETP.GE.U32.AND P2, PT, R14, 0x7fffffc2, PT ;  /* 0x7fffffc20e00780c */ /* 0x000fe20003f46070 */
[----:B------:R-:W-:Y:S01]  /*10a0*/  IMAD.MOV R2, RZ, RZ, -R2 ;  /* 0x000000ffff027224 */ /* 0x000fe200078e0a02 */
[C---:B------:R-:W-:Y:S01]  /*10b0*/  IADD3 R14, R132.reuse, -0x1d, RZ ;  /* 0xffffffe3840e7810 */ /* 0x040fe20007ffe0ff */
[----:B------:R-:W-:Y:S01]  /*10c0*/  IMAD R15, R15, R0, RZ ;  /* 0x000000000f0f7224 */ /* 0x000fe200078e02ff */
[----:B------:R-:W-:Y:S01]  /*10d0*/  SEL R114, RZ, 0x1, P1 ;  /* 0x00000001ff727807 */ /* 0x000fe20000800000 */
[----:B------:R-:W-:Y:S01]  /*10e0*/  IMAD R2, R19, R2, R3 ;  /* 0x0000000213027224 */ /* 0x000fe200078e0203 */
[----:B------:R-:W-:Y:S01]  /*10f0*/  IADD3 R3, R132, -0x1e, RZ ;  /* 0xffffffe284037810 */ /* 0x000fe20007ffe0ff */
[----:B------:R-:W-:Y:S01]  /*1100*/  IMAD.HI.U32 R106, R107, R15, R106 ;  /* 0x0000000f6b6a7227 */ /* 0x000fe200078e006a */
[----:B------:R-:W-:Y:S02]  /*1110*/  SEL R107, RZ, 0x7fff8, P5 ;  /* 0x0007fff8ff6b7807 */ /* 0x000fe40002800000 */
[----:B------:R-:W-:Y:S01]  /*1120*/  ISETP.GT.U32.AND P5, PT, R19, R2, PT ;  /* 0x000000021300720c */ /* 0x000fe20003fa4070 */
[----:B--2---:R-:W-:Y:S01]  /*1130*/  IMAD.SHL.U32 R252, R63, 0x4, RZ ;  /* 0x000000043ffc7824 */ /* 0x004fe200078e00ff */
[----:B------:R-:W-:Y:S01]  /*1140*/  ISETP.GE.U32.AND P6, PT, R3, 0x7fffffc3, PT ;  /* 0x7fffffc30300780c */ /* 0x000fe20003fc6070 */
[----:B------:R-:W-:Y:S01]  /*1150*/  IMAD.HI.U32 R3, R106, R181, RZ ;  /* 0x000000b56a037227 */ /* 0x000fe200078e00ff */
[----:B------:R-:W-:-:S02]  /*1160*/  ISETP.GE.U32.AND P1, PT, R14, 0x7fffffc4, PT ;  /* 0x7fffffc40e00780c */ /* 0x000fc40003f26070 */
[----:B------:R-:W-:Y:S01]  /*1170*/  SEL R50, RZ, 0x4, P6 ;  /* 0x00000004ff327807 */ /* 0x000fe20003000000 */
[----:B------:R-:W-:Y:S01]  /*1180*/  IMAD.MOV R3, RZ, RZ, -R3 ;  /* 0x000000ffff037224 */ /* 0x000fe200078e0a03 */
[----:B------:R-:W-:Y:S01]  /*1190*/  SEL R21, RZ, 0x7fff8, P1 ;  /* 0x0007fff8ff157807 */ /* 0x000fe20000800000 */
[----:B------:R-:W-:Y:S01]  /*11a0*/  IMAD.IADD R114, R114, 0x1, R123 ;  /* 0x0000000172727824 */ /* 0x000fe200078e027b */
[----:B------:R-:W-:Y:S01]  /*11b0*/  IABS R93, R119 ;  /* 0x00000077005d7213 */ /* 0x000fe20000000000 */
[----:B------:R-:W-:Y:S01]  /*11c0*/  IMAD R181, R0, R3, R181 ;  /* 0x0000000300b57224 */ /* 0x000fe200078e02b5 */
[----:B------:R-:W-:Y:S01]  /*11d0*/  LOP3.LUT R3, R119, 0x2, RZ, 0xfc, !PT ;  /* 0x0000000277037812 */ /* 0x000fe200078efcff */
[----:B------:R-:W-:Y:S01]  /*11e0*/  @!P5 IMAD.IADD R2, R2, 0x1, -R19 ;  /* 0x000000010202d824 */ /* 0x000fe200078e0a13 */
[----:B------:R-:W-:Y:S02]  /*11f0*/  SEL R25, RZ, 0x1fffe, P2 ;  /* 0x0001fffeff197807 */ /* 0x000fe40001000000 */
[----:B------:R-:W-:-:S02]  /*1200*/  ISETP.GT.U32.AND P6, PT, R0, R181, PT ;  /* 0x000000b50000720c */ /* 0x000fc40003fc4070 */
[----:B------:R-:W-:Y:S02]  /*1210*/  ISETP.GT.U32.AND P5, PT, R19, R2, PT ;  /* 0x000000021300720c */ /* 0x000fe40003fa4070 */
[----:B------:R-:W-:Y:S02]  /*1220*/  ISETP.GE.AND P1, PT, R3, RZ, PT ;  /* 0x000000ff0300720c */ /* 0x000fe40003f26270 */
[----:B------:R-:W-:Y:S02]  /*1230*/  IABS R3, R3 ;  /* 0x0000000300037213 */ /* 0x000fe40000000000 */
[----:B------:R-:W-:Y:S02]  /*1240*/  ISETP.GE.AND P2, PT, R16, RZ, PT ;  /* 0x000000ff1000720c */ /* 0x000fe40003f46270 */
[----:B------:R-:W-:Y:S02]  /*1250*/  IADD3 R18, R132, -0x32, RZ ;  /* 0xffffffce84127810 */ /* 0x000fe40007ffe0ff */
[----:B------:R-:W-:Y:S01]  /*1260*/  SEL R104, RZ, 0x4, P4 ;  /* 0x00000004ff687807 */ /* 0x000fe20002000000 */
[----:B------:R-:W-:Y:S01]  /*1270*/  @!P6 IMAD.IADD R181, R181, 0x1, -R0 ;  /* 0x00000001b5b5e824 */ /* 0x000fe200078e0a00 */
[----:B------:R-:W-:Y:S01]  /*1280*/  ISETP.NE.AND P6, PT, RZ, c[0x0][0x178], PT ;  /* 0x00005e00ff007a0c */ /* 0x000fe20003fc5270 */
[----:B------:R-:W-:Y:S01]  /*1290*/  @!P5 IMAD.IADD R2, R2, 0x1, -R19 ;  /* 0x000000010202d824 */ /* 0x000fe200078e0a13 */
[----:B------:R-:W-:Y:S01]  /*12a0*/  ISETP.GE.AND P5, PT, R22, RZ, PT ;  /* 0x000000ff1600720c */ /* 0x000fe20003fa6270 */
[----:B------:R-:W-:Y:S01]  /*12b0*/  IMAD.MOV.U32 R19, RZ, RZ, R3 ;  /* 0x000000ffff137224 */ /* 0x000fe200078e0003 */
[----:B------:R-:W-:Y:S01]  /*12c0*/  IADD3 R14, R132, -0xf, RZ ;  /* 0xfffffff1840e7810 */ /* 0x000fe20007ffe0ff */
[----:B------:R-:W-:Y:S01]  /*12d0*/  IMAD.HI.U32 R3, R106, R93, RZ ;  /* 0x0000005d6a037227 */ /* 0x000fe200078e00ff */
[----:B------:R-:W-:-:S02]  /*12e0*/  ISETP.GE.U32.AND P4, PT, R18, 0x7fffffaf, PT ;  /* 0x7fffffaf1200780c */ /* 0x000fc40003f86070 */
[C---:B------:R-:W-:Y:S01]  /*12f0*/  LOP3.LUT R20, R119.reuse, 0x6, RZ, 0xfc, !PT ;  /* 0x0000000677147812 */ /* 0x040fe200078efcff */
[----:B------:R-:W-:Y:S01]  /*1300*/  IMAD.MOV R16, RZ, RZ, -R3 ;  /* 0x000000ffff107224 */ /* 0x000fe200078e0a03 */
[----:B------:R-:W-:Y:S01]  /*1310*/  LOP3.LUT R18, R119, 0x4, RZ, 0xfc, !PT ;  /* 0x0000000477127812 */ /* 0x000fe200078efcff */
[----:B------:R-:W-:Y:S01]  /*1320*/  IMAD R22, R67, 0x3, RZ ;  /* 0x0000000343167824 */ /* 0x000fe200078e02ff */
[----:B------:R-:W-:Y:S01]  /*1330*/  SEL R122, RZ, 0x1fffe, P3 ;  /* 0x0001fffeff7a7807 */ /* 0x000fe20001800000 */
[----:B------:R-:W-:Y:S01]  /*1340*/  IMAD R93, R0, R16, R93 ;  /* 0x00000010005d7224 */ /* 0x000fe200078e025d */
[----:B------:R-:W-:Y:S01]  /*1350*/  ISETP.GE.U32.AND P3, PT, R14, 0x7fffffd2, PT ;  /* 0x7fffffd20e00780c */ /* 0x000fe20003f66070 */
[----:B------:R-:W-:Y:S01]  /*1360*/  @!P5 IMAD.MOV R2, RZ, RZ, -R2 ;  /* 0x000000ffff02d224 */ /* 0x000fe200078e0a02 */
[----:B------:R-:W-:Y:S02]  /*1370*/  @!P6 LOP3.LUT R2, RZ, c[0x0][0x178], RZ, 0x33, !PT ;  /* 0x00005e00ff02ea12 */ /* 0x000fe400078e33ff */
[----:B------:R-:W-:-:S02]  /*1380*/  ISETP.GT.U32.AND P6, PT, R0, R93, PT ;  /* 0x0000005d0000720c */ /* 0x000fc40003fc4070 */
[----:B------:R-:W-:Y:S01]  /*1390*/  ISETP.GT.U32.AND P5, PT, R0, R181, PT ;  /* 0x000000b50000720c */ /* 0x000fe20003fa4070 */
[----:B------:R-:W-:Y:S01]  /*13a0*/  IMAD R31, R2, c[0x0][0x184], RZ ;  /* 0x00006100021f7a24 */ /* 0x000fe200078e02ff */
[C---:B------:R-:W-:Y:S02]  /*13b0*/  IADD3 R14, R132.reuse, -0xd, RZ ;  /* 0xfffffff3840e7810 */ /* 0x040fe40007ffe0ff */
[----:B------:R-:W-:Y:S01]  /*13c0*/  IABS R89, R20 ;  /* 0x0000001400597213 */ /* 0x000fe20000000000 */
[----:B------:R-:W-:Y:S01]  /*13d0*/  IMAD.SHL.U32 R32, R31, 0x4, RZ ;  /* 0x000000041f207824 */ /* 0x000fe200078e00ff */
[----:B------:R-:W-:Y:S01]  /*13e0*/  IADD3 R15, R132, -0x31, RZ ;  /* 0xffffffcf840f7810 */ /* 0x000fe20007ffe0ff */
[----:B------:R1:W-:Y:S01]  /*13f0*/  STL [R1+0x2c8], R31 ;  /* 0x0002c81f01007387 */ /* 0x0003e20000100800 */
[----:B------:R-:W-:Y:S01]  /*1400*/  IABS R23, R18 ;  /* 0x0000001200177213 */ /* 0x000fe20000000000 */
[----:B------:R-:W-:Y:S01]  /*1410*/  IMAD.HI.U32 R3, R106, R89, RZ ;  /* 0x000000596a037227 */ /* 0x000fe200078e00ff */
[----:B------:R-:W-:Y:S01]  /*1420*/  SEL R130, RZ, 0x1, P0 ;  /* 0x00000001ff827807 */ /* 0x000fe20000000000 */
[----:B------:R2:W-:Y:S01]  /*1430*/  STL [R1+0x3ac], R32 ;  /* 0x0003ac2001007387 */ /* 0x0005e20000100800 */
[----:B------:R-:W-:Y:S01]  /*1440*/  ISETP.GE.U32.AND P0, PT, R14, 0x7fffffd4, PT ;  /* 0x7fffffd40e00780c */ /* 0x000fe20003f06070 */
[--C-:B------:R-:W-:Y:S01]  /*1450*/  @!P6 IMAD.IADD R93, R93, 0x1, -R0.reuse ;  /* 0x000000015d5de824 */ /* 0x100fe200078e0a00 */
[----:B------:R-:W-:Y:S01]  /*1460*/  SEL R110, RZ, 0x4, P4 ;  /* 0x00000004ff6e7807 */ /* 0x000fe20002000000 */
[----:B------:R-:W-:Y:S01]  /*1470*/  @!P5 IMAD.IADD R181, R181, 0x1, -R0 ;  /* 0x00000001b5b5d824 */ /* 0x000fe200078e0a00 */
[----:B------:R-:W-:Y:S01]  /*1480*/  IADD3 R222, P5, R32, c[0x0][0x160], RZ ;  /* 0x0000580020de7a10 */ /* 0x000fe20007fbe0ff */
[----:B------:R-:W-:Y:S01]  /*1490*/  IMAD.HI.U32 R14, R106, R19, RZ ;  /* 0x000000136a0e7227 */ /* 0x000fe200078e00ff */
[----:B------:R-:W-:-:S02]  /*14a0*/  ISETP.GT.U32.AND P6, PT, R0, R93, PT ;  /* 0x0000005d0000720c */ /* 0x000fc40003fc4070 */
[----:B------:R-:W-:Y:S01]  /*14b0*/  ISETP.GE.U32.AND P4, PT, R15, 0x7fffffb0, PT ;  /* 0x7fffffb00f00780c */ /* 0x000fe20003f86070 */
[----:B------:R-:W-:Y:S01]  /*14c0*/  IMAD.HI.U32 R15, R106, R23, RZ ;  /* 0x000000176a0f7227 */ /* 0x000fe200078e00ff */
[----:B------:R-:W-:Y:S02]  /*14d0*/  LEA.HI.X.SX32 R223, R31, c[0x0][0x164], 0x2, P5 ;  /* 0x000059001fdf7a11 */ /* 0x000fe400028f16ff */
[-C--:B------:R-:W-:Y:S01]  /*14e0*/  IADD3 R212, P5, R29, R222.reuse, RZ ;  /* 0x000000de1dd47210 */ /* 0x080fe20007fbe0ff */
[----:B------:R-:W-:Y:S01]  /*14f0*/  IMAD.MOV R14, RZ, RZ, -R14 ;  /* 0x000000ffff0e7224 */ /* 0x000fe200078e0a0e */
[----:B------:R-:W-:Y:S01]  /*1500*/  SEL R111, RZ, 0x7fff8, P4 ;  /* 0x0007fff8ff6f7807 */ /* 0x000fe20002000000 */
[----:B------:R-:W-:Y:S01]  /*1510*/  IMAD.MOV R3, RZ, RZ, -R3 ;  /* 0x000000ffff037224 */ /* 0x000fe200078e0a03 */
[----:B------:R-:W-:Y:S01]  /*1520*/  LEA.HI.X.SX32 R213, R67, R223, 0x2, P5 ;  /* 0x000000df43d57211 */ /* 0x000fe200028f16ff */
[----:B------:R-:W-:Y:S01]  /*1530*/  IMAD.MOV R15, RZ, RZ, -R15 ;  /* 0x000000ffff0f7224 */ /* 0x000fe200078e0a0f */
[----:B------:R-:W-:Y:S01]  /*1540*/  LOP3.LUT R16, R119, 0xa, RZ, 0xfc, !PT ;  /* 0x0000000a77107812 */ /* 0x000fe200078efcff */
[----:B------:R-:W-:Y:S01]  /*1550*/  @!P6 IMAD.IADD R93, R93, 0x1, -R0 ;  /* 0x000000015d5de824 */ /* 0x000fe200078e0a00 */
[----:B------:R-:W-:Y:S01]  /*1560*/  LEA R226, P6, R67, R222, 0x4 ;  /* 0x000000de43e27211 */ /* 0x000fe200078c20ff */
[C---:B------:R-:W-:Y:S01]  /*1570*/  IMAD R92, R0.reuse, R14, R19 ;  /* 0x0000000e005c7224 */ /* 0x040fe200078e0213 */
[----:B------:R-:W-:Y:S01]  /*1580*/  LOP3.LUT R14, R119, 0x8, RZ, 0xfc, !PT ;  /* 0x00000008770e7812 */ /* 0x000fe200078efcff */
[C---:B------:R-:W-:Y:S01]  /*1590*/  IMAD R89, R0.reuse, R3, R89 ;  /* 0x0000000300597224 */ /* 0x040fe200078e0259 */
[----:B------:R-:W-:Y:S01]  /*15a0*/  LEA.HI.X.SX32 R227, R29, R223, 0x2, P6 ;  /* 0x000000df1de37211 */ /* 0x000fe200030f16ff */
[C---:B------:R-:W-:Y:S01]  /*15b0*/  IMAD R90, R0.reuse, R15, R23 ;  /* 0x0000000f005a7224 */ /* 0x040fe200078e0217 */
[----:B------:R-:W-:Y:S01]  /*15c0*/  IADD3 R196, P6, R33, R222, RZ ;  /* 0x000000de21c47210 */ /* 0x000fe20007fde0ff */
[----:B------:R-:W-:Y:S01]  /*15d0*/  @!P2 IMAD.MOV R181, RZ, RZ, -R181 ;  /* 0x000000ffffb5a224 */ /* 0x000fe200078e0ab5 */
[C---:B------:R-:W-:Y:S01]  /*15e0*/  ISETP.GT.U32.AND P4, PT, R0.reuse, R92, PT ;  /* 0x0000005c0000720c */ /* 0x040fe20003f84070 */
[----:B------:R-:W-:Y:S01]  /*15f0*/  IMAD R23, R67, 0x7, RZ ;  /* 0x0000000743177824 */ /* 0x000fe200078e02ff */
[----:B------:R-:W-:Y:S01]  /*1600*/  LEA.HI.X.SX32 R197, R27, R223, 0x2, P6 ;  /* 0x000000df1bc57211 */ /* 0x000fe200030f16ff */
[----:B------:R-:W-:Y:S01]  /*1610*/  IMAD R27, R67, 0x9, RZ ;  /* 0x00000009431b7824 */ /* 0x000fe200078e02ff */
[----:B------:R-:W-:Y:S01]  /*1620*/  ISETP.GT.U32.AND P6, PT, R0, R89, PT ;  /* 0x000000590000720c */ /* 0x000fe20003fc4070 */
[----:B------:R-:W-:Y:S01]  /*1630*/  IMAD.IADD R122, R130, 0x1, R122 ;  /* 0x00000001827a7824 */ /* 0x000fe200078e027a */
[----:B------:R-:W-:-:S02]  /*1640*/  ISETP.GT.U32.AND P5, PT, R0, R90, PT ;  /* 0x0000005a0000720c */ /* 0x000fc40003fa4070 */
[----:B------:R-:W-:Y:S02]  /*1650*/  IABS R3, R14 ;  /* 0x0000000e00037213 */ /* 0x000fe40000000000 */
[----:B------:R-:W-:Y:S02]  /*1660*/  LEA R234, P2, R67, R222, 0x3 ;  /* 0x000000de43ea7211 */ /* 0x000fe400078418ff */
[----:B------:R-:W-:Y:S01]  /*1670*/  IABS R15, R16 ;  /* 0x00000010000f7213 */ /* 0x000fe20000000000 */
[----:B------:R-:W-:Y:S01]  /*1680*/  IMAD.HI.U32 R2, R106, R3, RZ ;  /* 0x000000036a027227 */ /* 0x000fe200078e00ff */
[-C--:B------:R-:W-:Y:S02]  /*1690*/  LEA.HI.X.SX32 R235, R30, R223.reuse, 0x2, P2 ;  /* 0x000000df1eeb7211 */ /* 0x080fe400010f16ff */
[-C--:B------:R-:W-:Y:S01]  /*16a0*/  IADD3 R188, P2, R24, R222.reuse, RZ ;  /* 0x000000de18bc7210 */ /* 0x080fe20007f5e0ff */
[--C-:B------:R-:W-:Y:S01]  /*16b0*/  @!P4 IMAD.IADD R92, R92, 0x1, -R0.reuse ;  /* 0x000000015c5cc824 */ /* 0x100fe200078e0a00 */
[----:B------:R-:W-:Y:S01]  /*16c0*/  IADD3 R210, P4, R26, R222, RZ ;  /* 0x000000de1ad27210 */ /* 0x000fe20007f9e0ff */
[--C-:B------:R-:W-:Y:S01]  /*16d0*/  @!P6 IMAD.IADD R89, R89, 0x1, -R0.reuse ;  /* 0x000000015959e824 */ /* 0x100fe200078e0a00 */
[-C--:B------:R-:W-:Y:S01]  /*16e0*/  LEA.HI.X.SX32 R189, R22, R223.reuse, 0x2, P2 ;  /* 0x000000df16bd7211 */ /* 0x080fe200010f16ff */
[----:B------:R-:W-:Y:S01]  /*16f0*/  @!P5 IMAD.IADD R90, R90, 0x1, -R0 ;  /* 0x000000015a5ad824 */ /* 0x000fe200078e0a00 */
[----:B------:R-:W-:Y:S01]  /*1700*/  ISETP.GE.AND P2, PT, R119, RZ, PT ;  /* 0x000000ff7700720c */ /* 0x000fe20003f46270 */
[----:B------:R-:W-:Y:S01]  /*1710*/  IMAD.MOV R2, RZ, RZ, -R2 ;  /* 0x000000ffff027224 */ /* 0x000fe200078e0a02 */
[----:B------:R-:W-:Y:S01]  /*1720*/  LEA.HI.X.SX32 R211, R28, R223, 0x2, P4 ;  /* 0x000000df1cd37211 */ /* 0x000fe200020f16ff */
[----:B------:R-:W-:Y:S01]  /*1730*/  IMAD.SHL.U32 R28, R67, 0x8, RZ ;  /* 0x00000008431c7824 */ /* 0x000fe200078e00ff */
[C---:B------:R-:W-:Y:S01]  /*1740*/  ISETP.GT.U32.AND P6, PT, R0.reuse, R89, PT ;  /* 0x000000590000720c */ /* 0x040fe20003fc4070 */
[C---:B------:R-:W-:Y:S01]  /*1750*/  IMAD R88, R0.reuse, R2, R3 ;  /* 0x0000000200587224 */ /* 0x040fe200078e0203 */
[----:B------:R-:W-:Y:S01]  /*1760*/  ISETP.GT.U32.AND P4, PT, R0, R90, PT ;  /* 0x0000005a0000720c */ /* 0x000fe20003f84070 */
[----:B------:R-:W-:Y:S01]  /*1770*/  IMAD.HI.U32 R2, R106, R15, RZ ;  /* 0x0000000f6a027227 */ /* 0x000fe200078e00ff */
[----:B------:R-:W-:-:S02]  /*1780*/  ISETP.GT.U32.AND P5, PT, R0, R92, PT ;  /* 0x0000005c0000720c */ /* 0x000fc40003fa4070 */
[C---:B------:R-:W-:Y:S01]  /*1790*/  LOP3.LUT R22, R119.reuse, 0xc, RZ, 0xfc, !PT ;  /* 0x0000000c77167812 */ /* 0x040fe200078efcff */
[----:B------:R-:W-:Y:S01]  /*17a0*/  IMAD.MOV R2, RZ, RZ, -R2 ;  /* 0x000000ffff027224 */ /* 0x000fe200078e0a02 */
[----:B------:R-:W-:Y:S01]  /*17b0*/  LOP3.LUT R29, R119, 0x68, RZ, 0xfc, !PT ;  /* 0x00000068771d7812 */ /* 0x000fe200078efcff */
[----:B------:R-:W-:Y:S01]  /*17c0*/  @!P2 IMAD.MOV R93, RZ, RZ, -R93 ;  /* 0x000000ffff5da224 */ /* 0x000fe200078e0a5d */
[----:B------:R-:W-:Y:S01]  /*17d0*/  IABS R85, R22 ;  /* 0x0000001600557213 */ /* 0x000fe20000000000 */
[----:B------:R-:W-:Y:S01]  /*17e0*/  IMAD R86, R0, R2, R15 ;  /* 0x0000000200567224 */ /* 0x000fe200078e020f */
[----:B------:R-:W-:Y:S01]  /*17f0*/  ISETP.GE.AND P2, PT, R18, RZ, PT ;  /* 0x000000ff1200720c */ /* 0x000fe20003f46270 */
[--C-:B------:R-:W-:Y:S01]  /*1800*/  @!P6 IMAD.IADD R89, R89, 0x1, -R0.reuse ;  /* 0x000000015959e824 */ /* 0x100fe200078e0a00 */
[----:B------:R-:W-:Y:S01]  /*1810*/  LOP3.LUT R18, R119, 0x10, RZ, 0xfc, !PT ;  /* 0x0000001077127812 */ /* 0x000fe200078efcff */
[--C-:B------:R-:W-:Y:S01]  /*1820*/  @!P4 IMAD.IADD R90, R90, 0x1, -R0.reuse ;  /* 0x000000015a5ac824 */ /* 0x100fe200078e0a00 */
[----:B------:R-:W-:Y:S01]  /*1830*/  ISETP.GT.U32.AND P6, PT, R0, R86, PT ;  /* 0x000000560000720c */ /* 0x000fe20003fc4070 */
[----:B------:R-:W-:Y:S01]  /*1840*/  @!P5 IMAD.IADD R92, R92, 0x1, -R0 ;  /* 0x000000015c5cd824 */ /* 0x000fe200078e0a00 */
[----:B------:R-:W-:Y:S01]  /*1850*/  ISETP.GT.U32.AND P4, PT, R0, R88, PT ;  /* 0x000000580000720c */ /* 0x000fe20003f84070 */
[----:B------:R-:W-:Y:S01]  /*1860*/  IMAD.HI.U32 R3, R106, R85, RZ ;  /* 0x000000556a037227 */ /* 0x000fe200078e00ff */
[----:B------:R-:W-:-:S02]  /*1870*/  ISETP.GE.AND P5, PT, R20, RZ, PT ;  /* 0x000000ff1400720c */ /* 0x000fc40003fa6270 */
[C---:B------:R-:W-:Y:S01]  /*1880*/  LOP3.LUT R20, R119.reuse, 0x12, RZ, 0xfc, !PT ;  /* 0x0000001277147812 */ /* 0x040fe200078efcff */
[----:B------:R-:W-:Y:S01]  /*1890*/  IMAD.MOV R3, RZ, RZ, -R3 ;  /* 0x000000ffff037224 */ /* 0x000fe200078e0a03 */
[----:B------:R-:W-:Y:S01]  /*18a0*/  IABS R19, R18 ;  /* 0x0000001200137213 */ /* 0x000fe20000000000 */
[----:B------:R-:W-:Y:S01]  /*18b0*/  @!P2 IMAD.MOV R90, RZ, RZ, -R90 ;  /* 0x000000ffff5aa224 */ /* 0x000fe200078e0a5a */
[----:B------:R-:W-:Y:S01]  /*18c0*/  ISETP.GE.AND P2, PT, R16, RZ, PT ;  /* 0x000000ff1000720c */ /* 0x000fe20003f46270 */
[----:B------:R-:W-:Y:S01]  /*18d0*/  IMAD R85, R0, R3, R85 ;  /* 0x0000000300557224 */ /* 0x000fe200078e0255 */
[----:B------:R-:W-:Y:S01]  /*18e0*/  LOP3.LUT R16, R119, 0xe, RZ, 0xfc, !PT ;  /* 0x0000000e77107812 */ /* 0x000fe200078efcff */
[--C-:B------:R-:W-:Y:S01]  /*18f0*/  @!P6 IMAD.IADD R86, R86, 0x1, -R0.reuse ;  /* 0x000000015656e824 */ /* 0x100fe200078e0a00 */
[----:B------:R-:W-:Y:S01]  /*1900*/  IABS R81, R20 ;  /* 0x0000001400517213 */ /* 0x000fe20000000000 */
[----:B------:R-:W-:Y:S01]  /*1910*/  @!P4 IMAD.IADD R88, R88, 0x1, -R0 ;  /* 0x000000015858c824 */ /* 0x000fe200078e0a00 */
[----:B------:R-:W-:Y:S01]  /*1920*/  IABS R15, R16 ;  /* 0x00000010000f7213 */ /* 0x000fe20000000000 */
[----:B------:R-:W-:Y:S01]  /*1930*/  @!P5 IMAD.MOV R89, RZ, RZ, -R89 ;  /* 0x000000ffff59d224 */ /* 0x000fe200078e0a59 */
[C---:B------:R-:W-:Y:S01]  /*1940*/  ISETP.GT.U32.AND P5, PT, R0.reuse, R85, PT ;  /* 0x000000550000720c */ /* 0x040fe20003fa4070 */
[----:B------:R-:W-:Y:S01]  /*1950*/  @!P1 IMAD.MOV R92, RZ, RZ, -R92 ;  /* 0x000000ffff5c9224 */ /* 0x000fe200078e0a5c */
[----:B------:R-:W-:Y:S01]  /*1960*/  ISETP.GT.U32.AND P6, PT, R0, R86, PT ;  /* 0x000000560000720c */ /* 0x000fe20003fc4070 */
[----:B------:R-:W-:Y:S01]  /*1970*/  IMAD.HI.U32 R2, R106, R15, RZ ;  /* 0x0000000f6a027227 */ /* 0x000fe200078e00ff */
[----:B------:R-:W-:-:S02]  /*1980*/  ISETP.GT.U32.AND P4, PT, R0, R88, PT ;  /* 0x000000580000720c */ /* 0x000fc40003f84070 */
[----:B------:R-:W-:Y:S01]  /*1990*/  ISETP.GE.AND P1, PT, R14, RZ, PT ;  /* 0x000000ff0e00720c */ /* 0x000fe20003f26270 */
[----:B------:R-:W-:Y:S01]  /*19a0*/  IMAD.MOV R2, RZ, RZ, -R2 ;  /* 0x000000ffff027224 */ /* 0x000fe200078e0a02 */
[C---:B------:R-:W-:Y:S01]  /*19b0*/  LOP3.LUT R41, R119.reuse, 0x70, RZ, 0xfc, !PT ;  /* 0x0000007077297812 */ /* 0x040fe200078efcff */
[----:B------:R-:W-:Y:S01]  /*19c0*/  IMAD.HI.U32 R3, R106, R19, RZ ;  /* 0x000000136a037227 */ /* 0x000fe200078e00ff */
[C---:B------:R-:W-:Y:S02]  /*19d0*/  LOP3.LUT R45, R119.reuse, 0x72, RZ, 0xfc, !PT ;  /* 0x00000072772d7812 */ /* 0x040fe400078efcff */
[----:B------:R-:W-:Y:S01]  /*19e0*/  LOP3.LUT R49, R119, 0x74, RZ, 0xfc, !PT ;  /* 0x0000007477317812 */ /* 0x000fe200078efcff */
[--C-:B------:R-:W-:Y:S01]  /*19f0*/  @!P5 IMAD.IADD R85, R85, 0x1, -R0.reuse ;  /* 0x000000015555d824 */ /* 0x100fe200078e0a00 */
[----:B------:R-:W-:Y:S01]  /*1a00*/  LOP3.LUT R51, R119, 0x76, RZ, 0xfc, !PT ;  /* 0x0000007677337812 */ /* 0x000fe200078efcff */
[--C-:B------:R-:W-:Y:S01]  /*1a10*/  @!P6 IMAD.IADD R86, R86, 0x1, -R0.reuse ;  /* 0x000000015656e824 */ /* 0x100fe200078e0a00 */
[----:B------:R-:W-:Y:S01]  /*1a20*/  ISETP.GE.AND P6, PT, R18, RZ, PT ;  /* 0x000000ff1200720c */ /* 0x000fe20003fc6270 */
[C---:B------:R-:W-:Y:S01]  /*1a30*/  IMAD R84, R0.reuse, R2, R15 ;  /* 0x0000000200547224 */ /* 0x040fe200078e020f */
[----:B------:R-:W-:Y:S01]  /*1a40*/  ISETP.GT.U32.AND P5, PT, R0, R85, PT ;  /* 0x000000550000720c */ /* 0x000fe20003fa4070 */
[----:B------:R-:W-:Y:S01]  /*1a50*/  @!P4 IMAD.IADD R88, R88, 0x1, -R0 ;  /* 0x000000015858c824 */ /* 0x000fe200078e0a00 */
[----:B------:R-:W-:Y:S01]  /*1a60*/  IADD3 R190, P4, R59, R222, RZ ;  /* 0x000000de3bbe7210 */ /* 0x000fe20007f9e0ff */
[----:B------:R-:W-:Y:S01]  /*1a70*/  @!P2 IMAD.MOV R86, RZ, RZ, -R86 ;  /* 0x000000ffff56a224 */ /* 0x000fe200078e0a56 */
[----:B------:R-:W-:Y:S01]  /*1a80*/  ISETP.GT.U32.AND P2, PT, R0, R84, PT ;  /* 0x000000540000720c */ /* 0x000fe20003f44070 */
[----:B------:R-:W-:Y:S01]  /*1a90*/  IMAD.HI.U32 R14, R106, R81, RZ ;  /* 0x000000516a0e7227 */ /* 0x000fe200078e00ff */
[----:B------:R-:W-:-:S02]  /*1aa0*/  LEA.HI.X.SX32 R191, R23, R223, 0x2, P4 ;  /* 0x000000df17bf7211 */ /* 0x000fc400020f16ff */
[----:B------:R-:W-:Y:S01]  /*1ab0*/  ISETP.GE.AND P4, PT, R22, RZ, PT ;  /* 0x000000ff1600720c */ /* 0x000fe20003f86270 */
[----:B------:R-:W-:Y:S01]  /*1ac0*/  IMAD.MOV R3, RZ, RZ, -R3 ;  /* 0x000000ffff037224 */ /* 0x000fe200078e0a03 */
[C---:B------:R-:W-:Y:S01]  /*1ad0*/  LOP3.LUT R18, R119.reuse, 0x16, RZ, 0xfc, !PT ;  /* 0x0000001677127812 */ /* 0x040fe200078efcff */
[----:B------:R-:W-:Y:S01]  /*1ae0*/  IMAD.MOV R14, RZ, RZ, -R14 ;  /* 0x000000ffff0e7224 */ /* 0x000fe200078e0a0e */
[C---:B------:R-:W-:Y:S01]  /*1af0*/  LOP3.LUT R22, R119.reuse, 0x18, RZ, 0xfc, !PT ;  /* 0x0000001877167812 */ /* 0x040fe200078efcff */
[----:B------:R-:W-:Y:S01]  /*1b00*/  @!P1 IMAD.MOV R88, RZ, RZ, -R88 ;  /* 0x000000ffff589224 */ /* 0x000fe200078e0a58 */
[----:B------:R-:W-:Y:S01]  /*1b10*/  ISETP.GE.AND P1, PT, R16, RZ, PT ;  /* 0x000000ff1000720c */ /* 0x000fe20003f26270 */
[C---:B------:R-:W-:Y:S01]  /*1b20*/  IMAD R82, R0.reuse, R3, R19 ;  /* 0x0000000300527224 */ /* 0x040fe200078e0213 */
[----:B------:R-:W-:Y:S01]  /*1b30*/  LOP3.LUT R16, R119, 0x14, RZ, 0xfc, !PT ;  /* 0x0000001477107812 */ /* 0x000fe200078efcff */
[C---:B------:R-:W-:Y:S01]  /*1b40*/  IMAD R81, R0.reuse, R14, R81 ;  /* 0x0000000e00517224 */ /* 0x040fe200078e0251 */
[----:B------:R-:W-:Y:S01]  /*1b50*/  IABS R19, R18 ;  /* 0x0000001200137213 */ /* 0x000fe20000000000 */
[--C-:B------:R-:W-:Y:S01]  /*1b60*/  @!P5 IMAD.IADD R85, R85, 0x1, -R0.reuse ;  /* 0x000000015555d824 */ /* 0x100fe200078e0a00 */
[----:B------:R-:W-:Y:S01]  /*1b70*/  ISETP.GT.U32.AND P5, PT, R0, R82, PT ;  /* 0x000000520000720c */ /* 0x000fe20003fa4070 */
[----:B------:R-:W-:Y:S01]  /*1b80*/  @!P2 IMAD.IADD R84, R84, 0x1, -R0 ;  /* 0x000000015454a824 */ /* 0x000fe200078e0a00 */
[----:B------:R-:W-:Y:S01]  /*1b90*/  LEA R224, P2, R67, R222, 0x5 ;  /* 0x000000de43e07211 */ /* 0x000fe200078428ff */
[----:B------:R-:W-:Y:S01]  /*1ba0*/  @!P4 IMAD.MOV R85, RZ, RZ, -R85 ;  /* 0x000000ffff55c224 */ /* 0x000fe200078e0a55 */
[----:B------:R-:W-:Y:S01]  /*1bb0*/  IABS R15, R16 ;  /* 0x00000010000f7213 */ /* 0x000fe20000000000 */
[----:B------:R-:W-:Y:S01]  /*1bc0*/  IMAD.HI.U32 R3, R106, R19, RZ ;  /* 0x000000136a037227 */ /* 0x000fe200078e00ff */
[----:B------:R-:W-:-:S02]  /*1bd0*/  ISETP.GT.U32.AND P4, PT, R0, R81, PT ;  /* 0x000000510000720c */ /* 0x000fc40003f84070 */
[----:B------:R-:W-:Y:S01]  /*1be0*/  LEA.HI.X.SX32 R225, R28, R223, 0x2, P2 ;  /* 0x000000df1ce17211 */ /* 0x000fe200010f16ff */
[----:B------:R-:W-:Y:S01]  /*1bf0*/  IMAD.HI.U32 R2, R106, R15, RZ ;  /* 0x0000000f6a027227 */ /* 0x000fe200078e00ff */
[----:B------:R-:W-:Y:S02]  /*1c00*/  ISETP.GT.U32.AND P2, PT, R0, R84, PT ;  /* 0x000000540000720c */ /* 0x000fe40003f44070 */
[----:B------:R-:W-:Y:S01]  /*1c10*/  LOP3.LUT R23, R119, 0x1a, RZ, 0xfc, !PT ;  /* 0x0000001a77177812 */ /* 0x000fe200078efcff */
[----:B------:R-:W-:Y:S01]  /*1c20*/  IMAD.MOV R2, RZ, RZ, -R2 ;  /* 0x000000ffff027224 */ /* 0x000fe200078e0a02 */
[----:B------:R-:W-:Y:S01]  /*1c30*/  IABS R77, R22 ;  /* 0x00000016004d7213 */ /* 0x000fe20000000000 */
[--C-:B------:R-:W-:Y:S01]  /*1c40*/  @!P5 IMAD.IADD R82, R82, 0x1, -R0.reuse ;  /* 0x000000015252d824 */ /* 0x100fe200078e0a00 */
[----:B------:R-:W-:Y:S01]  /*1c50*/  IADD3 R208, P5, R209, R222, RZ ;  /* 0x000000ded1d07210 */ /* 0x000fe20007fbe0ff */
[C---:B------:R-:W-:Y:S01]  /*1c60*/  IMAD R80, R0.reuse, R2, R15 ;  /* 0x0000000200507224 */ /* 0x040fe200078e020f */
[----:B------:R-:W-:Y:S01]  /*1c70*/  IABS R14, R23 ;  /* 0x00000017000e7213 */ /* 0x000fe20000000000 */
[--C-:B------:R-:W-:Y:S01]  /*1c80*/  @!P4 IMAD.IADD R81, R81, 0x1, -R0.reuse ;  /* 0x000000015151c824 */ /* 0x100fe200078e0a00 */
[----:B------:R-:W-:Y:S01]  /*1c90*/  LEA.HI.X.SX32 R209, R27, R223, 0x2, P5 ;  /* 0x000000df1bd17211 */ /* 0x000fe200028f16ff */
[----:B------:R-:W-:Y:S01]  /*1ca0*/  IMAD.MOV R3, RZ, RZ, -R3 ;  /* 0x000000ffff037224 */ /* 0x000fe200078e0a03 */
[----:B------:R-:W-:Y:S01]  /*1cb0*/  ISETP.GT.U32.AND P5, PT, R0, R82, PT ;  /* 0x000000520000720c */ /* 0x000fe20003fa4070 */
[----:B------:R-:W-:Y:S01]  /*1cc0*/  @!P2 IMAD.IADD R84, R84, 0x1, -R0 ;  /* 0x000000015454a824 */ /* 0x000fe200078e0a00 */
[C---:B------:R-:W-:Y:S01]  /*1cd0*/  ISETP.GT.U32.AND P2, PT, R0.reuse, R80, PT ;  /* 0x000000500000720c */ /* 0x040fe20003f44070 */
[C---:B------:R-:W-:Y:S01]  /*1ce0*/  IMAD R78, R0.reuse, R3, R19 ;  /* 0x00000003004e7224 */ /* 0x040fe200078e0213 */
[----:B------:R-:W-:Y:S01]  /*1cf0*/  ISETP.GT.U32.AND P4, PT, R0, R81, PT ;  /* 0x000000510000720c */ /* 0x000fe20003f84070 */
[----:B------:R-:W-:Y:S01]  /*1d00*/  IMAD.HI.U32 R2, R106, R77, RZ ;  /* 0x0000004d6a027227 */ /* 0x000fe200078e00ff */
[----:B------:R-:W-:-:S02]  /*1d10*/  LOP3.LUT R53, R119, 0x7a, RZ, 0xfc, !PT ;  /* 0x0000007a77357812 */ /* 0x000fc400078efcff */
[C---:B------:R-:W-:Y:S01]  /*1d20*/  LOP3.LUT R55, R119.reuse, 0x7c, RZ, 0xfc, !PT ;  /* 0x0000007c77377812 */ /* 0x040fe200078efcff */
[----:B------:R-:W-:Y:S01]  /*1d30*/  IMAD.MOV.U32 R15, RZ, RZ, R14 ;  /* 0x000000ffff0f7224 */ /* 0x000fe200078e000e */
[----:B------:R-:W-:Y:S01]  /*1d40*/  LOP3.LUT R14, R119, 0x1c, RZ, 0xfc, !PT ;  /* 0x0000001c770e7812 */ /* 0x000fe200078efcff */
[----:B------:R-:W-:Y:S01]  /*1d50*/  IMAD R27, R67, 0xa, RZ ;  /* 0x0000000a431b7824 */ /* 0x000fe200078e02ff */
[----:B------:R-:W-:Y:S01]  /*1d60*/  IADD3 R12, R132, -0x20, RZ ;  /* 0xffffffe0840c7810 */ /* 0x000fe20007ffe0ff */
[----:B------:R-:W-:Y:S01]  /*1d70*/  IMAD.MOV R3, RZ, RZ, -R2 ;  /* 0x000000ffff037224 */ /* 0x000fe200078e0a02 */
[----:B------:R-:W-:Y:S01]  /*1d80*/  LOP3.LUT R48, R48, 0x3, RZ, 0xc0, !PT ;  /* 0x0000000330307812 */ /* 0x000fe200078ec0ff */
[--C-:B------:R-:W-:Y:S01]  /*1d90*/  @!P2 IMAD.IADD R80, R80, 0x1, -R0.reuse ;  /* 0x000000015050a824 */ /* 0x100fe200078e0a00 */
[----:B------:R-:W-:Y:S01]  /*1da0*/  IADD3 R198, P2, R199, R222, RZ ;  /* 0x000000dec7c67210 */ /* 0x000fe20007f5e0ff */
[--C-:B------:R-:W-:Y:S01]  /*1db0*/  @!P5 IMAD.IADD R82, R82, 0x1, -R0.reuse ;  /* 0x000000015252d824 */ /* 0x100fe200078e0a00 */
[----:B------:R-:W-:Y:S01]  /*1dc0*/  ISETP.GT.U32.AND P5, PT, R0, R78, PT ;  /* 0x0000004e0000720c */ /* 0x000fe20003fa4070 */
[----:B------:R-:W-:Y:S01]  /*1dd0*/  @!P4 IMAD.IADD R81, R81, 0x1, -R0 ;  /* 0x000000015151c824 */ /* 0x000fe200078e0a00 */
[----:B------:R-:W-:Y:S01]  /*1de0*/  ISETP.GE.AND P4, PT, R20, RZ, PT ;  /* 0x000000ff1400720c */ /* 0x000fe20003f86270 */
[----:B------:R-:W-:Y:S01]  /*1df0*/  IMAD.HI.U32 R2, R106, R15, RZ ;  /* 0x0000000f6a027227 */ /* 0x000fe200078e00ff */
[----:B------:R-:W-:-:S02]  /*1e00*/  LEA.HI.X.SX32 R199, R27, R223, 0x2, P2 ;  /* 0x000000df1bc77211 */ /* 0x000fc400010f16ff */
[C---:B------:R-:W-:Y:S01]  /*1e10*/  ISETP.GT.U32.AND P2, PT, R0.reuse, R80, PT ;  /* 0x000000500000720c */ /* 0x040fe20003f44070 */
[----:B------:R-:W-:Y:S01]  /*1e20*/  IMAD R77, R0, R3, R77 ;  /* 0x00000003004d7224 */ /* 0x000fe200078e024d */
[----:B------:R-:W-:Y:S01]  /*1e30*/  IABS R3, R14 ;  /* 0x0000000e00037213 */ /* 0x000fe20000000000 */
[----:B------:R-:W-:Y:S01]  /*1e40*/  IMAD.MOV R2, RZ, RZ, -R2 ;  /* 0x000000ffff027224 */ /* 0x000fe200078e0a02 */
[----:B------:R-:W-:Y:S01]  /*1e50*/  IADD3 R6, R48, R9, R6 ;  /* 0x0000000930067210 */ /* 0x000fe20007ffe006 */
[----:B------:R-:W-:Y:S01]  /*1e60*/  @!P6 IMAD.MOV R82, RZ, RZ, -R82 ;  /* 0x000000ffff52e224 */ /* 0x000fe200078e0a52 */
[----:B------:R-:W-:Y:S01]  /*1e70*/  ISETP.GE.AND P6, PT, R16, RZ, PT ;  /* 0x000000ff1000720c */ /* 0x000fe20003fc6270 */
[----:B------:R-:W-:Y:S01]  /*1e80*/  IMAD R76, R0, R2, R15 ;  /* 0x00000002004c7224 */ /* 0x000fe200078e020f */
[----:B------:R-:W-:Y:S01]  /*1e90*/  LOP3.LUT R16, R119, 0x1e, RZ, 0xfc, !PT ;  /* 0x0000001e77107812 */ /* 0x000fe200078efcff */
[----:B------:R-:W-:Y:S01]  /*1ea0*/  IMAD.HI.U32 R2, R106, R3, RZ ;  /* 0x000000036a027227 */ /* 0x000fe200078e00ff */
[----:B------:R-:W-:-:S02]  /*1eb0*/  LOP3.LUT R10, R10, 0x3, RZ, 0xc0, !PT ;  /* 0x000000030a0a7812 */ /* 0x000fc400078ec0ff */
[----:B------:R-:W-:Y:S01]  /*1ec0*/  IABS R73, R16 ;  /* 0x0000001000497213 */ /* 0x000fe20000000000 */
[----:B------:R-:W-:Y:S01]  /*1ed0*/  @!P1 IMAD.MOV R84, RZ, RZ, -R84 ;  /* 0x000000ffff549224 */ /* 0x000fe200078e0a54 */
[----:B------:R-:W-:Y:S01]  /*1ee0*/  ISETP.GT.U32.AND P1, PT, R0, R77, PT ;  /* 0x0000004d0000720c */ /* 0x000fe20003f24070 */
[----:B------:R-:W-:Y:S01]  /*1ef0*/  @!P5 IMAD.IADD R78, R78, 0x1, -R0 ;  /* 0x000000014e4ed824 */ /* 0x000fe200078e0a00 */
[----:B------:R-:W-:Y:S01]  /*1f00*/  IADD3 R8, R10, R7, R8 ;  /* 0x000000070a087210 */ /* 0x000fe20007ffe008 */
[----:B------:R-:W-:Y:S01]  /*1f10*/  @!P4 IMAD.MOV R81, RZ, RZ, -R81 ;  /* 0x000000ffff51c224 */ /* 0x000fe200078e0a51 */
[C---:B------:R-:W-:Y:S01]  /*1f20*/  ISETP.GT.U32.AND P4, PT, R0.reuse, R76, PT ;  /* 0x0000004c0000720c */ /* 0x040fe20003f84070 */
[----:B------:R-:W-:Y:S01]  /*1f30*/  IMAD.MOV R2, RZ, RZ, -R2 ;  /* 0x000000ffff027224 */ /* 0x000fe200078e0a02 */
[----:B------:R-:W-:Y:S01]  /*1f40*/  ISETP.GT.U32.AND P5, PT, R0, R78, PT ;  /* 0x0000004e0000720c */ /* 0x000fe20003fa4070 */
[----:B------:R-:W-:Y:S01]  /*1f50*/  @!P2 IMAD.IADD R80, R80, 0x1, -R0 ;  /* 0x000000015050a824 */ /* 0x000fe200078e0a00 */
[----:B------:R-:W-:Y:S01]  /*1f60*/  ISETP.GE.AND P2, PT, R18, RZ, PT ;  /* 0x000000ff1200720c */ /* 0x000fe20003f46270 */
[C---:B------:R-:W-:Y:S01]  /*1f70*/  IMAD R74, R0.reuse, R2, R3 ;  /* 0x00000002004a7224 */ /* 0x040fe200078e0203 */
[----:B------:R-:W-:Y:S01]  /*1f80*/  LOP3.LUT R18, R119, 0x20, RZ, 0xfc, !PT ;  /* 0x0000002077127812 */ /* 0x000fe200078efcff */
[----:B------:R-:W-:Y:S01]  /*1f90*/  @!P6 IMAD.MOV R80, RZ, RZ, -R80 ;  /* 0x000000ffff50e224 */ /* 0x000fe200078e0a50 */
[----:B------:R-:W-:Y:S01]  /*1fa0*/  LOP3.LUT R13, R13, 0x3, RZ, 0xc0, !PT ;  /* 0x000000030d0d7812 */ /* 0x000fe200078ec0ff */
[----:B------:R-:W-:Y:S01]  /*1fb0*/  IMAD R15, R67, 0xb, RZ ;  /* 0x0000000b430f7824 */ /* 0x000fe200078e02ff */
[----:B------:R-:W-:Y:S01]  /*1fc0*/  ISETP.GT.U32.AND P6, PT, R0, R74, PT ;  /* 0x0000004a0000720c */ /* 0x000fe20003fc4070 */
[--C-:B------:R-:W-:Y:S01]  /*1fd0*/  @!P1 IMAD.IADD R77, R77, 0x1, -R0.reuse ;  /* 0x000000014d4d9824 */ /* 0x100fe200078e0a00 */
[----:B------:R-:W-:Y:S01]  /*1fe0*/  IADD3 R240, P1, R241, R222, RZ ;  /* 0x000000def1f07210 */ /* 0x000fe20007f3e0ff */
[--C-:B------:R-:W-:Y:S01]  /*1ff0*/  @!P4 IMAD.IADD R76, R76, 0x1, -R0.reuse ;  /* 0x000000014c4cc824 */ /* 0x100fe200078e0a00 */
[----:B------:R-:W-:Y:S01]  /*2000*/  LOP3.LUT R10, R119, 0x8a, RZ, 0xfc, !PT ;  /* 0x0000008a770a7812 */ /* 0x000fe200078efcff */
[----:B------:R-:W-:Y:S01]  /*2010*/  @!P5 IMAD.IADD R78, R78, 0x1, -R0 ;  /* 0x000000014e4ed824 */ /* 0x000fe200078e0a00 */
[----:B------:R-:W-:Y:S01]  /*2020*/  LEA.HI.X.SX32 R241, R15, R223, 0x2, P1 ;  /* 0x000000df0ff17211 */ /* 0x000fe200008f16ff */
[----:B------:R-:W-:Y:S01]  /*2030*/  IMAD.HI.U32 R2, R106, R73, RZ ;  /* 0x000000496a027227 */ /* 0x000fe200078e00ff */
[----:B------:R-:W-:-:S02]  /*2040*/  ISETP.GT.U32.AND P1, PT, R0, R76, PT ;  /* 0x0000004c0000720c */ /* 0x000fc40003f24070 */
[----:B------:R-:W-:Y:S01]  /*2050*/  IABS R15, R18 ;  /* 0x00000012000f7213 */ /* 0x000fe20000000000 */
[----:B------:R-:W-:Y:S01]  /*2060*/  @!P2 IMAD.MOV R78, RZ, RZ, -R78 ;  /* 0x000000ffff4ea224 */ /* 0x000fe200078e0a4e */
[----:B------:R-:W-:Y:S01]  /*2070*/  ISETP.GE.AND P2, PT, R23, RZ, PT ;  /* 0x000000ff1700720c */ /* 0x000fe20003f46270 */
[----:B------:R-:W-:Y:S01]  /*2080*/  @!P6 IMAD.IADD R74, R74, 0x1, -R0 ;  /* 0x000000014a4ae824 */ /* 0x000fe200078e0a00 */
[----:B------:R-:W-:Y:S01]  /*2090*/  ISETP.GT.U32.AND P4, PT, R0, R77, PT ;  /* 0x0000004d0000720c */ /* 0x000fe20003f84070 */
[----:B------:R-:W-:Y:S01]  /*20a0*/  IMAD.HI.U32 R3, R106, R15, RZ ;  /* 0x0000000f6a037227 */ /* 0x000fe200078e00ff */
[----:B------:R-:W-:Y:S02]  /*20b0*/  ISETP.GE.AND P5, PT, R22, RZ, PT ;  /* 0x000000ff1600720c */ /* 0x000fe40003fa6270 */
[----:B------:R-:W-:Y:S01]  /*20c0*/  ISETP.GT.U32.AND P6, PT, R0, R74, PT ;  /* 0x0000004a0000720c */ /* 0x000fe20003fc4070 */
[----:B------:R-:W-:Y:S01]  /*20d0*/  IMAD.MOV R2, RZ, RZ, -R2 ;  /* 0x000000ffff027224 */ /* 0x000fe200078e0a02 */
[----:B------:R-:W-:Y:S01]  /*20e0*/  IADD3 R13, R13, R5, R4 ;  /* 0x000000050d0d7210 */ /* 0x000fe20007ffe004 */
[----:B------:R-:W-:Y:S01]  /*20f0*/  @!P1 IMAD.IADD R76, R76, 0x1, -R0 ;  /* 0x000000014c4c9824 */ /* 0x000fe200078e0a00 */
[----:B------:R-:W-:Y:S01]  /*2100*/  IADD3 R228, P1, R229, R222, RZ ;  /* 0x000000dee5e47210 */ /* 0x000fe20007f3e0ff */
[----:B------:R-:W-:Y:S01]  /*2110*/  IMAD.MOV R3, RZ, RZ, -R3 ;  /* 0x000000ffff037224 */ /* 0x000fe200078e0a03 */
[----:B------:R-:W-:Y:S01]  /*2120*/  IABS R5, R10 ;  /* 0x0000000a00057213 */ /* 0x000fe20000000000 */
[----:B------:R-:W-:Y:S01]  /*2130*/  IMAD R73, R0, R2, R73 ;  /* 0x0000000200497224 */ /* 0x000fe200078e0249 */
[----:B------:R-:W-:Y:S01]  /*2140*/  LEA.HI.X.SX32 R229, R24, R223, 0x2, P1 ;  /* 0x000000df18e57211 */ /* 0x000fe200008f16ff */
[----:B------:R-:W-:Y:S01]  /*2150*/  IMAD R72, R0, R3, R15 ;  /* 0x0000000300487224 */ /* 0x000fe200078e020f */
[----:B------:R-:W-:Y:S01]  /*2160*/  ISETP.GE.AND P1, PT, R16, RZ, PT ;  /* 0x000000ff1000720c */ /* 0x000fe20003f26270 */
[----:B------:R-:W-:Y:S01]  /*2170*/  @!P2 IMAD.MOV R76, RZ, RZ, -R76 ;  /* 0x000000ffff4ca224 */ /* 0x000fe200078e0a4c */
[----:B------:R-:W-:Y:S01]  /*2180*/  ISETP.GT.U32.AND P2, PT, R0, R73, PT ;  /* 0x000000490000720c */ /* 0x000fe20003f44070 */
[--C-:B------:R-:W-:Y:S01]  /*2190*/  @!P6 IMAD.IADD R74, R74, 0x1, -R0.reuse ;  /* 0x000000014a4ae824 */ /* 0x100fe200078e0a00 */
[----:B------:R-:W-:Y:S01]  /*21a0*/  ISETP.GT.U32.AND P6, PT, R0, R72, PT ;  /* 0x000000480000720c */ /* 0x000fe20003fc4070 */
[--C-:B------:R-:W-:Y:S01]  /*21b0*/  @!P4 IMAD.IADD R77, R77, 0x1, -R0.reuse ;  /* 0x000000014d4dc824 */ /* 0x100fe200078e0a00 */
[----:B------:R-:W-:Y:S01]  /*21c0*/  ISETP.GE.AND P4, PT, R14, RZ, PT ;  /* 0x000000ff0e00720c */ /* 0x000fe20003f86270 */
[----:B------:R-:W-:Y:S01]  /*21d0*/  IMAD R20, R67, 0xd, RZ ;  /* 0x0000000d43147824 */ /* 0x000fe200078e02ff */
[C---:B------:R-:W-:Y:S01]  /*21e0*/  LOP3.LUT R14, R119.reuse, 0x22, RZ, 0xfc, !PT ;  /* 0x00000022770e7812 */ /* 0x040fe200078efcff */
[----:B------:R-:W-:Y:S01]  /*21f0*/  @!P5 IMAD.MOV R77, RZ, RZ, -R77 ;  /* 0x000000ffff4dd224 */ /* 0x000fe200078e0a4d */
[----:B------:R-:W-:Y:S01]  /*2200*/  LOP3.LUT R16, R119, 0x24, RZ, 0xfc, !PT ;  /* 0x0000002477107812 */ /* 0x000fe200078efcff */
[----:B------:R-:W-:Y:S01]  /*2210*/  IMAD R22, R67, 0xe, RZ ;  /* 0x0000000e43167824 */ /* 0x000fe200078e02ff */
[----:B------:R-:W-:Y:S01]  /*2220*/  IABS R15, R14 ;  /* 0x0000000e000f7213 */ /* 0x000fe20000000000 */
[----:B------:R-:W-:Y:S01]  /*2230*/  IMAD.SHL.U32 R6, R6, 0x100, RZ ;  /* 0x0000010006067824 */ /* 0x000fe200078e00ff */
[----:B------:R-:W-:Y:S01]  /*2240*/  IABS R69, R16 ;  /* 0x0000001000457213 */ /* 0x000fe20000000000 */
[----:B------:R-:W-:Y:S01]  /*2250*/  @!P2 IMAD.IADD R73, R73, 0x1, -R0 ;  /* 0x000000014949a824 */ /* 0x000fe200078e0a00 */
[----:B------:R-:W-:Y:S01]  /*2260*/  IADD3 R206, P2, R207, R222, RZ ;  /* 0x000000decfce7210 */ /* 0x000fe20007f5e0ff */
[----:B------:R-:W-:Y:S01]  /*2270*/  IMAD.HI.U32 R2, R106, R15, RZ ;  /* 0x0000000f6a027227 */ /* 0x000fe200078e00ff */
[----:B------:R-:W-:-:S02]  /*2280*/  ISETP.GE.AND P5, PT, R18, RZ, PT ;  /* 0x000000ff1200720c */ /* 0x000fc40003fa6270 */
[C---:B------:R-:W-:Y:S01]  /*2290*/  LOP3.LUT R18, R119.reuse, 0x26, RZ, 0xfc, !PT ;  /* 0x0000002677127812 */ /* 0x040fe200078efcff */
[----:B------:R-:W-:Y:S01]  /*22a0*/  @!P6 IMAD.IADD R72, R72, 0x1, -R0 ;  /* 0x000000014848e824 */ /* 0x000fe200078e0a00 */
[----:B------:R-:W-:Y:S01]  /*22b0*/  ISETP.GT.U32.AND P6, PT, R0, R73, PT ;  /* 0x000000490000720c */ /* 0x000fe20003fc4070 */
[----:B------:R-:W-:Y:S01]  /*22c0*/  IMAD.HI.U32 R3, R106, R69, RZ ;  /* 0x000000456a037227 */ /* 0x000fe200078e00ff */
[----:B------:R-:W-:Y:S02]  /*22d0*/  LEA.HI.X.SX32 R207, R20, R223, 0x2, P2 ;  /* 0x000000df14cf7211 */ /* 0x000fe400010f16ff */
[C---:B------:R-:W-:Y:S01]  /*22e0*/  ISETP.GT.U32.AND P2, PT, R0.reuse, R72, PT ;  /* 0x000000480000720c */ /* 0x040fe20003f44070 */
[----:B------:R-:W-:Y:S01]  /*22f0*/  IMAD.MOV R2, RZ, RZ, -R2 ;  /* 0x000000ffff027224 */ /* 0x000fe200078e0a02 */
[----:B------:R-:W-:Y:S01]  /*2300*/  IABS R19, R18 ;  /* 0x0000001200137213 */ /* 0x000fe20000000000 */
[----:B------:R-:W-:Y:S01]  /*2310*/  IMAD.MOV R3, RZ, RZ, -R3 ;  /* 0x000000ffff037224 */ /* 0x000fe200078e0a03 */
[C---:B------:R-:W-:Y:S01]  /*2320*/  LOP3.LUT R20, R119.reuse, 0x28, RZ, 0xfc, !PT ;  /* 0x0000002877147812 */ /* 0x040fe200078efcff */
[C---:B------:R-:W-:Y:S01]  /*2330*/  IMAD R70, R0.reuse, R2, R15 ;  /* 0x0000000200467224 */ /* 0x040fe200078e020f */
[----:B------:R-:W-:Y:S01]  /*2340*/  LOP3.LUT R24, R119, 0x5a, RZ, 0xfc, !PT ;  /* 0x0000005a77187812 */ /* 0x000fe200078efcff */
[C---:B------:R-:W-:Y:S01]  /*2350*/  IMAD R69, R0.reuse, R3, R69 ;  /* 0x0000000300457224 */ /* 0x040fe200078e0245 */
[----:B------:R-:W-:Y:S01]  /*2360*/  IABS R3, R20 ;  /* 0x0000001400037213 */ /* 0x000fe20000000000 */
[----:B------:R-:W-:Y:S01]  /*2370*/  @!P4 IMAD.MOV R74, RZ, RZ, -R74 ;  /* 0x000000ffff4ac224 */ /* 0x000fe200078e0a4a */
[C---:B------:R-:W-:Y:S01]  /*2380*/  ISETP.GT.U32.AND P4, PT, R0.reuse, R70, PT ;  /* 0x000000460000720c */ /* 0x040fe20003f84070 */
[----:B------:R-:W-:Y:S01]  /*2390*/  @!P6 IMAD.IADD R73, R73, 0x1, -R0 ;  /* 0x000000014949e824 */ /* 0x000fe200078e0a00 */
[----:B------:R-:W-:Y:S01]  /*23a0*/  ISETP.GT.U32.AND P6, PT, R0, R69, PT ;  /* 0x000000450000720c */ /* 0x000fe20003fc4070 */
[----:B------:R-:W-:Y:S01]  /*23b0*/  IMAD.HI.U32 R2, R106, R19, RZ ;  /* 0x000000136a027227 */ /* 0x000fe200078e00ff */
[----:B-1----:R-:W-:-:S02]  /*23c0*/  IABS R31, R24 ;  /* 0x00000018001f7213 */ /* 0x002fc40000000000 */
[C---:B------:R-:W-:Y:S01]  /*23d0*/  LOP3.LUT R48, R119.reuse, 0xa4, RZ, 0xfc, !PT ;  /* 0x000000a477307812 */ /* 0x040fe200078efcff */
[----:B------:R-:W-:Y:S01]  /*23e0*/  IMAD.MOV R2, RZ, RZ, -R2 ;  /* 0x000000ffff027224 */ /* 0x000fe200078e0a02 */
[----:B------:R-:W-:Y:S01]  /*23f0*/  LOP3.LUT R125, R252, 0x20, RZ, 0x3c, !PT ;  /* 0x00000020fc7d7812 */ /* 0x000fe200078e3cff */
[--C-:B------:R-:W-:Y:S01]  /*2400*/  @!P2 IMAD.IADD R72, R72, 0x1, -R0.reuse ;  /* 0x000000014848a824 */ /* 0x100fe200078e0a00 */
[----:B------:R-:W-:Y:S01]  /*2410*/  ISETP.GE.AND P2, PT, R14, RZ, PT ;  /* 0x000000ff0e00720c */ /* 0x000fe20003f46270 */
[----:B------:R-:W-:Y:S01]  /*2420*/  IMAD R68, R0, R2, R19 ;  /* 0x0000000200447224 */ /* 0x000fe200078e0213 */
[----:B------:R-:W-:Y:S01]  /*2430*/  LOP3.LUT R14, R119, 0x2a, RZ, 0xfc, !PT ;  /* 0x0000002a770e7812 */ /* 0x000fe200078efcff */
[--C-:B------:R-:W-:Y:S01]  /*2440*/  @!P4 IMAD.IADD R70, R70, 0x1, -R0.reuse ;  /* 0x000000014646c824 */ /* 0x100fe200078e0a00 */
[----:B------:R-:W-:Y:S01]  /*2450*/  IADD3 R236, P4, R237, R222, RZ ;  /* 0x000000deedec7210 */ /* 0x000fe20007f9e0ff */
[----:B------:R-:W-:Y:S01]  /*2460*/  @!P6 IMAD.IADD R69, R69, 0x1, -R0 ;  /* 0x000000014545e824 */ /* 0x000fe200078e0a00 */
[----:B------:R-:W-:Y:S01]  /*2470*/  IABS R65, R14 ;  /* 0x0000000e00417213 */ /* 0x000fe20000000000 */
[----:B------:R-:W-:Y:S01]  /*2480*/  IMAD.HI.U32 R2, R106, R3, RZ ;  /* 0x000000036a027227 */ /* 0x000fe200078e00ff */
[----:B------:R-:W-:-:S02]  /*2490*/  ISETP.GT.U32.AND P6, PT, R0, R70, PT ;  /* 0x000000460000720c */ /* 0x000fc40003fc4070 */
[C---:B------:R-:W-:Y:S01]  /*24a0*/  LOP3.LUT R19, R119.reuse, 0x2c, RZ, 0xfc, !PT ;  /* 0x0000002c77137812 */ /* 0x040fe200078efcff */
[----:B------:R-:W-:Y:S01]  /*24b0*/  IMAD.MOV R2, RZ, RZ, -R2 ;  /* 0x000000ffff027224 */ /* 0x000fe200078e0a02 */
[----:B------:R-:W-:Y:S01]  /*24c0*/  LEA.HI.X.SX32 R237, R22, R223, 0x2, P4 ;  /* 0x000000df16ed7211 */ /* 0x000fe200020f16ff */
[----:B------:R-:W-:Y:S01]  /*24d0*/  @!P1 IMAD.MOV R73, RZ, RZ, -R73 ;  /* 0x000000ffff499224 */ /* 0x000fe200078e0a49 */
[----:B------:R-:W-:Y:S01]  /*24e0*/  IABS R15, R19 ;  /* 0x00000013000f7213 */ /* 0x000fe20000000000 */
[C---:B------:R-:W-:Y:S01]  /*24f0*/  IMAD R66, R0.reuse, R2, R3 ;  /* 0x0000000200427224 */ /* 0x040fe200078e0203 */
[----:B------:R-:W-:Y:S01]  /*2500*/  ISETP.GT.U32.AND P4, PT, R0, R69, PT ;  /* 0x000000450000720c */ /* 0x000fe20003f84070 */
[----:B------:R-:W-:Y:S01]  /*2510*/  IMAD.HI.U32 R2, R106, R65, RZ ;  /* 0x000000416a027227 */ /* 0x000fe200078e00ff */
[----:B------:R-:W-:Y:S02]  /*2520*/  ISETP.GT.U32.AND P1, PT, R0, R68, PT ;  /* 0x000000440000720c */ /* 0x000fe40003f24070 */
[C---:B------:R-:W-:Y:S01]  /*2530*/  LOP3.LUT R117, R119.reuse, 0xdc, RZ, 0xfc, !PT ;  /* 0x000000dc77757812 */ /* 0x040fe200078efcff */
[----:B------:R-:W-:Y:S01]  /*2540*/  @!P6 IMAD.IADD R70, R70, 0x1, -R0 ;  /* 0x000000014646e824 */ /* 0x000fe200078e0a00 */
[----:B------:R-:W-:Y:S01]  /*2550*/  ISETP.GE.AND P6, PT, R16, RZ, PT ;  /* 0x000000ff1000720c */ /* 0x000fe20003fc6270 */
[----:B------:R-:W-:Y:S01]  /*2560*/  IMAD.MOV R2, RZ, RZ, -R2 ;  /* 0x000000ffff027224 */ /* 0x000fe200078e0a02 */
[----:B------:R-:W-:Y:S01]  /*2570*/  LOP3.LUT R16, R119, 0x2e, RZ, 0xfc, !PT ;  /* 0x0000002e77107812 */ /* 0x000fe200078efcff */
[----:B------:R-:W-:Y:S01]  /*2580*/  IMAD.HI.U32 R3, R106, R15, RZ ;  /* 0x0000000f6a037227 */ /* 0x000fe200078e00ff */
[----:B------:R-:W-:-:S02]  /*2590*/  IABS R113, R117 ;  /* 0x0000007500717213 */ /* 0x000fc40000000000 */
[----:B------:R-:W-:Y:S01]  /*25a0*/  LOP3.LUT R164, R252, 0x40, RZ, 0x3c, !PT ;  /* 0x00000040fca47812 */ /* 0x000fe200078e3cff */
[C---:B------:R-:W-:Y:S01]  /*25b0*/  IMAD R65, R0.reuse, R2, R65 ;  /* 0x0000000200417224 */ /* 0x040fe200078e0241 */
[C---:B------:R-:W-:Y:S01]  /*25c0*/  LOP3.LUT R121, R119.reuse, 0xe0, RZ, 0xfc, !PT ;  /* 0x000000e077797812 */ /* 0x040fe200078efcff */
[----:B------:R-:W-:Y:S01]  /*25d0*/  IMAD.MOV R3, RZ, RZ, -R3 ;  /* 0x000000ffff037224 */ /* 0x000fe200078e0a03 */
[----:B------:R-:W-:Y:S01]  /*25e0*/  LOP3.LUT R153, R119, 0xea, RZ, 0xfc, !PT ;  /* 0x000000ea77997812 */ /* 0x000fe200078efcff */
[----:B------:R-:W-:Y:S01]  /*25f0*/  @!P2 IMAD.MOV R70, RZ, RZ, -R70 ;  /* 0x000000ffff46a224 */ /* 0x000fe200078e0a46 */
[C---:B------:R-:W-:Y:S01]  /*2600*/  ISETP.GT.U32.AND P2, PT, R0.reuse, R65, PT ;  /* 0x000000410000720c */ /* 0x040fe20003f44070 */
[----:B------:R-:W-:Y:S01]  /*2610*/  @!P5 IMAD.MOV R72, RZ, RZ, -R72 ;  /* 0x000000ffff48d224 */ /* 0x000fe200078e0a48 */
[----:B------:R-:W-:Y:S01]  /*2620*/  ISETP.GT.U32.AND P5, PT, R0, R66, PT ;  /* 0x000000420000720c */ /* 0x000fe20003fa4070 */
[--C-:B------:R-:W-:Y:S01]  /*2630*/  @!P4 IMAD.IADD R69, R69, 0x1, -R0.reuse ;  /* 0x000000014545c824 */ /* 0x100fe200078e0a00 */
[----:B------:R-:W-:Y:S01]  /*2640*/  ISETP.GE.AND P4, PT, R18, RZ, PT ;  /* 0x000000ff1200720c */ /* 0x000fe20003f86270 */
[C---:B------:R-:W-:Y:S01]  /*2650*/  IMAD R64, R0.reuse, R3, R15 ;  /* 0x0000000300407224 */ /* 0x040fe200078e020f */
[----:B------:R-:W-:Y:S01]  /*2660*/  LOP3.LUT R18, R119, 0x30, RZ, 0xfc, !PT ;  /* 0x0000003077127812 */ /* 0x000fe200078efcff */
[----:B------:R-:W-:Y:S01]  /*2670*/  @!P6 IMAD.MOV R69, RZ, RZ, -R69 ;  /* 0x000000ffff45e224 */ /* 0x000fe200078e0a45 */
[----:B------:R-:W-:Y:S01]  /*2680*/  IABS R15, R16 ;  /* 0x00000010000f7213 */ /* 0x000fe20000000000 */
[----:B------:R-:W-:Y:S01]  /*2690*/  IMAD R22, R67, 0xf, RZ ;  /* 0x0000000f43167824 */ /* 0x000fe200078e02ff */
[----:B------:R-:W-:Y:S01]  /*26a0*/  ISETP.GT.U32.AND P6, PT, R0, R64, PT ;  /* 0x000000400000720c */ /* 0x000fe20003fc4070 */
[--C-:B------:R-:W-:Y:S01]  /*26b0*/  @!P1 IMAD.IADD R68, R68, 0x1, -R0.reuse ;  /* 0x0000000144449824 */ /* 0x100fe200078e0a00 */
[-C--:B------:R-:W-:Y:S01]  /*26c0*/  IADD3 R186, P1, R187, R222.reuse, RZ ;  /* 0x000000debbba7210 */ /* 0x080fe20007f3e0ff */
[--C-:B------:R-:W-:Y:S01]  /*26d0*/  @!P2 IMAD.IADD R65, R65, 0x1, -R0.reuse ;  /* 0x000000014141a824 */ /* 0x100fe200078e0a00 */
[C---:B------:R-:W-:Y:S01]  /*26e0*/  LEA R220, P2, R67.reuse, R222, 0x6 ;  /* 0x000000de43dc7211 */ /* 0x040fe200078430ff */
[----:B------:R-:W-:Y:S01]  /*26f0*/  @!P5 IMAD.IADD R66, R66, 0x1, -R0 ;  /* 0x000000014242d824 */ /* 0x000fe200078e0a00 */
[----:B------:R-:W-:Y:S01]  /*2700*/  LEA.HI.X.SX32 R187, R22, R223, 0x2, P1 ;  /* 0x000000df16bb7211 */ /* 0x000fe200008f16ff */
[----:B------:R-:W-:Y:S01]  /*2710*/  IMAD.SHL.U32 R22, R67, 0x10, RZ ;  /* 0x0000001043167824 */ /* 0x000fe200078e00ff */
[----:B------:R-:W-:Y:S01]  /*2720*/  ISETP.GT.U32.AND P5, PT, R0, R68, PT ;  /* 0x000000440000720c */ /* 0x000fe20003fa4070 */
[----:B------:R-:W-:Y:S01]  /*2730*/  IMAD.HI.U32 R2, R106, R15, RZ ;  /* 0x0000000f6a027227 */ /* 0x000fe200078e00ff */
[----:B------:R-:W-:-:S02]  /*2740*/  ISETP.GT.U32.AND P1, PT, R0, R66, PT ;  /* 0x000000420000720c */ /* 0x000fc40003f24070 */
[----:B------:R-:W-:Y:S01]  /*2750*/  LEA.HI.X.SX32 R221, R22, R223, 0x2, P2 ;  /* 0x000000df16dd7211 */ /* 0x000fe200010f16ff */
[----:B------:R-:W-:Y:S01]  /*2760*/  @!P6 IMAD.IADD R64, R64, 0x1, -R0 ;  /* 0x000000014040e824 */ /* 0x000fe200078e0a00 */
[----:B------:R-:W-:Y:S01]  /*2770*/  IABS R61, R18 ;  /* 0x00000012003d7213 */ /* 0x000fe20000000000 */
[----:B------:R-:W-:Y:S01]  /*2780*/  IMAD.MOV R2, RZ, RZ, -R2 ;  /* 0x000000ffff027224 */ /* 0x000fe200078e0a02 */
[C---:B------:R-:W-:Y:S01]  /*2790*/  ISETP.GT.U32.AND P2, PT, R0.reuse, R65, PT ;  /* 0x000000410000720c */ /* 0x040fe20003f44070 */
[----:B------:R-:W-:Y:S01]  /*27a0*/  IMAD R22, R67, 0x12, RZ ;  /* 0x0000001243167824 */ /* 0x000fe200078e02ff */
[----:B------:R-:W-:Y:S01]  /*27b0*/  ISETP.GT.U32.AND P6, PT, R0, R64, PT ;  /* 0x000000400000720c */ /* 0x000fe20003fc4070 */
[----:B------:R-:W-:Y:S01]  /*27c0*/  IMAD.HI.U32 R3, R106, R61, RZ ;  /* 0x0000003d6a037227 */ /* 0x000fe200078e00ff */
[C---:B------:R-:W-:Y:S02]  /*27d0*/  LOP3.LUT R131, R119.reuse, 0xec, RZ, 0xfc, !PT ;  /* 0x000000ec77837812 */ /* 0x040fe400078efcff */
[----:B------:R-:W-:Y:S01]  /*27e0*/  LOP3.LUT R152, R119, 0xf2, RZ, 0xfc, !PT ;  /* 0x000000f277987812 */ /* 0x000fe200078efcff */
[----:B------:R-:W-:Y:S01]  /*27f0*/  IMAD.MOV R3, RZ, RZ, -R3 ;  /* 0x000000ffff037224 */ /* 0x000fe200078e0a03 */
[----:B------:R-:W-:Y:S01]  /*2800*/  LOP3.LUT R139, R139, 0x3, RZ, 0xc0, !PT ;  /* 0x000000038b8b7812 */ /* 0x000fe200078ec0ff */
[----:B------:R-:W-:Y:S01]  /*2810*/  IMAD R62, R0, R2, R15 ;  /* 0x00000002003e7224 */ /* 0x000fe200078e020f */
[----:B------:R-:W-:Y:S01]  /*2820*/  LOP3.LUT R134, R134, 0x3, RZ, 0xc0, !PT ;  /* 0x0000000386867812 */ /* 0x000fe200078ec0ff */
[--C-:B------:R-:W-:Y:S01]  /*2830*/  @!P5 IMAD.IADD R68, R68, 0x1, -R0.reuse ;  /* 0x000000014444d824 */ /* 0x100fe200078e0a00 */
[----:B------:R-:W-:Y:S01]  /*2840*/  ISETP.GE.AND P5, PT, R20, RZ, PT ;  /* 0x000000ff1400720c */ /* 0x000fe20003fa6270 */
[--C-:B------:R-:W-:Y:S01]  /*2850*/  @!P1 IMAD.IADD R66, R66, 0x1, -R0.reuse ;  /* 0x0000000142429824 */ /* 0x100fe200078e0a00 */
[----:B------:R-:W-:Y:S01]  /*2860*/  ISETP.GE.AND P1, PT, R14, RZ, PT ;  /* 0x000000ff0e00720c */ /* 0x000fe20003f26270 */
[C---:B------:R-:W-:Y:S01]  /*2870*/  IMAD R61, R0.reuse, R3, R61 ;  /* 0x00000003003d7224 */ /* 0x040fe200078e023d */
[----:B------:R-:W-:Y:S01]  /*2880*/  LOP3.LUT R14, R119, 0x32, RZ, 0xfc, !PT ;  /* 0x00000032770e7812 */ /* 0x000fe200078efcff */
[--C-:B------:R-:W-:Y:S01]  /*2890*/  @!P2 IMAD.IADD R65, R65, 0x1, -R0.reuse ;  /* 0x000000014141a824 */ /* 0x100fe200078e0a00 */
[----:B------:R-:W-:Y:S01]  /*28a0*/  ISETP.GT.U32.AND P2, PT, R0, R62, PT ;  /* 0x0000003e0000720c */ /* 0x000fe20003f44070 */
[----:B------:R-:W-:Y:S01]  /*28b0*/  @!P6 IMAD.IADD R64, R64, 0x1, -R0 ;  /* 0x000000014040e824 */ /* 0x000fe200078e0a00 */
[----:B------:R-:W-:Y:S01]  /*28c0*/  ISETP.GT.U32.AND P6, PT, R0, R61, PT ;  /* 0x0000003d0000720c */ /* 0x000fe20003fc4070 */
[----:B------:R-:W-:Y:S01]  /*28d0*/  @!P4 IMAD.MOV R68, RZ, RZ, -R68 ;  /* 0x000000ffff44c224 */ /* 0x000fe200078e0a44 */
[----:B------:R-:W-:Y:S01]  /*28e0*/  IABS R3, R14 ;  /* 0x0000000e00037213 */ /* 0x000fe20000000000 */
[----:B------:R-:W-:Y:S01]  /*28f0*/  IMAD R20, R67, 0x11, RZ ;  /* 0x0000001143147824 */ /* 0x000fe200078e02ff */
[----:B------:R-:W-:Y:S01]  /*2900*/  ISETP.GE.AND P4, PT, R19, RZ, PT ;  /* 0x000000ff1300720c */ /* 0x000fe20003f86270 */
[----:B------:R-:W-:Y:S01]  /*2910*/  @!P5 IMAD.MOV R66, RZ, RZ, -R66 ;  /* 0x000000ffff42d224 */ /* 0x000fe200078e0a42 */
[----:B------:R-:W-:Y:S01]  /*2920*/  ISETP.GE.AND P5, PT, R16, RZ, PT ;  /* 0x000000ff1000720c */ /* 0x000fe20003fa6270 */
[----:B------:R-:W-:Y:S01]  /*2930*/  IMAD.HI.U32 R2, R106, R3, RZ ;  /* 0x000000036a027227 */ /* 0x000fe200078e00ff */
[----:B------:R-:W-:-:S02]  /*2940*/  LOP3.LUT R16, R119, 0x34, RZ, 0xfc, !PT ;  /* 0x0000003477107812 */ /* 0x000fc400078efcff */
[----:B------:R-:W-:Y:S01]  /*2950*/  LOP3.LUT R19, R119, 0x36, RZ, 0xfc, !PT ;  /* 0x0000003677137812 */ /* 0x000fe200078efcff */
[----:B------:R-:W-:Y:S01]  /*2960*/  @!P2 IMAD.IADD R62, R62, 0x1, -R0 ;  /* 0x000000013e3ea824 */ /* 0x000fe200078e0a00 */
[----:B------:R-:W-:Y:S01]  /*2970*/  IADD3 R204, P2, R205, R222, RZ ;  /* 0x000000decdcc7210 */ /* 0x000fe20007f5e0ff */
[----:B------:R-:W-:Y:S01]  /*2980*/  IMAD.MOV R60, RZ, RZ, -R2 ;  /* 0x000000ffff3c7224 */ /* 0x000fe200078e0a02 */
[----:B------:R-:W-:Y:S01]  /*2990*/  IABS R15, R16 ;  /* 0x00000010000f7213 */ /* 0x000fe20000000000 */
[----:B------:R-:W-:Y:S01]  /*29a0*/  @!P6 IMAD.IADD R61, R61, 0x1, -R0 ;  /* 0x000000013d3de824 */ /* 0x000fe200078e0a00 */
[C---:B------:R-:W-:Y:S01]  /*29b0*/  ISETP.GT.U32.AND P6, PT, R0.reuse, R62, PT ;  /* 0x0000003e0000720c */ /* 0x040fe20003fc4070 */
[----:B------:R-:W-:Y:S01]  /*29c0*/  IMAD R60, R0, R60, R3 ;  /* 0x0000003c003c7224 */ /* 0x000fe200078e0203 */
[----:B------:R-:W-:Y:S01]  /*29d0*/  LEA.HI.X.SX32 R205, R20, R223, 0x2, P2 ;  /* 0x000000df14cd7211 */ /* 0x000fe200010f16ff */
[----:B------:R-:W-:Y:S01]  /*29e0*/  @!P4 IMAD.MOV R64, RZ, RZ, -R64 ;  /* 0x000000ffff40c224 */ /* 0x000fe200078e0a40 */
[----:B------:R-:W-:Y:S01]  /*29f0*/  ISETP.GT.U32.AND P2, PT, R0, R61, PT ;  /* 0x0000003d0000720c */ /* 0x000fe20003f44070 */
[----:B------:R-:W-:Y:S01]  /*2a00*/  IMAD.HI.U32 R2, R106, R15, RZ ;  /* 0x0000000f6a027227 */ /* 0x000fe200078e00ff */
[----:B------:R-:W-:-:S02]  /*2a10*/  ISETP.GT.U32.AND P4, PT, R0, R60, PT ;  /* 0x0000003c0000720c */ /* 0x000fc40003f84070 */
[----:B------:R-:W-:Y:S01]  /*2a20*/  IABS R57, R19 ;  /* 0x0000001300397213 */ /* 0x000fe20000000000 */
[----:B------:R-:W-:Y:S01]  /*2a30*/  IMAD.MOV R58, RZ, RZ, -R2 ;  /* 0x000000ffff3a7224 */ /* 0x000fe200078e0a02 */
[C---:B------:R-:W-:Y:S01]  /*2a40*/  LOP3.LUT R20, R119.reuse, 0x3c, RZ, 0xfc, !PT ;  /* 0x0000003c77147812 */ /* 0x040fe200078efcff */
[----:B------:R-:W-:Y:S01]  /*2a50*/  @!P1 IMAD.MOV R65, RZ, RZ, -R65 ;  /* 0x000000ffff419224 */ /* 0x000fe200078e0a41 */
[----:B------:R-:W-:Y:S01]  /*2a60*/  ISETP.GE.AND P1, PT, R18, RZ, PT ;  /* 0x000000ff1200720c */ /* 0x000fe20003f26270 */
[----:B------:R-:W-:Y:S01]  /*2a70*/  @!P6 IMAD.IADD R62, R62, 0x1, -R0 ;  /* 0x000000013e3ee824 */ /* 0x000fe200078e0a00 */
[----:B------:R-:W-:Y:S01]  /*2a80*/  ISETP.GE.AND P6, PT, R14, RZ, PT ;  /* 0x000000ff0e00720c */ /* 0x000fe20003fc6270 */
[----:B------:R-:W-:Y:S01]  /*2a90*/  IMAD R58, R0, R58, R15 ;  /* 0x0000003a003a7224 */ /* 0x000fe200078e020f */
[C---:B------:R-:W-:Y:S01]  /*2aa0*/  LOP3.LUT R14, R119.reuse, 0x38, RZ, 0xfc, !PT ;  /* 0x00000038770e7812 */ /* 0x040fe200078efcff */
[----:B------:R-:W-:Y:S01]  /*2ab0*/  IMAD.HI.U32 R2, R106, R57, RZ ;  /* 0x000000396a027227 */ /* 0x000fe200078e00ff */
[----:B------:R-:W-:-:S02]  /*2ac0*/  LOP3.LUT R18, R119, 0x3a, RZ, 0xfc, !PT ;  /* 0x0000003a77127812 */ /* 0x000fc400078efcff */
[----:B------:R-:W-:Y:S01]  /*2ad0*/  IABS R3, R14 ;  /* 0x0000000e00037213 */ /* 0x000fe20000000000 */
[--C-:B------:R-:W-:Y:S01]  /*2ae0*/  @!P2 IMAD.IADD R61, R61, 0x1, -R0.reuse ;  /* 0x000000013d3da824 */ /* 0x100fe200078e0a00 */
[----:B------:R-:W-:Y:S01]  /*2af0*/  ISETP.GT.U32.AND P2, PT, R0, R58, PT ;  /* 0x0000003a0000720c */ /* 0x000fe20003f44070 */
[----:B------:R-:W-:Y:S01]  /*2b00*/  @!P4 IMAD.IADD R60, R60, 0x1, -R0 ;  /* 0x000000013c3cc824 */ /* 0x000fe200078e0a00 */
[----:B------:R-:W-:Y:S01]  /*2b10*/  IADD3 R194, P4, R195, R222, RZ ;  /* 0x000000dec3c27210 */ /* 0x000fe20007f9e0ff */
[----:B------:R-:W-:Y:S01]  /*2b20*/  IMAD.MOV R2, RZ, RZ, -R2 ;  /* 0x000000ffff027224 */ /* 0x000fe200078e0a02 */
[----:B------:R-:W-:Y:S01]  /*2b30*/  IABS R15, R18 ;  /* 0x00000012000f7213 */ /* 0x000fe20000000000 */
[----:B------:R-:W-:Y:S01]  /*2b40*/  @!P5 IMAD.MOV R62, RZ, RZ, -R62 ;  /* 0x000000ffff3ed224 */ /* 0x000fe200078e0a3e */
[----:B------:R-:W-:Y:S01]  /*2b50*/  LEA.HI.X.SX32 R195, R22, R223, 0x2, P4 ;  /* 0x000000df16c37211 */ /* 0x000fe200020f16ff */
[C---:B------:R-:W-:Y:S01]  /*2b60*/  IMAD R57, R0.reuse, R2, R57 ;  /* 0x0000000200397224 */ /* 0x040fe200078e0239 */
[----:B------:R-:W-:Y:S01]  /*2b70*/  ISETP.GT.U32.AND P4, PT, R0, R60, PT ;  /* 0x0000003c0000720c */ /* 0x000fe20003f84070 */
[----:B------:R-:W-:Y:S01]  /*2b80*/  IMAD.HI.U32 R2, R106, R3, RZ ;  /* 0x000000036a027227 */ /* 0x000fe200078e00ff */
[----:B------:R-:W-:-:S02]  /*2b90*/  IABS R47, R20 ;  /* 0x00000014002f7213 */ /* 0x000fc40000000000 */
[----:B------:R-:W-:Y:S01]  /*2ba0*/  ISETP.GT.U32.AND P5, PT, R0, R57, PT ;  /* 0x000000390000720c */ /* 0x000fe20003fa4070 */
[----:B------:R-:W-:Y:S01]  /*2bb0*/  IMAD.MOV R56, RZ, RZ, -R2 ;  /* 0x000000ffff387224 */ /* 0x000fe200078e0a02 */
[----:B------:R-:W-:Y:S01]  /*2bc0*/  IADD3 R118, R139, R126, R118 ;  /* 0x0000007e8b767210 */ /* 0x000fe20007ffe076 */
[----:B------:R-:W-:Y:S01]  /*2bd0*/  IMAD.HI.U32 R2, R106, R15, RZ ;  /* 0x0000000f6a027227 */ /* 0x000fe200078e00ff */
[----:B------:R-:W-:Y:S02]  /*2be0*/  LOP3.LUT R148, R148, 0x3, RZ, 0xc0, !PT ;  /* 0x0000000394947812 */ /* 0x000fe400078ec0ff */
[----:B------:R-:W-:Y:S01]  /*2bf0*/  IADD3 R120, R134, R129, R120 ;  /* 0x0000008186787210 */ /* 0x000fe20007ffe078 */
[----:B------:R-:W-:Y:S01]  /*2c00*/  @!P2 IMAD.IADD R58, R58, 0x1, -R0 ;  /* 0x000000013a3aa824 */ /* 0x000fe200078e0a00 */
[----:B------:R-:W-:Y:S01]  /*2c10*/  IADD3 R83, R148, R37, R83 ;  /* 0x0000002594537210 */ /* 0x000fe20007ffe053 */
[----:B------:R-:W-:Y:S01]  /*2c20*/  IMAD.MOV R54, RZ, RZ, -R2 ;  /* 0x000000ffff367224 */ /* 0x000fe200078e0a02 */
[----:B------:R-:W-:Y:S01]  /*2c30*/  LOP3.LUT R116, R116, 0x3, RZ, 0xc0, !PT ;  /* 0x0000000374747812 */ /* 0x000fe200078ec0ff */
[--C-:B------:R-:W-:Y:S01]  /*2c40*/  @!P4 IMAD.IADD R60, R60, 0x1, -R0.reuse ;  /* 0x000000013c3cc824 */ /* 0x100fe200078e0a00 */
[C---:B------:R-:W-:Y:S01]  /*2c50*/  ISETP.GT.U32.AND P2, PT, R0.reuse, R58, PT ;  /* 0x0000003a0000720c */ /* 0x040fe20003f44070 */
[----:B------:R-:W-:Y:S01]  /*2c60*/  IMAD R54, R0, R54, R15 ;  /* 0x0000003600367224 */ /* 0x000fe200078e020f */
[----:B------:R-:W-:Y:S01]  /*2c70*/  ISETP.GE.AND P4, PT, R19, RZ, PT ;  /* 0x000000ff1300720c */ /* 0x000fe20003f86270 */
[----:B------:R-:W-:Y:S01]  /*2c80*/  @!P5 IMAD.IADD R57, R57, 0x1, -R0 ;  /* 0x000000013939d824 */ /* 0x000fe200078e0a00 */
[----:B------:R-:W-:Y:S01]  /*2c90*/  IADD3 R100, R116, R100, R102 ;  /* 0x0000006474647210 */ /* 0x000fe20007ffe066 */
[----:B------:R-:W-:Y:S01]  /*2ca0*/  @!P6 IMAD.MOV R60, RZ, RZ, -R60 ;  /* 0x000000ffff3ce224 */ /* 0x000fe200078e0a3c */
[C---:B------:R-:W-:Y:S01]  /*2cb0*/  ISETP.GT.U32.AND P6, PT, R0.reuse, R54, PT ;  /* 0x000000360000720c */ /* 0x040fe20003fc4070 */
[C---:B------:R-:W-:Y:S01]  /*2cc0*/  IMAD R56, R0.reuse, R56, R3 ;  /* 0x0000003800387224 */ /* 0x040fe200078e0203 */
[----:B------:R-:W-:Y:S01]  /*2cd0*/  ISETP.GT.U32.AND P5, PT, R0, R57, PT ;  /* 0x000000390000720c */ /* 0x000fe20003fa4070 */
[----:B------:R-:W-:Y:S01]  /*2ce0*/  IMAD.HI.U32 R2, R106, R47, RZ ;  /* 0x0000002f6a027227 */ /* 0x000fe200078e00ff */
[----:B------:R-:W-:-:S02]  /*2cf0*/  LOP3.LUT R114, R114, 0x3, RZ, 0xc0, !PT ;  /* 0x0000000372727812 */ /* 0x000fc400078ec0ff */
[----:B------:R-:W-:Y:S01]  /*2d00*/  LOP3.LUT R122, R122, 0x3, RZ, 0xc0, !PT ;  /* 0x000000037a7a7812 */ /* 0x000fe200078ec0ff */
[----:B------:R-:W-:Y:S01]  /*2d10*/  @!P2 IMAD.IADD R58, R58, 0x1, -R0 ;  /* 0x000000013a3aa824 */ /* 0x000fe200078e0a00 */
[----:B------:R-:W-:Y:S01]  /*2d20*/  ISETP.GT.U32.AND P2, PT, R0, R56, PT ;  /* 0x000000380000720c */ /* 0x000fe20003f44070 */
[----:B------:R-:W-:Y:S01]  /*2d30*/  @!P1 IMAD.MOV R61, RZ, RZ, -R61 ;  /* 0x000000ffff3d9224 */ /* 0x000fe200078e0a3d */
[----:B------:R-:W-:Y:S01]  /*2d40*/  ISETP.GE.AND P1, PT, R16, RZ, PT ;  /* 0x000000ff1000720c */ /* 0x000fe20003f26270 */
[----:B------:R-:W-:Y:S01]  /*2d50*/  IMAD.MOV R2, RZ, RZ, -R2 ;  /* 0x000000ffff027224 */ /* 0x000fe200078e0a02 */
[----:B------:R-:W-:Y:S01]  /*2d60*/  LOP3.LUT R16, R119, 0x40, RZ, 0xfc, !PT ;  /* 0x0000004077107812 */ /* 0x000fe200078efcff */
[--C-:B------:R-:W-:Y:S01]  /*2d70*/  @!P6 IMAD.IADD R54, R54, 0x1, -R0.reuse ;  /* 0x000000013636e824 */ /* 0x100fe200078e0a00 */
[----:B------:R-:W-:Y:S01]  /*2d80*/  LOP3.LUT R136, R136, 0x3, RZ, 0xc0, !PT ;  /* 0x0000000388887812 */ /* 0x000fe200078ec0ff */
[--C-:B------:R-:W-:Y:S01]  /*2d90*/  @!P5 IMAD.IADD R57, R57, 0x1, -R0.reuse ;  /* 0x000000013939d824 */ /* 0x100fe200078e0a00 */
[----:B------:R-:W-:Y:S01]  /*2da0*/  IABS R19, R16 ;  /* 0x0000001000137213 */ /* 0x000fe20000000000 */
[C---:B------:R-:W-:Y:S01]  /*2db0*/  IMAD R47, R0.reuse, R2, R47 ;  /* 0x00000002002f7224 */ /* 0x040fe200078e022f */
[----:B------:R-:W-:Y:S01]  /*2dc0*/  ISETP.GT.U32.AND P6, PT, R0, R54, PT ;  /* 0x000000360000720c */ /* 0x000fe20003fc4070 */
[----:B------:R-:W-:Y:S01]  /*2dd0*/  @!P4 IMAD.MOV R57, RZ, RZ, -R57 ;  /* 0x000000ffff39c224 */ /* 0x000fe200078e0a39 */
[----:B------:R-:W-:Y:S01]  /*2de0*/  ISETP.GE.AND P4, PT, R18, RZ, PT ;  /* 0x000000ff1200720c */ /* 0x000fe20003f86270 */
[----:B------:R-:W-:Y:S01]  /*2df0*/  @!P2 IMAD.IADD R56, R56, 0x1, -R0 ;  /* 0x000000013838a824 */ /* 0x000fe200078e0a00 */
[----:B------:R-:W-:Y:S01]  /*2e00*/  ISETP.GT.U32.AND P5, PT, R0, R47, PT ;  /* 0x0000002f0000720c */ /* 0x000fe20003fa4070 */
[----:B------:R-:W-:Y:S01]  /*2e10*/  IMAD.HI.U32 R3, R106, R19, RZ ;  /* 0x000000136a037227 */ /* 0x000fe200078e00ff */
[----:B------:R-:W-:-:S02]  /*2e20*/  LOP3.LUT R18, R119, 0x42, RZ, 0xfc, !PT ;  /* 0x0000004277127812 */ /* 0x000fc400078efcff */
[----:B------:R-:W-:Y:S01]  /*2e30*/  ISETP.GT.U32.AND P2, PT, R0, R56, PT ;  /* 0x000000380000720c */ /* 0x000fe20003f44070 */
[----:B------:R-:W-:Y:S01]  /*2e40*/  @!P1 IMAD.MOV R58, RZ, RZ, -R58 ;  /* 0x000000ffff3a9224 */ /* 0x000fe200078e0a3a */
[----:B------:R-:W-:Y:S01]  /*2e50*/  ISETP.GE.AND P1, PT, R14, RZ, PT ;  /* 0x000000ff0e00720c */ /* 0x000fe20003f26270 */
[----:B------:R-:W-:Y:S01]  /*2e60*/  IMAD.MOV R3, RZ, RZ, -R3 ;  /* 0x000000ffff037224 */ /* 0x000fe200078e0a03 */
[C---:B------:R-:W-:Y:S01]  /*2e70*/  LOP3.LUT R14, R119.reuse, 0x3e, RZ, 0xfc, !PT ;  /* 0x0000003e770e7812 */ /* 0x040fe200078efcff */
[----:B------:R-:W-:Y:S01]  /*2e80*/  @!P6 IMAD.IADD R54, R54, 0x1, -R0 ;  /* 0x000000013636e824 */ /* 0x000fe200078e0a00 */
[----:B------:R-:W-:Y:S01]  /*2e90*/  IABS R43, R18 ;  /* 0x00000012002b7213 */ /* 0x000fe20000000000 */
[C---:B------:R-:W-:Y:S01]  /*2ea0*/  IMAD R44, R0.reuse, R3, R19 ;  /* 0x00000003002c7224 */ /* 0x040fe200078e0213 */
[----:B------:R-:W-:Y:S01]  /*2eb0*/  IABS R15, R14 ;  /* 0x0000000e000f7213 */ /* 0x000fe20000000000 */
[----:B------:R-:W-:Y:S01]  /*2ec0*/  @!P4 IMAD.MOV R54, RZ, RZ, -R54 ;  /* 0x000000ffff36c224 */ /* 0x000fe200078e0a36 */
[----:B------:R-:W-:Y:S01]  /*2ed0*/  LOP3.LUT R19, R119, 0x48, RZ, 0xfc, !PT ;  /* 0x0000004877137812 */ /* 0x000fe200078efcff */
[----:B------:R-:W-:Y:S01]  /*2ee0*/  @!P5 IMAD.IADD R47, R47, 0x1, -R0 ;  /* 0x000000012f2fd824 */ /* 0x000fe200078e0a00 */
[----:B------:R-:W-:Y:S01]  /*2ef0*/  ISETP.GT.U32.AND P4, PT, R0, R44, PT ;  /* 0x0000002c0000720c */ /* 0x000fe20003f84070 */
[----:B------:R-:W-:Y:S01]  /*2f00*/  IMAD.HI.U32 R2, R106, R15, RZ ;  /* 0x0000000f6a027227 */ /* 0x000fe200078e00ff */
[----:B------:R-:W-:-:S02]  /*2f10*/  IADD3 R107, R114, R107, R108 ;  /* 0x0000006b726b7210 */ /* 0x000fc40007ffe06c */
[----:B------:R-:W-:Y:S01]  /*2f20*/  ISETP.GT.U32.AND P5, PT, R0, R47, PT ;  /* 0x0000002f0000720c */ /* 0x000fe20003fa4070 */
[----:B------:R-:W-:Y:S01]  /*2f30*/  @!P2 IMAD.IADD R56, R56, 0x1, -R0 ;  /* 0x000000013838a824 */ /* 0x000fe200078e0a00 */
[----:B------:R-:W-:Y:S01]  /*2f40*/  ISETP.GE.AND P2, PT, R20, RZ, PT ;  /* 0x000000ff1400720c */ /* 0x000fe20003f46270 */
[----:B------:R-:W-:Y:S01]  /*2f50*/  IMAD.MOV R2, RZ, RZ, -R2 ;  /* 0x000000ffff027224 */ /* 0x000fe200078e0a02 */
[C---:B------:R-:W-:Y:S01]  /*2f60*/  LOP3.LUT R20, R119.reuse, 0x4a, RZ, 0xfc, !PT ;  /* 0x0000004a77147812 */ /* 0x040fe200078efcff */
[----:B------:R-:W-:Y:S01]  /*2f70*/  @!P1 IMAD.MOV R56, RZ, RZ, -R56 ;  /* 0x000000ffff389224 */ /* 0x000fe200078e0a38 */
[----:B------:R-:W-:Y:S01]  /*2f80*/  ISETP.GE.AND P1, PT, R14, RZ, PT ;  /* 0x000000ff0e00720c */ /* 0x000fe20003f26270 */
[----:B------:R-:W-:Y:S01]  /*2f90*/  IMAD R46, R0, R2, R15 ;  /* 0x00000002002e7224 */ /* 0x000fe200078e020f */
[----:B------:R-:W-:Y:S01]  /*2fa0*/  LOP3.LUT R14, R119, 0x44, RZ, 0xfc, !PT ;  /* 0x00000044770e7812 */ /* 0x000fe200078efcff */
[----:B------:R-:W-:Y:S01]  /*2fb0*/  IMAD.HI.U32 R2, R106, R43, RZ ;  /* 0x0000002b6a027227 */ /* 0x000fe200078e00ff */
[----:B------:R-:W-:-:S02]  /*2fc0*/  IABS R15, R19 ;  /* 0x00000013000f7213 */ /* 0x000fc40000000000 */
[----:B------:R-:W-:Y:S01]  /*2fd0*/  IABS R3, R14 ;  /* 0x0000000e00037213 */ /* 0x000fe20000000000 */
[----:B------:R-:W-:Y:S01]  /*2fe0*/  @!P4 IMAD.IADD R44, R44, 0x1, -R0 ;  /* 0x000000012c2cc824 */ /* 0x000fe200078e0a00 */
[C---:B------:R-:W-:Y:S01]  /*2ff0*/  ISETP.GT.U32.AND P6, PT, R0.reuse, R46, PT ;  /* 0x0000002e0000720c */ /* 0x040fe20003fc4070 */
[----:B------:R-:W-:Y:S01]  /*3000*/  IMAD.MOV R2, RZ, RZ, -R2 ;  /* 0x000000ffff027224 */ /* 0x000fe200078e0a02 */
[----:B------:R-:W-:Y:S01]  /*3010*/  IABS R39, R20 ;  /* 0x0000001400277213 */ /* 0x000fe20000000000 */
[----:B------:R-:W-:Y:S01]  /*3020*/  @!P5 IMAD.IADD R47, R47, 0x1, -R0 ;  /* 0x000000012f2fd824 */ /* 0x000fe200078e0a00 */
[C---:B------:R-:W-:Y:S01]  /*3030*/  ISETP.GT.U32.AND P4, PT, R0.reuse, R44, PT ;  /* 0x0000002c0000720c */ /* 0x040fe20003f84070 */
[----:B------:R-:W-:Y:S01]  /*3040*/  IMAD R43, R0, R2, R43 ;  /* 0x00000002002b7224 */ /* 0x000fe200078e022b */
[----:B------:R-:W-:Y:S01]  /*3050*/  ISETP.GE.AND P5, PT, R16, RZ, PT ;  /* 0x000000ff1000720c */ /* 0x000fe20003fa6270 */
[----:B------:R-:W-:Y:S01]  /*3060*/  IMAD.HI.U32 R2, R106, R3, RZ ;  /* 0x000000036a027227 */ /* 0x000fe200078e00ff */
[----:B------:R-:W-:-:S02]  /*3070*/  LOP3.LUT R16, R119, 0x46, RZ, 0xfc, !PT ;  /* 0x0000004677107812 */ /* 0x000fc400078efcff */
[----:B------:R-:W-:Y:S01]  /*3080*/  IADD3 R110, R122, R111, R110 ;  /* 0x0000006f7a6e7210 */ /* 0x000fe20007ffe06e */
[----:B------:R-:W-:Y:S01]  /*3090*/  @!P2 IMAD.MOV R47, RZ, RZ, -R47 ;  /* 0x000000ffff2fa224 */ /* 0x000fe200078e0a2f */
[----:B------:R-:W-:Y:S01]  /*30a0*/  ISETP.GT.U32.AND P2, PT, R0, R43, PT ;  /* 0x0000002b0000720c */ /* 0x000fe20003f44070 */
[----:B------:R-:W-:Y:S01]  /*30b0*/  IMAD.MOV R42, RZ, RZ, -R2 ;  /* 0x000000ffff2a7224 */ /* 0x000fe200078e0a02 */
[----:B------:R-:W-:Y:S01]  /*30c0*/  IABS R133, R16 ;  /* 0x0000001000857213 */ /* 0x000fe20000000000 */
[----:B------:R-:W-:Y:S01]  /*30d0*/  @!P6 IMAD.IADD R46, R46, 0x1, -R0 ;  /* 0x000000012e2ee824 */ /* 0x000fe200078e0a00 */
[----:B------:R-:W-:Y:S01]  /*30e0*/  IADD3 R124, R136, R127, R124 ;  /* 0x0000007f887c7210 */ /* 0x000fe20007ffe07c */
[----:B------:R-:W-:Y:S01]  /*30f0*/  IMAD R42, R0, R42, R3 ;  /* 0x0000002a002a7224 */ /* 0x000fe200078e0203 */
[----:B------:R-:W-:Y:S01]  /*3100*/  LOP3.LUT R111, R120, 0xf, RZ, 0xc0, !PT ;  /* 0x0000000f786f7812 */ /* 0x000fe200078ec0ff */
[----:B------:R-:W-:Y:S01]  /*3110*/  @!P4 IMAD.IADD R44, R44, 0x1, -R0 ;  /* 0x000000012c2cc824 */ /* 0x000fe200078e0a00 */
[----:B------:R-:W-:Y:S01]  /*3120*/  ISETP.GT.U32.AND P6, PT, R0, R46, PT ;  /* 0x0000002e0000720c */ /* 0x000fe20003fc4070 */
[----:B------:R-:W-:Y:S01]  /*3130*/  IMAD.HI.U32 R2, R106, R133, RZ ;  /* 0x000000856a027227 */ /* 0x000fe200078e00ff */
[----:B------:R-:W-:-:S03]  /*3140*/  ISETP.GT.U32.AND P4, PT, R0, R42, PT ;  /* 0x0000002a0000720c */ /* 0x000fc60003f84070 */
[----:B------:R-:W-:Y:S02]  /*3150*/  @!P2 IMAD.IADD R43, R43, 0x1, -R0 ;  /* 0x000000012b2ba824 */ /* 0x000fe400078e0a00 */
[----:B------:R-:W-:Y:S02]  /*3160*/  IMAD.MOV R2, RZ, RZ, -R2 ;  /* 0x000000ffff027224 */ /* 0x000fe400078e0a02 */
[----:B------:R-:W-:Y:S01]  /*3170*/  IMAD.HI.U32 R3, R106, R39, RZ ;  /* 0x000000276a037227 */ /* 0x000fe200078e00ff */
[----:B------:R-:W-:-:S03]  /*3180*/  ISETP.GT.U32.AND P2, PT, R0, R43, PT ;  /* 0x0000002b0000720c */ /* 0x000fc60003f44070 */
[----:B------:R-:W-:Y:S02]  /*3190*/  IMAD R133, R0, R2, R133 ;  /* 0x0000000200857224 */ /* 0x000fe400078e0285 */
[----:B------:R-:W-:-:S04]  /*31a0*/  IMAD.HI.U32 R2, R106, R15, RZ ;  /* 0x0000000f6a027227 */ /* 0x000fc800078e00ff */
[----:B------:R-:W-:Y:S02]  /*31b0*/  @!P4 IMAD.IADD R42, R42, 0x1, -R0 ;  /* 0x000000012a2ac824 */ /* 0x000fe400078e0a00 */
[----:B------:R-:W-:Y:S02]  /*31c0*/  IMAD.MOV R2, RZ, RZ, -R2 ;  /* 0x000000ffff027224 */ /* 0x000fe400078e0a02 */
[----:B------:R-:W-:Y:S01]  /*31d0*/  @!P6 IMAD.IADD R46, R46, 0x1, -R0 ;  /* 0x000000012e2ee824 */ /* 0x000fe200078e0a00 */
[C---:B------:R-:W-:Y:S01]  /*31e0*/  ISETP.GT.U32.AND P4, PT, R0.reuse, R42, PT ;  /* 0x0000002a0000720c */ /* 0x040fe20003f84070 */
[----:B------:R-:W-:Y:S01]  /*31f0*/  IMAD R40, R0, R2, R15 ;  /* 0x0000000200287224 */ /* 0x000fe200078e020f */
[----:B------:R-:W-:Y:S01]  /*3200*/  ISETP.GE.AND P6, PT, R18, RZ, PT ;  /* 0x000000ff1200720c */ /* 0x000fe20003fc6270 */
[----:B------:R-:W-:Y:S01]  /*3210*/  @!P1 IMAD.MOV R46, RZ, RZ, -R46 ;  /* 0x000000ffff2e9224 */ /* 0x000fe200078e0a2e */
[C---:B------:R-:W-:Y:S01]  /*3220*/  ISETP.GT.U32.AND P1, PT, R0.reuse, R133, PT ;  /* 0x000000850000720c */ /* 0x040fe20003f24070 */
[----:B------:R-:W-:Y:S01]  /*3230*/  IMAD.MOV R3, RZ, RZ, -R3 ;  /* 0x000000ffff037224 */ /* 0x000fe200078e0a03 */
[----:B------:R-:W-:Y:S01]  /*3240*/  LOP3.LUT R15, R119, 0x4e, RZ, 0xfc, !PT ;  /* 0x0000004e770f7812 */ /* 0x000fe200078efcff */
[----:B------:R-:W-:Y:S01]  /*3250*/  @!P2 IMAD.IADD R43, R43, 0x1, -R0 ;  /* 0x000000012b2ba824 */ /* 0x000fe200078e0a00 */
[C---:B------:R-:W-:Y:S01]  /*3260*/  ISETP.GT.U32.AND P2, PT, R0.reuse, R40, PT ;  /* 0x000000280000720c */ /* 0x040fe20003f44070 */
[----:B------:R-:W-:Y:S01]  /*3270*/  IMAD R39, R0, R3, R39 ;  /* 0x0000000300277224 */ /* 0x000fe200078e0227 */
[----:B------:R-:W-:Y:S01]  /*3280*/  IABS R137, R15 ;  /* 0x0000000f00897213 */ /* 0x000fe20000000000 */
[----:B------:R-:W-:Y:S01]  /*3290*/  @!P5 IMAD.MOV R44, RZ, RZ, -R44 ;  /* 0x000000ffff2cd224 */ /* 0x000fe200078e0a2c */
[----:B------:R-:W-:Y:S01]  /*32a0*/  ISETP.GE.AND P5, PT, R14, RZ, PT ;  /* 0x000000ff0e00720c */ /* 0x000fe20003fa6270 */
[--C-:B------:R-:W-:Y:S01]  /*32b0*/  @!P4 IMAD.IADD R42, R42, 0x1, -R0.reuse ;  /* 0x000000012a2ac824 */ /* 0x100fe200078e0a00 */
[----:B------:R-:W-:Y:S01]  /*32c0*/  ISETP.GT.U32.AND P4, PT, R0, R39, PT ;  /* 0x000000270000720c */ /* 0x000fe20003f84070 */
[----:B------:R-:W-:Y:S01]  /*32d0*/  IMAD R22, R67, 0x13, RZ ;  /* 0x0000001343167824 */ /* 0x000fe200078e02ff */
[----:B------:R-:W-:Y:S01]  /*32e0*/  LOP3.LUT R14, R119, 0x4c, RZ, 0xfc, !PT ;  /* 0x0000004c770e7812 */ /* 0x000fe200078efcff */
[--C-:B------:R-:W-:Y:S01]  /*32f0*/  @!P1 IMAD.IADD R133, R133, 0x1, -R0.reuse ;  /* 0x0000000185859824 */ /* 0x100fe200078e0a00 */
[----:B------:R-:W-:Y:S01]  /*3300*/  LOP3.LUT R18, R119, 0x54, RZ, 0xfc, !PT ;  /* 0x0000005477127812 */ /* 0x000fe200078efcff */
[----:B------:R-:W-:Y:S01]  /*3310*/  @!P6 IMAD.MOV R43, RZ, RZ, -R43 ;  /* 0x000000ffff2be224 */ /* 0x000fe200078e0a2b */
[----:B------:R-:W-:Y:S01]  /*3320*/  IADD3 R232, P6, R233, R222, RZ ;  /* 0x000000dee9e87210 */ /* 0x000fe20007fde0ff */
[----:B------:R-:W-:Y:S01]  /*3330*/  @!P2 IMAD.IADD R40, R40, 0x1, -R0 ;  /* 0x000000012828a824 */ /* 0x000fe200078e0a00 */
[----:B------:R-:W-:Y:S01]  /*3340*/  IABS R3, R14 ;  /* 0x0000000e00037213 */ /* 0x000fe20000000000 */
[----:B------:R-:W-:Y:S01]  /*3350*/  IMAD.HI.U32 R112, R106, R113, RZ ;  /* 0x000000716a707227 */ /* 0x000fe200078e00ff */
[----:B------:R-:W-:-:S02]  /*3360*/  ISETP.GT.U32.AND P1, PT, R0, R133, PT ;  /* 0x000000850000720c */ /* 0x000fc40003f24070 */
[----:B------:R-:W-:Y:S01]  /*3370*/  LEA.HI.X.SX32 R233, R22, R223, 0x2, P6 ;  /* 0x000000df16e97211 */ /* 0x000fe200030f16ff */
[----:B------:R-:W-:Y:S01]  /*3380*/  IMAD.HI.U32 R2, R106, R3, RZ ;  /* 0x000000036a027227 */ /* 0x000fe200078e00ff */
[----:B------:R-:W-:Y:S02]  /*3390*/  ISETP.GT.U32.AND P6, PT, R0, R40, PT ;  /* 0x000000280000720c */ /* 0x000fe40003fc4070 */
[----:B------:R-:W-:Y:S01]  /*33a0*/  ISETP.GE.AND P2, PT, R16, RZ, PT ;  /* 0x000000ff1000720c */ /* 0x000fe20003f46270 */
[----:B------:R-:W-:Y:S01]  /*33b0*/  @!P4 IMAD.IADD R39, R39, 0x1, -R0 ;  /* 0x000000012727c824 */ /* 0x000fe200078e0a00 */
[C---:B------:R-:W-:Y:S01]  /*33c0*/  LOP3.LUT R16, R119.reuse, 0x50, RZ, 0xfc, !PT ;  /* 0x0000005077107812 */ /* 0x040fe200078efcff */
[----:B------:R-:W-:Y:S01]  /*33d0*/  IMAD.MOV R2, RZ, RZ, -R2 ;  /* 0x000000ffff027224 */ /* 0x000fe200078e0a02 */
[----:B------:R-:W-:Y:S01]  /*33e0*/  LOP3.LUT R22, R119, 0x58, RZ, 0xfc, !PT ;  /* 0x0000005877167812 */ /* 0x000fe200078efcff */
[----:B------:R-:W-:Y:S01]  /*33f0*/  @!P5 IMAD.MOV R42, RZ, RZ, -R42 ;  /* 0x000000ffff2ad224 */ /* 0x000fe200078e0a2a */
[C---:B------:R-:W-:Y:S01]  /*3400*/  ISETP.GT.U32.AND P4, PT, R0.reuse, R39, PT ;  /* 0x000000270000720c */ /* 0x040fe20003f84070 */
[----:B------:R-:W-:Y:S01]  /*3410*/  IMAD R38, R0, R2, R3 ;  /* 0x0000000200267224 */ /* 0x000fe200078e0203 */
[----:B------:R-:W-:Y:S01]  /*3420*/  IABS R3, R16 ;  /* 0x0000001000037213 */ /* 0x000fe20000000000 */
[--C-:B------:R-:W-:Y:S01]  /*3430*/  @!P1 IMAD.IADD R133, R133, 0x1, -R0.reuse ;  /* 0x0000000185859824 */ /* 0x100fe200078e0a00 */
[----:B------:R-:W-:Y:S01]  /*3440*/  ISETP.GE.AND P1, PT, R20, RZ, PT ;  /* 0x000000ff1400720c */ /* 0x000fe20003f26270 */
[----:B------:R-:W-:Y:S01]  /*3450*/  @!P6 IMAD.IADD R40, R40, 0x1, -R0 ;  /* 0x000000012828e824 */ /* 0x000fe200078e0a00 */
[----:B------:R-:W-:Y:S01]  /*3460*/  ISETP.GT.U32.AND P6, PT, R0, R38, PT ;  /* 0x000000260000720c */ /* 0x000fe20003fc4070 */
[----:B------:R-:W-:Y:S01]  /*3470*/  IMAD.HI.U32 R2, R106, R137, RZ ;  /* 0x000000896a027227 */ /* 0x000fe200078e00ff */
[----:B------:R-:W-:Y:S01]  /*3480*/  ISETP.GE.AND P5, PT, R19, RZ, PT ;  /* 0x000000ff1300720c */ /* 0x000fe20003fa6270 */
[----:B------:R-:W-:Y:S01]  /*3490*/  STL [R1+0x840], R233 ;  /* 0x000840e901007387 */ /* 0x000fe20000100800 */
[----:B------:R-:W-:Y:S01]  /*34a0*/  LOP3.LUT R20, R119, 0x56, RZ, 0xfc, !PT ;  /* 0x0000005677147812 */ /* 0x000fe200078efcff */
[----:B------:R-:W-:Y:S01]  /*34b0*/  IMAD.MOV R2, RZ, RZ, -R2 ;  /* 0x000000ffff027224 */ /* 0x000fe200078e0a02 */
[----:B------:R-:W-:Y:S01]  /*34c0*/  IABS R23, R22 ;  /* 0x0000001600177213 */ /* 0x000fe20000000000 */
[--C-:B------:R-:W-:Y:S01]  /*34d0*/  @!P4 IMAD.IADD R39, R39, 0x1, -R0.reuse ;  /* 0x000000012727c824 */ /* 0x100fe200078e0a00 */
[----:B------:R-:W-:Y:S01]  /*34e0*/  ISETP.GE.AND P4, PT, R16, RZ, PT ;  /* 0x000000ff1000720c */ /* 0x000fe20003f86270 */
[----:B------:R-:W-:Y:S01]  /*34f0*/  IMAD R137, R0, R2, R137 ;  /* 0x0000000200897224 */ /* 0x000fe200078e0289 */
[----:B------:R-:W-:Y:S01]  /*3500*/  LOP3.LUT R16, R119, 0x52, RZ, 0xfc, !PT ;  /* 0x0000005277107812 */ /* 0x000fe200078efcff */
[----:B------:R-:W-:Y:S01]  /*3510*/  @!P1 IMAD.MOV R39, RZ, RZ, -R39 ;  /* 0x000000ffff279224 */ /* 0x000fe200078e0a27 */
[----:B------:R-:W-:Y:S01]  /*3520*/  IABS R19, R20 ;  /* 0x0000001400137213 */ /* 0x000fe20000000000 */
[----:B------:R-:W-:Y:S01]  /*3530*/  @!P6 IMAD.IADD R38, R38, 0x1, -R0 ;  /* 0x000000012626e824 */ /* 0x000fe200078e0a00 */
[----:B------:R-:W-:Y:S01]  /*3540*/  ISETP.GT.U32.AND P1, PT, R0, R137, PT ;  /* 0x000000890000720c */ /* 0x000fe20003f24070 */
[----:B------:R-:W-:Y:S01]  /*3550*/  IMAD.HI.U32 R2, R106, R3, RZ ;  /* 0x000000036a027227 */ /* 0x000fe200078e00ff */
[----:B------:R-:W-:-:S02]  /*3560*/  IABS R35, R16 ;  /* 0x0000001000237213 */ /* 0x000fc40000000000 */
[----:B------:R-:W-:Y:S01]  /*3570*/  ISETP.GT.U32.AND P6, PT, R0, R38, PT ;  /* 0x000000260000720c */ /* 0x000fe20003fc4070 */
[----:B------:R-:W-:Y:S02]  /*3580*/  IMAD.MOV R2, RZ, RZ, -R2 ;  /* 0x000000ffff027224 */ /* 0x000fe400078e0a02 */
[----:B------:R-:W-:Y:S01]  /*3590*/  @!P2 IMAD.MOV R133, RZ, RZ, -R133 ;  /* 0x000000ffff85a224 */ /* 0x000fe200078e0a85 */
[----:B------:R-:W-:Y:S01]  /*35a0*/  ISETP.GE.AND P2, PT, R14, RZ, PT ;  /* 0x000000ff0e00720c */ /* 0x000fe20003f46270 */
[----:B------:R-:W-:Y:S02]  /*35b0*/  IMAD R36, R0, R2, R3 ;  /* 0x0000000200247224 */ /* 0x000fe400078e0203 */
[----:B------:R-:W-:-:S04]  /*35c0*/  IMAD.HI.U32 R2, R106, R35, RZ ;  /* 0x000000236a027227 */ /* 0x000fc800078e00ff */
[--C-:B------:R-:W-:Y:S02]  /*35d0*/  @!P1 IMAD.IADD R137, R137, 0x1, -R0.reuse ;  /* 0x0000000189899824 */ /* 0x100fe400078e0a00 */
[----:B------:R-:W-:Y:S01]  /*35e0*/  @!P6 IMAD.IADD R38, R38, 0x1, -R0 ;  /* 0x000000012626e824 */ /* 0x000fe200078e0a00 */
[C---:B------:R-:W-:Y:S01]  /*35f0*/  ISETP.GT.U32.AND P6, PT, R0.reuse, R36, PT ;  /* 0x000000240000720c */ /* 0x040fe20003fc4070 */
[----:B------:R-:W-:Y:S01]  /*3600*/  IMAD.MOV R14, RZ, RZ, -R2 ;  /* 0x000000ffff0e7224 */ /* 0x000fe200078e0a02 */
[C---:B------:R-:W-:Y:S01]  /*3610*/  ISETP.GT.U32.AND P1, PT, R0.reuse, R137, PT ;  /* 0x000000890000720c */ /* 0x040fe20003f24070 */
[----:B------:R-:W-:Y:S01]  /*3620*/  @!P5 IMAD.MOV R40, RZ, RZ, -R40 ;  /* 0x000000ffff28d224 */ /* 0x000fe200078e0a28 */
[----:B------:R-:W-:Y:S01]  /*3630*/  ISETP.GE.AND P5, PT, R15, RZ, PT ;  /* 0x000000ff0f00720c */ /* 0x000fe20003fa6270 */
[----:B------:R-:W-:Y:S01]  /*3640*/  IMAD R35, R0, R14, R35 ;  /* 0x0000000e00237224 */ /* 0x000fe200078e0223 */
[----:B------:R-:W-:Y:S01]  /*3650*/  IABS R15, R18 ;  /* 0x00000012000f7213 */ /* 0x000fe20000000000 */
[----:B------:R-:W-:Y:S01]  /*3660*/  IMAD.HI.U32 R2, R106, R19, RZ ;  /* 0x000000136a027227 */ /* 0x000fe200078e00ff */
[----:B------:R-:W-:-:S03]  /*3670*/  LOP3.LUT R14, R119, 0x5c, RZ, 0xfc, !PT ;  /* 0x0000005c770e7812 */ /* 0x000fc600078efcff */
[----:B------:R-:W-:-:S04]  /*3680*/  IMAD.HI.U32 R3, R106, R15, RZ ;  /* 0x0000000f6a037227 */ /* 0x000fc800078e00ff */
[--C-:B------:R-:W-:Y:S01]  /*3690*/  @!P1 IMAD.IADD R137, R137, 0x1, -R0.reuse ;  /* 0x0000000189899824 */ /* 0x100fe200078e0a00 */
[----:B------:R-:W-:Y:S01]  /*36a0*/  ISETP.GT.U32.AND P1, PT, R0, R35, PT ;  /* 0x000000230000720c */ /* 0x000fe20003f24070 */
[----:B------:R-:W-:Y:S02]  /*36b0*/  @!P6 IMAD.IADD R36, R36, 0x1, -R0 ;  /* 0x000000012424e824 */ /* 0x000fe400078e0a00 */
[----:B------:R-:W-:Y:S02]  /*36c0*/  IMAD.MOV R3, RZ, RZ, -R3 ;  /* 0x000000ffff037224 */ /* 0x000fe400078e0a03 */
[----:B------:R-:W-:Y:S01]  /*36d0*/  IMAD.MOV R2, RZ, RZ, -R2 ;  /* 0x000000ffff027224 */ /* 0x000fe200078e0a02 */
[C---:B------:R-:W-:Y:S01]  /*36e0*/  ISETP.GT.U32.AND P6, PT, R0.reuse, R36, PT ;  /* 0x000000240000720c */ /* 0x040fe20003fc4070 */
[----:B------:R-:W-:Y:S02]  /*36f0*/  IMAD R34, R0, R3, R15 ;  /* 0x0000000300227224 */ /* 0x000fe400078e020f */
[----:B------:R-:W-:-:S02]  /*3700*/  @!P2 IMAD.MOV R38, RZ, RZ, -R38 ;  /* 0x000000ffff26a224 */ /* 0x000fc400078e0a26 */
[----:B------:R-:W-:Y:S01]  /*3710*/  @!P5 IMAD.MOV R137, RZ, RZ, -R137 ;  /* 0x000000ffff89d224 */ /* 0x000fe200078e0a89 */
[C---:B------:R-:W-:Y:S01]  /*3720*/  ISETP.GT.U32.AND P2, PT, R0.reuse, R34, PT ;  /* 0x000000220000720c */ /* 0x040fe20003f44070 */
[--C-:B------:R-:W-:Y:S01]  /*3730*/  @!P1 IMAD.IADD R35, R35, 0x1, -R0.reuse ;  /* 0x0000000123239824 */ /* 0x100fe200078e0a00 */
[----:B------:R-:W-:Y:S01]  /*3740*/  IADD3 R218, P5, R219, R222, RZ ;  /* 0x000000dedbda7210 */ /* 0x000fe20007fbe0ff */
[----:B------:R-:W-:Y:S01]  /*3750*/  IMAD R140, R0, R2, R19 ;  /* 0x00000002008c7224 */ /* 0x000fe200078e0213 */
[----:B------:R-:W-:Y:S01]  /*3760*/  ISETP.GE.AND P1, PT, R16, RZ, PT ;  /* 0x000000ff1000720c */ /* 0x000fe20003f26270 */
[----:B------:R-:W-:Y:S01]  /*3770*/  IMAD.HI.U32 R2, R106, R23, RZ ;  /* 0x000000176a027227 */ /* 0x000fe200078e00ff */
[----:B------:R-:W-:Y:S02]  /*3780*/  LEA.HI.X.SX32 R219, R26, R223, 0x2, P5 ;  /* 0x000000df1adb7211 */ /* 0x000fe400028f16ff */
[----:B------:R-:W-:Y:S01]  /*3790*/  ISETP.GT.U32.AND P5, PT, R0, R35, PT ;  /* 0x000000230000720c */ /* 0x000fe20003fa4070 */
[----:B------:R-:W-:Y:S01]  /*37a0*/  @!P6 IMAD.IADD R36, R36, 0x1, -R0 ;  /* 0x000000012424e824 */ /* 0x000fe200078e0a00 */
[----:B------:R-:W-:Y:S01]  /*37b0*/  ISETP.GT.U32.AND P6, PT, R0, R140, PT ;  /* 0x0000008c0000720c */ /* 0x000fe20003fc4070 */
[----:B------:R-:W-:Y:S01]  /*37c0*/  IMAD.MOV R2, RZ, RZ, -R2 ;  /* 0x000000ffff027224 */ /* 0x000fe200078e0a02 */
[----:B------:R-:W-:Y:S01]  /*37d0*/  LOP3.LUT R16, R119, 0x5e, RZ, 0xfc, !PT ;  /* 0x0000005e77107812 */ /* 0x000fe200078efcff */
[----:B------:R-:W-:-:S02]  /*37e0*/  IMAD R15, R67, 0x15, RZ ;  /* 0x00000015430f7824 */ /* 0x000fc400078e02ff */
[--C-:B------:R-:W-:Y:S01]  /*37f0*/  @!P2 IMAD.IADD R34, R34, 0x1, -R0.reuse ;  /* 0x000000012222a824 */ /* 0x100fe200078e0a00 */
[----:B------:R-:W-:Y:S01]  /*3800*/  IADD3 R202, P2, R203, R222, RZ ;  /* 0x000000decbca7210 */ /* 0x000fe20007f5e0ff */
[----:B--2---:R-:W-:Y:S01]  /*3810*/  IMAD R32, R0, R2, R23 ;  /* 0x0000000200207224 */ /* 0x004fe200078e0217 */
[----:B------:R-:W-:Y:S01]  /*3820*/  IADD3 R2, R132, -0x5, RZ ;  /* 0xfffffffb84027810 */ /* 0x000fe20007ffe0ff */
[----:B------:R-:W-:Y:S01]  /*3830*/  IMAD.HI.U32 R3, R106, R31, RZ ;  /* 0x0000001f6a037227 */ /* 0x000fe200078e00ff */
[----:B------:R-:W-:Y:S02]  /*3840*/  LEA.HI.X.SX32 R203, R15, R223, 0x2, P2 ;  /* 0x000000df0fcb7211 */ /* 0x000fe400010f16ff */
[C---:B------:R-:W-:Y:S01]  /*3850*/  ISETP.GT.U32.AND P2, PT, R0.reuse, R34, PT ;  /* 0x000000220000720c */ /* 0x040fe20003f44070 */
[--C-:B------:R-:W-:Y:S01]  /*3860*/  @!P5 IMAD.IADD R35, R35, 0x1, -R0.reuse ;  /* 0x000000012323d824 */ /* 0x100fe200078e0a00 */
[----:B------:R-:W-:Y:S01]  /*3870*/  ISETP.GT.U32.AND P5, PT, R0, R32, PT ;  /* 0x000000200000720c */ /* 0x000fe20003fa4070 */
[----:B------:R-:W-:Y:S01]  /*3880*/  IMAD.MOV R3, RZ, RZ, -R3 ;  /* 0x000000ffff037224 */ /* 0x000fe200078e0a03 */
[----:B------:R-:W-:Y:S01]  /*3890*/  IABS R141, R16 ;  /* 0x00000010008d7213 */ /* 0x000fe20000000000 */
[----:B------:R-:W-:-:S02]  /*38a0*/  @!P6 IMAD.IADD R140, R140, 0x1, -R0 ;  /* 0x000000018c8ce824 */ /* 0x000fc400078e0a00 */
[C---:B------:R-:W-:Y:S01]  /*38b0*/  IMAD R31, R0.reuse, R3, R31 ;  /* 0x00000003001f7224 */ /* 0x040fe200078e021f */
[----:B------:R-:W-:Y:S01]  /*38c0*/  IABS R3, R14 ;  /* 0x0000000e00037213 */ /* 0x000fe20000000000 */
[----:B------:R-:W-:Y:S01]  /*38d0*/  @!P1 IMAD.MOV R35, RZ, RZ, -R35 ;  /* 0x000000ffff239224 */ /* 0x000fe200078e0a23 */
[C---:B------:R-:W-:Y:S01]  /*38e0*/  ISETP.GT.U32.AND P6, PT, R0.reuse, R140, PT ;  /* 0x0000008c0000720c */ /* 0x040fe20003fc4070 */
[----:B------:R-:W-:Y:S01]  /*38f0*/  @!P4 IMAD.MOV R36, RZ, RZ, -R36 ;  /* 0x000000ffff24c224 */ /* 0x000fe200078e0a24 */
[----:B------:R-:W-:Y:S01]  /*3900*/  ISETP.GT.U32.AND P1, PT, R0, R31, PT ;  /* 0x0000001f0000720c */ /* 0x000fe20003f24070 */
[--C-:B------:R-:W-:Y:S01]  /*3910*/  @!P2 IMAD.IADD R34, R34, 0x1, -R0.reuse ;  /* 0x000000012222a824 */ /* 0x100fe200078e0a00 */
[----:B------:R-:W-:Y:S01]  /*3920*/  ISETP.GE.AND P2, PT, R18, RZ, PT ;  /* 0x000000ff1200720c */ /* 0x000fe20003f46270 */
[----:B------:R-:W-:Y:S01]  /*3930*/  @!P5 IMAD.IADD R32, R32, 0x1, -R0 ;  /* 0x000000012020d824 */ /* 0x000fe200078e0a00 */
[----:B------:R-:W-:Y:S01]  /*3940*/  ISETP.GE.U32.AND P4, PT, R2, 0x7fffffdc, PT ;  /* 0x7fffffdc0200780c */ /* 0x000fe20003f86070 */
[----:B------:R-:W-:Y:S01]  /*3950*/  IMAD.HI.U32 R2, R106, R3, RZ ;  /* 0x000000036a027227 */ /* 0x000fe200078e00ff */
[----:B------:R-:W-:-:S02]  /*3960*/  LOP3.LUT R18, R119, 0x60, RZ, 0xfc, !PT ;  /* 0x0000006077127812 */ /* 0x000fc400078efcff */
[----:B------:R-:W-:Y:S01]  /*3970*/  ISETP.GT.U32.AND P5, PT, R0, R32, PT ;  /* 0x000000200000720c */ /* 0x000fe20003fa4070 */
[----:B------:R-:W-:Y:S01]  /*3980*/  IMAD.MOV R2, RZ, RZ, -R2 ;  /* 0x000000ffff027224 */ /* 0x000fe200078e0a02 */
[----:B------:R-:W-:Y:S01]  /*3990*/  IABS R15, R18 ;  /* 0x00000012000f7213 */ /* 0x000fe20000000000 */
[--C-:B------:R-:W-:Y:S01]  /*39a0*/  @!P6 IMAD.IADD R140, R140, 0x1, -R0.reuse ;  /* 0x000000018c8ce824 */ /* 0x100fe200078e0a00 */
[----:B------:R-:W-:Y:S01]  /*39b0*/  ISETP.GE.AND P6, PT, R20, RZ, PT ;  /* 0x000000ff1400720c */ /* 0x000fe20003fc6270 */
[----:B------:R-:W-:Y:S01]  /*39c0*/  @!P1 IMAD.IADD R31, R31, 0x1, -R0 ;  /* 0x000000011f1f9824 */ /* 0x000fe200078e0a00 */
[----:B------:R-:W-:Y:S01]  /*39d0*/  LOP3.LUT R20, R119, 0x62, RZ, 0xfc, !PT ;  /* 0x0000006277147812 */ /* 0x000fe200078efcff */
[----:B------:R-:W-:Y:S01]  /*39e0*/  @!P2 IMAD.MOV R34, RZ, RZ, -R34 ;  /* 0x000000ffff22a224 */ /* 0x000fe200078e0a22 */
[----:B------:R-:W-:Y:S01]  /*39f0*/  ISETP.GE.AND P2, PT, R22, RZ, PT ;  /* 0x000000ff1600720c */ /* 0x000fe20003f46270 */
[C---:B------:R-:W-:Y:S01]  /*3a00*/  IMAD R30, R0.reuse, R2, R3 ;  /* 0x00000002001e7224 */ /* 0x040fe200078e0203 */
[----:B------:R-:W-:Y:S01]  /*3a10*/  ISETP.GT.U32.AND P1, PT, R0, R31, PT ;  /* 0x0000001f0000720c */ /* 0x000fe20003f24070 */
[----:B------:R-:W-:Y:S01]  /*3a20*/  IMAD.HI.U32 R2, R106, R141, RZ ;  /* 0x0000008d6a027227 */ /* 0x000fe200078e00ff */
[----:B------:R-:W-:-:S03]  /*3a30*/  IABS R27, R20 ;  /* 0x00000014001b7213 */ /* 0x000fc60000000000 */
[----:B------:R-:W-:Y:S01]  /*3a40*/  @!P5 IMAD.IADD R32, R32, 0x1, -R0 ;  /* 0x000000012020d824 */ /* 0x000fe200078e0a00 */
[----:B------:R-:W-:Y:S01]  /*3a50*/  ISETP.GE.AND P5, PT, R24, RZ, PT ;  /* 0x000000ff1800720c */ /* 0x000fe20003fa6270 */
[----:B------:R-:W-:-:S04]  /*3a60*/  IMAD.HI.U32 R3, R106, R15, RZ ;  /* 0x0000000f6a037227 */ /* 0x000fc800078e00ff */
[----:B------:R-:W-:Y:S01]  /*3a70*/  @!P6 IMAD.MOV R140, RZ, RZ, -R140 ;  /* 0x000000ffff8ce224 */ /* 0x000fe200078e0a8c */
[C---:B------:R-:W-:Y:S01]  /*3a80*/  ISETP.GT.U32.AND P6, PT, R0.reuse, R30, PT ;  /* 0x0000001e0000720c */ /* 0x040fe20003fc4070 */
[----:B------:R-:W-:Y:S02]  /*3a90*/  IMAD.MOV R2, RZ, RZ, -R2 ;  /* 0x000000ffff027224 */ /* 0x000fe400078e0a02 */
[----:B------:R-:W-:Y:S02]  /*3aa0*/  IMAD.MOV R3, RZ, RZ, -R3 ;  /* 0x000000ffff037224 */ /* 0x000fe400078e0a03 */
[----:B------:R-:W-:Y:S02]  /*3ab0*/  IMAD R141, R0, R2, R141 ;  /* 0x00000002008d7224 */ /* 0x000fe400078e028d */
[----:B------:R-:W-:Y:S01]  /*3ac0*/  @!P1 IMAD.IADD R31, R31, 0x1, -R0 ;  /* 0x000000011f1f9824 */ /* 0x000fe200078e0a00 */
[----:B------:R-:W-:Y:S01]  /*3ad0*/  ISETP.GE.AND P1, PT, R14, RZ, PT ;  /* 0x000000ff0e00720c */ /* 0x000fe20003f26270 */
[C---:B------:R-:W-:Y:S01]  /*3ae0*/  IMAD R28, R0.reuse, R3, R15 ;  /* 0x00000003001c7224 */ /* 0x040fe200078e020f */
[----:B------:R-:W-:Y:S01]  /*3af0*/  LOP3.LUT R14, R119, 0x64, RZ, 0xfc, !PT ;  /* 0x00000064770e7812 */ /* 0x000fe200078efcff */
[----:B------:R-:W-:Y:S01]  /*3b00*/  @!P2 IMAD.MOV R32, RZ, RZ, -R32 ;  /* 0x000000ffff20a224 */ /* 0x000fe200078e0a20 */
[C---:B------:R-:W-:Y:S01]  /*3b10*/  ISETP.GT.U32.AND P2, PT, R0.reuse, R141, PT ;  /* 0x0000008d0000720c */ /* 0x040fe20003f44070 */
[----:B------:R-:W-:Y:S01]  /*3b20*/  @!P5 IMAD.MOV R31, RZ, RZ, -R31 ;  /* 0x000000ffff1fd224 */ /* 0x000fe200078e0a1f */
[----:B------:R-:W-:Y:S01]  /*3b30*/  ISETP.GT.U32.AND P5, PT, R0, R28, PT ;  /* 0x0000001c0000720c */ /* 0x000fe20003fa4070 */
[----:B------:R-:W-:Y:S01]  /*3b40*/  @!P6 IMAD.IADD R30, R30, 0x1, -R0 ;  /* 0x000000011e1ee824 */ /* 0x000fe200078e0a00 */
[----:B------:R-:W-:Y:S01]  /*3b50*/  IABS R15, R14 ;  /* 0x0000000e000f7213 */ /* 0x000fe20000000000 */
[----:B------:R-:W-:-:S03]  /*3b60*/  IMAD.HI.U32 R2, R106, R27, RZ ;  /* 0x0000001b6a027227 */ /* 0x000fc600078e00ff */
[----:B------:R-:W-:Y:S01]  /*3b70*/  ISETP.GT.U32.AND P6, PT, R0, R30, PT ;  /* 0x0000001e0000720c */ /* 0x000fe20003fc4070 */
[----:B------:R-:W-:-:S04]  /*3b80*/  IMAD.HI.U32 R3, R106, R15, RZ ;  /* 0x0000000f6a037227 */ /* 0x000fc800078e00ff */
[--C-:B------:R-:W-:Y:S01]  /*3b90*/  @!P2 IMAD.IADD R141, R141, 0x1, -R0.reuse ;  /* 0x000000018d8da824 */ /* 0x100fe200078e0a00 */
[-C--:B------:R-:W-:Y:S01]  /*3ba0*/  IADD3 R244, P2, R245, R222.reuse, RZ ;  /* 0x000000def5f47210 */ /* 0x080fe20007f5e0ff */
[----:B------:R-:W-:Y:S02]  /*3bb0*/  @!P5 IMAD.IADD R28, R28, 0x1, -R0 ;  /* 0x000000011c1cd824 */ /* 0x000fe400078e0a00 */
[----:B------:R-:W-:Y:S01]  /*3bc0*/  IMAD.MOV R2, RZ, RZ, -R2 ;  /* 0x000000ffff027224 */ /* 0x000fe200078e0a02 */
[----:B------:R-:W-:Y:S01]  /*3bd0*/  ISETP.GT.U32.AND P5, PT, R0, R141, PT ;  /* 0x0000008d0000720c */ /* 0x000fe20003fa4070 */
[----:B------:R-:W-:Y:S02]  /*3be0*/  IMAD.MOV R3, RZ, RZ, -R3 ;  /* 0x000000ffff037224 */ /* 0x000fe400078e0a03 */
[----:B------:R-:W-:Y:S01]  /*3bf0*/  @!P6 IMAD.IADD R30, R30, 0x1, -R0 ;  /* 0x000000011e1ee824 */ /* 0x000fe200078e0a00 */
[----:B------:R-:W-:Y:S01]  /*3c00*/  IADD3 R238, P6, R239, R222, RZ ;  /* 0x000000deefee7210 */ /* 0x000fe20007fde0ff */
[----:B------:R-:W-:-:S02]  /*3c10*/  IMAD R27, R0, R2, R27 ;  /* 0x00000002001b7224 */ /* 0x000fc400078e021b */
[----:B------:R-:W-:Y:S02]  /*3c20*/  IMAD R19, R67, 0x17, RZ ;  /* 0x0000001743137824 */ /* 0x000fe400078e02ff */
[C---:B------:R-:W-:Y:S02]  /*3c30*/  IMAD R26, R0.reuse, R3, R15 ;  /* 0x00000003001a7224 */ /* 0x040fe400078e020f */
[----:B------:R-:W-:Y:S01]  /*3c40*/  @!P1 IMAD.MOV R30, RZ, RZ, -R30 ;  /* 0x000000ffff1e9224 */ /* 0x000fe200078e0a1e */
[C---:B------:R-:W-:Y:S01]  /*3c50*/  ISETP.GT.U32.AND P1, PT, R0.reuse, R27, PT ;  /* 0x0000001b0000720c */ /* 0x040fe20003f24070 */
[----:B------:R-:W-:Y:S01]  /*3c60*/  @!P5 IMAD.IADD R141, R141, 0x1, -R0 ;  /* 0x000000018d8dd824 */ /* 0x000fe200078e0a00 */
[-C--:B------:R-:W-:Y:S01]  /*3c70*/  LEA.HI.X.SX32 R245, R19, R223.reuse, 0x2, P2 ;  /* 0x000000df13f57211 */ /* 0x080fe200010f16ff */
[C---:B------:R-:W-:Y:S01]  /*3c80*/  IMAD R23, R67.reuse, 0x16, RZ ;  /* 0x0000001643177824 */ /* 0x040fe200078e02ff */
[----:B------:R-:W-:Y:S01]  /*3c90*/  ISETP.GT.U32.AND P5, PT, R0, R26, PT ;  /* 0x0000001a0000720c */ /* 0x000fe20003fa4070 */
[----:B------:R-:W-:Y:S01]  /*3ca0*/  IMAD R22, R67, 0x19, RZ ;  /* 0x0000001943167824 */ /* 0x000fe200078e02ff */
[----:B------:R-:W-:Y:S01]  /*3cb0*/  ISETP.GE.AND P2, PT, R16, RZ, PT ;  /* 0x000000ff1000720c */ /* 0x000fe20003f46270 */
[----:B------:R-:W-:Y:S01]  /*3cc0*/  IMAD.SHL.U32 R102, R118, 0x100, RZ ;  /* 0x0000010076667824 */ /* 0x000fe200078e00ff */
[----:B------:R-:W-:Y:S01]  /*3cd0*/  LOP3.LUT R16, R119, 0x66, RZ, 0xfc, !PT ;  /* 0x0000006677107812 */ /* 0x000fe200078efcff */
[----:B------:R-:W-:Y:S01]  /*3ce0*/  IMAD R124, R124, 0x10, R111 ;  /* 0x000000107c7c7824 */ /* 0x000fe200078e026f */
[----:B------:R-:W-:-:S02]  /*3cf0*/  LEA.HI.X.SX32 R239, R23, R223, 0x2, P6 ;  /* 0x000000df17ef7211 */ /* 0x000fc400030f16ff */
[----:B------:R-:W-:Y:S01]  /*3d00*/  IABS R15, R16 ;  /* 0x00000010000f7213 */ /* 0x000fe20000000000 */
[--C-:B------:R-:W-:Y:S01]  /*3d10*/  @!P1 IMAD.IADD R27, R27, 0x1, -R0.reuse ;  /* 0x000000011b1b9824 */ /* 0x100fe200078e0a00 */
[----:B------:R-:W-:Y:S02]  /*3d20*/  ISETP.GT.U32.AND P6, PT, R0, R28, PT ;  /* 0x0000001c0000720c */ /* 0x000fe40003fc4070 */
[----:B------:R-:W-:Y:S01]  /*3d30*/  IABS R19, R29 ;  /* 0x0000001d00137213 */ /* 0x000fe20000000000 */
[----:B------:R-:W-:Y:S01]  /*3d40*/  IMAD.HI.U32 R2, R106, R15, RZ ;  /* 0x0000000f6a027227 */ /* 0x000fe200078e00ff */
[----:B------:R-:W-:Y:S02]  /*3d50*/  IADD3 R216, P1, R217, R222, RZ ;  /* 0x000000ded9d87210 */ /* 0x000fe40007f3e0ff */
[----:B------:R-:W-:Y:S01]  /*3d60*/  LOP3.LUT R102, R102, 0xf00, RZ, 0xe2, !PT ;  /* 0x00000f0066667812 */ /* 0x000fe200078ee2ff */
[----:B------:R-:W-:Y:S01]  /*3d70*/  @!P5 IMAD.IADD R26, R26, 0x1, -R0 ;  /* 0x000000011a1ad824 */ /* 0x000fe200078e0a00 */
[----:B------:R-:W-:Y:S01]  /*3d80*/  ISETP.GT.U32.AND P5, PT, R0, R27, PT ;  /* 0x0000001b0000720c */ /* 0x000fe20003fa4070 */
[----:B------:R-:W-:Y:S01]  /*3d90*/  IMAD.HI.U32 R3, R106, R19, RZ ;  /* 0x000000136a037227 */ /* 0x000fe200078e00ff */
[----:B------:R-:W-:-:S02]  /*3da0*/  LEA.HI.X.SX32 R217, R33, R223, 0x2, P1 ;  /* 0x000000df21d97211 */ /* 0x000fc400008f16ff */
[C---:B------:R-:W-:Y:S01]  /*3db0*/  ISETP.GT.U32.AND P1, PT, R0.reuse, R26, PT ;  /* 0x0000001a0000720c */ /* 0x040fe20003f24070 */
[----:B------:R-:W-:Y:S01]  /*3dc0*/  IMAD.MOV R2, RZ, RZ, -R2 ;  /* 0x000000ffff027224 */ /* 0x000fe200078e0a02 */
[----:B------:R-:W-:Y:S01]  /*3dd0*/  IABS R33, R51 ;  /* 0x0000003300217213 */ /* 0x000fe20000000000 */
[----:B------:R-:W-:Y:S02]  /*3de0*/  IMAD.MOV R3, RZ, RZ, -R3 ;  /* 0x000000ffff037224 */ /* 0x000fe400078e0a03 */
[----:B------:R-:W-:Y:S01]  /*3df0*/  IMAD R142, R0, R2, R15 ;  /* 0x00000002008e7224 */ /* 0x000fe200078e020f */
[----:B------:R-:W-:Y:S01]  /*3e00*/  IABS R15, R41 ;  /* 0x00000029000f7213 */ /* 0x000fe20000000000 */
[--C-:B------:R-:W-:Y:S01]  /*3e10*/  @!P6 IMAD.IADD R28, R28, 0x1, -R0.reuse ;  /* 0x000000011c1ce824 */ /* 0x100fe200078e0a00 */
[----:B------:R-:W-:Y:S01]  /*3e20*/  ISETP.GE.AND P6, PT, R18, RZ, PT ;  /* 0x000000ff1200720c */ /* 0x000fe20003fc6270 */
[C---:B------:R-:W-:Y:S01]  /*3e30*/  IMAD R24, R0.reuse, R3, R19 ;  /* 0x0000000300187224 */ /* 0x040fe200078e0213 */
[----:B------:R-:W-:Y:S01]  /*3e40*/  LOP3.LUT R18, R119, 0x6a, RZ, 0xfc, !PT ;  /* 0x0000006a77127812 */ /* 0x000fe200078efcff */
[----:B------:R-:W-:Y:S01]  /*3e50*/  @!P2 IMAD.MOV R141, RZ, RZ, -R141 ;  /* 0x000000ffff8da224 */ /* 0x000fe200078e0a8d */
[C---:B------:R-:W-:Y:S01]  /*3e60*/  ISETP.GT.U32.AND P2, PT, R0.reuse, R142, PT ;  /* 0x0000008e0000720c */ /* 0x040fe20003f44070 */
[--C-:B------:R-:W-:Y:S01]  /*3e70*/  @!P5 IMAD.IADD R27, R27, 0x1, -R0.reuse ;  /* 0x000000011b1bd824 */ /* 0x100fe200078e0a00 */
[----:B------:R-:W-:Y:S01]  /*3e80*/  ISETP.GT.U32.AND P5, PT, R0, R24, PT ;  /* 0x000000180000720c */ /* 0x000fe20003fa4070 */
[----:B------:R-:W-:Y:S01]  /*3e90*/  @!P1 IMAD.IADD R26, R26, 0x1, -R0 ;  /* 0x000000011a1a9824 */ /* 0x000fe200078e0a00 */
[----:B------:R-:W-:Y:S01]  /*3ea0*/  IABS R23, R18 ;  /* 0x0000001200177213 */ /* 0x000fe20000000000 */
[----:B------:R-:W-:Y:S01]  /*3eb0*/  IMAD R102, R83, 0x1000, R102 ;  /* 0x0000100053667824 */ /* 0x000fe200078e0266 */
[----:B------:R-:W-:-:S02]  /*3ec0*/  LOP3.LUT R19, R119, 0x6c, RZ, 0xfc, !PT ;  /* 0x0000006c77137812 */ /* 0x000fc400078efcff */
[----:B------:R-:W-:Y:S01]  /*3ed0*/  ISETP.GE.AND P1, PT, R14, RZ, PT ;  /* 0x000000ff0e00720c */ /* 0x000fe20003f26270 */
[----:B------:R-:W-:Y:S01]  /*3ee0*/  IMAD.HI.U32 R2, R106, R23, RZ ;  /* 0x000000176a027227 */ /* 0x000fe200078e00ff */
[----:B------:R-:W-:-:S03]  /*3ef0*/  IABS R3, R19 ;  /* 0x0000001300037213 */ /* 0x000fc60000000000 */
[----:B------:R-:W-:Y:S01]  /*3f00*/  @!P2 IMAD.IADD R142, R142, 0x1, -R0 ;  /* 0x000000018e8ea824 */ /* 0x000fe200078e0a00 */
[----:B------:R-:W-:Y:S01]  /*3f10*/  IADD3 R200, P2, R201, R222, RZ ;  /* 0x000000dec9c87210 */ /* 0x000fe20007f5e0ff */
[----:B------:R-:W-:Y:S02]  /*3f20*/  IMAD.MOV R2, RZ, RZ, -R2 ;  /* 0x000000ffff027224 */ /* 0x000fe400078e0a02 */
[----:B------:R-:W-:Y:S01]  /*3f30*/  @!P5 IMAD.IADD R24, R24, 0x1, -R0 ;  /* 0x000000011818d824 */ /* 0x000fe200078e0a00 */
[C---:B------:R-:W-:Y:S01]  /*3f40*/  ISETP.GT.U32.AND P5, PT, R0.reuse, R142, PT ;  /* 0x0000008e0000720c */ /* 0x040fe20003fa4070 */
[----:B------:R-:W-:Y:S01]  /*3f50*/  IMAD R23, R0, R2, R23 ;  /* 0x0000000200177224 */ /* 0x000fe200078e0217 */
[----:B------:R-:W-:Y:S01]  /*3f60*/  LEA.HI.X.SX32 R201, R22, R223, 0x2, P2 ;  /* 0x000000df16c97211 */ /* 0x000fe200010f16ff */
[----:B------:R-:W-:Y:S01]  /*3f70*/  IMAD.HI.U32 R2, R106, R3, RZ ;  /* 0x000000036a027227 */ /* 0x000fe200078e00ff */
[----:B------:R-:W-:-:S03]  /*3f80*/  ISETP.GT.U32.AND P2, PT, R0, R24, PT ;  /* 0x000000180000720c */ /* 0x000fc60003f44070 */
[----:B------:R-:W-:Y:S01]  /*3f90*/  @!P6 IMAD.MOV R28, RZ, RZ, -R28 ;  /* 0x000000ffff1ce224 */ /* 0x000fe200078e0a1c */
[----:B------:R-:W-:Y:S01]  /*3fa0*/  ISETP.GE.AND P6, PT, R20, RZ, PT ;  /* 0x000000ff1400720c */ /* 0x000fe20003fc6270 */
[----:B------:R-:W-:Y:S02]  /*3fb0*/  IMAD.MOV R2, RZ, RZ, -R2 ;  /* 0x000000ffff027224 */ /* 0x000fe400078e0a02 */
[----:B------:R-:W-:Y:S01]  /*3fc0*/  @!P1 IMAD.MOV R26, RZ, RZ, -R26 ;  /* 0x000000ffff1a9224 */ /* 0x000fe200078e0a1a */
[C---:B------:R-:W-:Y:S01]  /*3fd0*/  ISETP.GT.U32.AND P1, PT, R0.reuse, R23, PT ;  /* 0x000000170000720c */ /* 0x040fe20003f24070 */
[----:B------:R-:W-:Y:S02]  /*3fe0*/  IMAD R22, R0, R2, R3 ;  /* 0x0000000200167224 */ /* 0x000fe400078e0203 */
[--C-:B------:R-:W-:Y:S02]  /*3ff0*/  @!P5 IMAD.IADD R142, R142, 0x1, -R0.reuse ;  /* 0x000000018e8ed824 */ /* 0x100fe400078e0a00 */
[----:B------:R-:W-:Y:S01]  /*4000*/  IMAD R14, R67, 0x1a, RZ ;  /* 0x0000001a430e7824 */ /* 0x000fe200078e02ff */
[----:B------:R-:W-:Y:S01]  /*4010*/  ISETP.GT.U32.AND P5, PT, R0, R22, PT ;  /* 0x000000160000720c */ /* 0x000fe20003fa4070 */
[----:B------:R-:W-:Y:S01]  /*4020*/  @!P2 IMAD.IADD R24, R24, 0x1, -R0 ;  /* 0x000000011818a824 */ /* 0x000fe200078e0a00 */
[----:B------:R-:W-:Y:S01]  /*4030*/  ISETP.GE.AND P2, PT, R29, RZ, PT ;  /* 0x000000ff1d00720c */ /* 0x000fe20003f46270 */
[----:B------:R-:W-:Y:S01]  /*4040*/  @!P6 IMAD.MOV R27, RZ, RZ, -R27 ;  /* 0x000000ffff1be224 */ /* 0x000fe200078e0a1b */
[----:B------:R-:W-:Y:S01]  /*4050*/  ISETP.GE.AND P6, PT, R16, RZ, PT ;  /* 0x000000ff1000720c */ /* 0x000fe20003fc6270 */
[----:B------:R-:W-:Y:S01]  /*4060*/  IMAD.HI.U32 R3, R106, R15, RZ ;  /* 0x0000000f6a037227 */ /* 0x000fe200078e00ff */
[----:B------:R-:W-:-:S02]  /*4070*/  LOP3.LUT R16, R119, 0x6e, RZ, 0xfc, !PT ;  /* 0x0000006e77107812 */ /* 0x000fc400078efcff */
[----:B------:R-:W-:Y:S01]  /*4080*/  IABS R29, R49 ;  /* 0x00000031001d7213 */ /* 0x000fe20000000000 */
[--C-:B------:R-:W-:Y:S01]  /*4090*/  @!P1 IMAD.IADD R23, R23, 0x1, -R0.reuse ;  /* 0x0000000117179824 */ /* 0x100fe200078e0a00 */
[----:B------:R-:W-:Y:S01]  /*40a0*/  IADD3 R242, P1, R243, R222, RZ ;  /* 0x000000def3f27210 */ /* 0x000fe20007f3e0ff */
[----:B------:R-:W-:Y:S01]  /*40b0*/  IMAD.MOV R3, RZ, RZ, -R3 ;  /* 0x000000ffff037224 */ /* 0x000fe200078e0a03 */
[----:B------:R-:W-:Y:S01]  /*40c0*/  IABS R143, R16 ;  /* 0x00000010008f7213 */ /* 0x000fe20000000000 */
[----:B------:R-:W-:Y:S01]  /*40d0*/  @!P5 IMAD.IADD R22, R22, 0x1, -R0 ;  /* 0x000000011616d824 */ /* 0x000fe200078e0a00 */
[----:B------:R-:W-:Y:S01]  /*40e0*/  LEA.HI.X.SX32 R243, R14, R223, 0x2, P1 ;  /* 0x000000df0ef37211 */ /* 0x000fe200008f16ff */
[C---:B------:R-:W-:Y:S01]  /*40f0*/  IMAD R20, R0.reuse, R3, R15 ;  /* 0x0000000300147224 */ /* 0x040fe200078e020f */
[----:B------:R-:W-:Y:S01]  /*4100*/  ISETP.GT.U32.AND P1, PT, R0, R23, PT ;  /* 0x000000170000720c */ /* 0x000fe20003f24070 */
[----:B------:R-:W-:Y:S01]  /*4110*/  IMAD.HI.U32 R2, R106, R143, RZ ;  /* 0x0000008f6a027227 */ /* 0x000fe200078e00ff */
[----:B------:R-:W-:-:S03]  /*4120*/  ISETP.GT.U32.AND P5, PT, R0, R22, PT ;  /* 0x000000160000720c */ /* 0x000fc60003fa4070 */
[----:B------:R-:W-:Y:S02]  /*4130*/  IMAD.MOV R2, RZ, RZ, -R2 ;  /* 0x000000ffff027224 */ /* 0x000fe400078e0a02 */
[----:B------:R-:W-:Y:S01]  /*4140*/  @!P2 IMAD.MOV R24, RZ, RZ, -R24 ;  /* 0x000000ffff18a224 */ /* 0x000fe200078e0a18 */
[----:B------:R-:W-:Y:S01]  /*4150*/  ISETP.GE.AND P2, PT, R19, RZ, PT ;  /* 0x000000ff1300720c */ /* 0x000fe20003f46270 */
[C---:B------:R-:W-:Y:S01]  /*4160*/  IMAD R143, R0.reuse, R2, R143 ;  /* 0x00000002008f7224 */ /* 0x040fe200078e028f */
[----:B------:R-:W-:Y:S01]  /*4170*/  IABS R19, R45 ;  /* 0x0000002d00137213 */ /* 0x000fe20000000000 */
[----:B------:R-:W-:Y:S02]  /*4180*/  IMAD R15, R67, 0x6c, RZ ;  /* 0x0000006c430f7824 */ /* 0x000fe400078e02ff */
[--C-:B------:R-:W-:Y:S01]  /*4190*/  @!P1 IMAD.IADD R23, R23, 0x1, -R0.reuse ;  /* 0x0000000117179824 */ /* 0x100fe200078e0a00 */
[----:B------:R-:W-:Y:S01]  /*41a0*/  ISETP.GT.U32.AND P1, PT, R0, R143, PT ;  /* 0x0000008f0000720c */ /* 0x000fe20003f24070 */
[----:B------:R-:W-:Y:S01]  /*41b0*/  @!P5 IMAD.IADD R22, R22, 0x1, -R0 ;  /* 0x000000011616d824 */ /* 0x000fe200078e0a00 */
[----:B------:R-:W-:Y:S01]  /*41c0*/  ISETP.GT.U32.AND P5, PT, R0, R20, PT ;  /* 0x000000140000720c */ /* 0x000fe20003fa4070 */
[----:B------:R-:W-:Y:S01]  /*41d0*/  @!P6 IMAD.MOV R142, RZ, RZ, -R142 ;  /* 0x000000ffff8ee224 */ /* 0x000fe200078e0a8e */
[----:B------:R-:W-:Y:S01]  /*41e0*/  ISETP.GE.AND P6, PT, R18, RZ, PT ;  /* 0x000000ff1200720c */ /* 0x000fe20003fc6270 */
[----:B------:R-:W-:-:S04]  /*41f0*/  IMAD.HI.U32 R3, R106, R19, RZ ;  /* 0x000000136a037227 */ /* 0x000fc800078e00ff */
[----:B------:R-:W-:-:S04]  /*4200*/  IMAD.HI.U32 R14, R106, R29, RZ ;  /* 0x0000001d6a0e7227 */ /* 0x000fc800078e00ff */
[--C-:B------:R-:W-:Y:S01]  /*4210*/  @!P1 IMAD.IADD R143, R143, 0x1, -R0.reuse ;  /* 0x000000018f8f9824 */ /* 0x100fe200078e0a00 */
[----:B------:R-:W-:Y:S01]  /*4220*/  IADD3 R2, P1, R15, R222, RZ ;  /* 0x000000de0f027210 */ /* 0x000fe20007f3e0ff */
[----:B------:R-:W-:Y:S02]  /*4230*/  IMAD.MOV R15, RZ, RZ, -R3 ;  /* 0x000000ffff0f7224 */ /* 0x000fe400078e0a03 */
[----:B------:R-:W-:Y:S01]  /*4240*/  @!P5 IMAD.IADD R20, R20, 0x1, -R0 ;  /* 0x000000011414d824 */ /* 0x000fe200078e0a00 */
[C---:B------:R-:W-:Y:S01]  /*4250*/  ISETP.GT.U32.AND P5, PT, R0.reuse, R143, PT ;  /* 0x0000008f0000720c */ /* 0x040fe20003fa4070 */
[----:B------:R-:W-:Y:S01]  /*4260*/  IMAD R19, R0, R15, R19 ;  /* 0x0000000f00137224 */ /* 0x000fe200078e0213 */
[----:B------:R-:W-:Y:S01]  /*4270*/  LEA.HI.X.SX32 R3, R52, R223, 0x2, P1 ;  /* 0x000000df34037211 */ /* 0x000fe200008f16ff */
[----:B------:R-:W-:Y:S01]  /*4280*/  @!P2 IMAD.MOV R22, RZ, RZ, -R22 ;  /* 0x000000ffff16a224 */ /* 0x000fe200078e0a16 */
[C---:B------:R-:W-:Y:S01]  /*4290*/  ISETP.GT.U32.AND P1, PT, R0.reuse, R20, PT ;  /* 0x000000140000720c */ /* 0x040fe20003f24070 */
[----:B------:R-:W-:Y:S01]  /*42a0*/  @!P6 IMAD.MOV R23, RZ, RZ, -R23 ;  /* 0x000000ffff17e224 */ /* 0x000fe200078e0a17 */
[----:B------:R-:W-:Y:S01]  /*42b0*/  ISETP.GT.U32.AND P2, PT, R0, R19, PT ;  /* 0x000000130000720c */ /* 0x000fe20003f44070 */
[----:B------:R-:W-:Y:S01]  /*42c0*/  IMAD.MOV R18, RZ, RZ, -R14 ;  /* 0x000000ffff127224 */ /* 0x000fe200078e0a0e */
[----:B------:R-:W-:Y:S01]  /*42d0*/  ISETP.GE.AND P6, PT, R16, RZ, PT ;  /* 0x000000ff1000720c */ /* 0x000fe20003fc6270 */
[----:B------:R-:W-:Y:S01]  /*42e0*/  IMAD.HI.U32 R14, R106, R33, RZ ;  /* 0x000000216a0e7227 */ /* 0x000fe200078e00ff */
[----:B------:R-:W-:-:S03]  /*42f0*/  LOP3.LUT R52, R119, 0x78, RZ, 0xfc, !PT ;  /* 0x0000007877347812 */ /* 0x000fc600078efcff */
[C---:B------:R-:W-:Y:S01]  /*4300*/  IMAD R18, R0.reuse, R18, R29 ;  /* 0x0000001200127224 */ /* 0x040fe200078e021d */
[----:B------:R-:W-:Y:S01]  /*4310*/  IABS R15, R52 ;  /* 0x00000034000f7213 */ /* 0x000fe20000000000 */
[----:B------:R-:W-:Y:S01]  /*4320*/  IMAD.MOV R14, RZ, RZ, -R14 ;  /* 0x000000ffff0e7224 */ /* 0x000fe200078e0a0e */
[----:B------:R-:W-:Y:S01]  /*4330*/  IABS R29, R53 ;  /* 0x00000035001d7213 */ /* 0x000fe20000000000 */
[--C-:B------:R-:W-:Y:S01]  /*4340*/  @!P5 IMAD.IADD R143, R143, 0x1, -R0.reuse ;  /* 0x000000018f8fd824 */ /* 0x100fe200078e0a00 */
[C---:B------:R-:W-:Y:S01]  /*4350*/  ISETP.GT.U32.AND P5, PT, R0.reuse, R18, PT ;  /* 0x000000120000720c */ /* 0x040fe20003fa4070 */
[----:B------:R-:W-:Y:S01]  /*4360*/  IMAD R144, R0, R14, R33 ;  /* 0x0000000e00907224 */ /* 0x000fe200078e0221 */
[----:B------:R-:W-:Y:S01]  /*4370*/  IABS R33, R55 ;  /* 0x0000003700217213 */ /* 0x000fe20000000000 */
[--C-:B------:R-:W-:Y:S01]  /*4380*/  @!P1 IMAD.IADD R20, R20, 0x1, -R0.reuse ;  /* 0x0000000114149824 */ /* 0x100fe200078e0a00 */
[----:B------:R-:W-:Y:S01]  /*4390*/  ISETP.GE.AND P1, PT, R41, RZ, PT ;  /* 0x000000ff2900720c */ /* 0x000fe20003f26270 */
[----:B------:R-:W-:Y:S01]  /*43a0*/  @!P2 IMAD.IADD R19, R19, 0x1, -R0 ;  /* 0x000000011313a824 */ /* 0x000fe200078e0a00 */
[----:B------:R-:W-:Y:S01]  /*43b0*/  IADD3 R214, P2, R215, R222, RZ ;  /* 0x000000ded7d67210 */ /* 0x000fe20007f5e0ff */
[----:B------:R-:W-:Y:S01]  /*43c0*/  @!P6 IMAD.MOV R143, RZ, RZ, -R143 ;  /* 0x000000ffff8fe224 */ /* 0x000fe200078e0a8f */
[----:B------:R-:W-:Y:S01]  /*43d0*/  ISETP.GT.U32.AND P6, PT, R0, R144, PT ;  /* 0x000000900000720c */ /* 0x000fe20003fc4070 */
[----:B------:R-:W-:Y:S01]  /*43e0*/  IMAD.HI.U32 R14, R106, R15, RZ ;  /* 0x0000000f6a0e7227 */ /* 0x000fe200078e00ff */
[----:B------:R-:W-:-:S02]  /*43f0*/  LEA.HI.X.SX32 R215, R59, R223, 0x2, P2 ;  /* 0x000000df3bd77211 */ /* 0x000fc400010f16ff */
[----:B------:R-:W-:Y:S01]  /*4400*/  ISETP.GT.U32.AND P2, PT, R0, R19, PT ;  /* 0x000000130000720c */ /* 0x000fe20003f44070 */
[----:B------:R-:W-:Y:S01]  /*4410*/  @!P5 IMAD.IADD R18, R18, 0x1, -R0 ;  /* 0x000000011212d824 */ /* 0x000fe200078e0a00 */
[----:B------:R-:W-:Y:S01]  /*4420*/  LOP3.LUT R59, R119, 0x80, RZ, 0xfc, !PT ;  /* 0x00000080773b7812 */ /* 0x000fe200078efcff */
[----:B------:R-:W-:Y:S02]  /*4430*/  IMAD.MOV R16, RZ, RZ, -R14 ;  /* 0x000000ffff107224 */ /* 0x000fe400078e0a0e */
[----:B------:R-:W-:Y:S01]  /*4440*/  @!P1 IMAD.MOV R20, RZ, RZ, -R20 ;  /* 0x000000ffff149224 */ /* 0x000fe200078e0a14 */
[----:B------:R-:W-:Y:S01]  /*4450*/  ISETP.GE.AND P1, PT, R45, RZ, PT ;  /* 0x000000ff2d00720c */ /* 0x000fe20003f26270 */
[----:B------:R-:W-:Y:S01]  /*4460*/  IMAD.HI.U32 R14, R106, R29, RZ ;  /* 0x0000001d6a0e7227 */ /* 0x000fe200078e00ff */
[----:B------:R-:W-:Y:S02]  /*4470*/  ISETP.GT.U32.AND P5, PT, R0, R18, PT ;  /* 0x000000120000720c */ /* 0x000fe40003fa4070 */
[----:B------:R-:W-:Y:S01]  /*4480*/  IABS R41, R59 ;  /* 0x0000003b00297213 */ /* 0x000fe20000000000 */
[----:B------:R-:W-:-:S02]  /*4490*/  @!P6 IMAD.IADD R144, R144, 0x1, -R0 ;  /* 0x000000019090e824 */ /* 0x000fc400078e0a00 */
[C---:B------:R-:W-:Y:S02]  /*44a0*/  IMAD R16, R0.reuse, R16, R15 ;  /* 0x0000001000107224 */ /* 0x040fe400078e020f */
[----:B------:R-:W-:Y:S01]  /*44b0*/  IMAD.MOV R15, RZ, RZ, -R14 ;  /* 0x000000ffff0f7224 */ /* 0x000fe200078e0a0e */
[----:B------:R-:W-:Y:S01]  /*44c0*/  ISETP.GT.U32.AND P6, PT, R0, R144, PT ;  /* 0x000000900000720c */ /* 0x000fe20003fc4070 */
[----:B------:R-:W-:Y:S01]  /*44d0*/  @!P2 IMAD.IADD R19, R19, 0x1, -R0 ;  /* 0x000000011313a824 */ /* 0x000fe200078e0a00 */
[----:B------:R-:W-:Y:S01]  /*44e0*/  ISETP.GE.AND P2, PT, R49, RZ, PT ;  /* 0x000000ff3100720c */ /* 0x000fe20003f46270 */
[----:B------:R-:W-:Y:S01]  /*44f0*/  IMAD.HI.U32 R14, R106, R33, RZ ;  /* 0x000000216a0e7227 */ /* 0x000fe200078e00ff */
[----:B------:R-:W-:-:S03]  /*4500*/  LOP3.LUT R49, R119, 0x82, RZ, 0xfc, !PT ;  /* 0x0000008277317812 */ /* 0x000fc600078efcff */
[C---:B------:R-:W-:Y:S01]  /*4510*/  IMAD R15, R0.reuse, R15, R29 ;  /* 0x0000000f000f7224 */ /* 0x040fe200078e021d */
[----:B------:R-:W-:Y:S01]  /*4520*/  IABS R45, R49 ;  /* 0x00000031002d7213 */ /* 0x000fe20000000000 */
[----:B------:R-:W-:Y:S02]  /*4530*/  IMAD.MOV R14, RZ, RZ, -R14 ;  /* 0x000000ffff0e7224 */ /* 0x000fe400078e0a0e */
[----:B------:R-:W-:Y:S01]  /*4540*/  @!P1 IMAD.MOV R19, RZ, RZ, -R19 ;  /* 0x000000ffff139224 */ /* 0x000fe200078e0a13 */
[----:B------:R-:W-:Y:S01]  /*4550*/  ISETP.GT.U32.AND P1, PT, R0, R15, PT ;  /* 0x0000000f0000720c */ /* 0x000fe20003f24070 */
[----:B------:R-:W-:Y:S01]  /*4560*/  @!P5 IMAD.IADD R18, R18, 0x1, -R0 ;  /* 0x000000011212d824 */ /* 0x000fe200078e0a00 */
[C---:B------:R-:W-:Y:S01]  /*4570*/  ISETP.GT.U32.AND P5, PT, R0.reuse, R16, PT ;  /* 0x000000100000720c */ /* 0x040fe20003fa4070 */
[----:B------:R-:W-:Y:S02]  /*4580*/  IMAD R14, R0, R14, R33 ;  /* 0x0000000e000e7224 */ /* 0x000fe400078e0221 */
[----:B------:R-:W-:Y:S01]  /*4590*/  @!P2 IMAD.MOV R18, RZ, RZ, -R18 ;  /* 0x000000ffff12a224 */ /* 0x000fe200078e0a12 */
[----:B------:R-:W-:Y:S01]  /*45a0*/  ISETP.GE.AND P2, PT, R51, RZ, PT ;  /* 0x000000ff3300720c */ /* 0x000fe20003f46270 */
[----:B------:R-:W-:Y:S01]  /*45b0*/  @!P6 IMAD.IADD R144, R144, 0x1, -R0 ;  /* 0x000000019090e824 */ /* 0x000fe200078e0a00 */
[----:B------:R-:W-:Y:S01]  /*45c0*/  ISETP.GT.U32.AND P6, PT, R0, R14, PT ;  /* 0x0000000e0000720c */ /* 0x000fe20003fc4070 */
[----:B------:R-:W-:Y:S01]  /*45d0*/  IMAD.HI.U32 R33, R106, R45, RZ ;  /* 0x0000002d6a217227 */ /* 0x000fe200078e00ff */
[----:B------:R-:W-:-:S03]  /*45e0*/  LOP3.LUT R51, R119, 0x7e, RZ, 0xfc, !PT ;  /* 0x0000007e77337812 */ /* 0x000fc600078efcff */
[--C-:B------:R-:W-:Y:S01]  /*45f0*/  @!P1 IMAD.IADD R15, R15, 0x1, -R0.reuse ;  /* 0x000000010f0f9824 */ /* 0x100fe200078e0a00 */
[----:B------:R-:W-:Y:S01]  /*4600*/  IABS R145, R51 ;  /* 0x0000003300917213 */ /* 0x000fe20000000000 */
[----:B------:R-:W-:Y:S02]  /*4610*/  @!P5 IMAD.IADD R16, R16, 0x1, -R0 ;  /* 0x000000011010d824 */ /* 0x000fe400078e0a00 */
[----:B------:R-:W-:Y:S01]  /*4620*/  IMAD.MOV R33, RZ, RZ, -R33 ;  /* 0x000000ffff217224 */ /* 0x000fe200078e0a21 */
[----:B------:R-:W-:Y:S01]  /*4630*/  ISETP.GT.U32.AND P1, PT, R0, R15, PT ;  /* 0x0000000f0000720c */ /* 0x000fe20003f24070 */
[----:B------:R-:W-:Y:S01]  /*4640*/  IMAD.HI.U32 R29, R106, R145, RZ ;  /* 0x000000916a1d7227 */ /* 0x000fe200078e00ff */
[----:B------:R-:W-:-:S03]  /*4650*/  ISETP.GT.U32.AND P5, PT, R0, R16, PT ;  /* 0x000000100000720c */ /* 0x000fc60003fa4070 */
[----:B------:R-:W-:Y:S02]  /*4660*/  @!P6 IMAD.IADD R14, R14, 0x1, -R0 ;  /* 0x000000010e0ee824 */ /* 0x000fe400078e0a00 */
[----:B------:R-:W-:Y:S02]  /*4670*/  IMAD.MOV R29, RZ, RZ, -R29 ;  /* 0x000000ffff1d7224 */ /* 0x000fe400078e0a1d */
[----:B------:R-:W-:Y:S01]  /*4680*/  @!P2 IMAD.MOV R144, RZ, RZ, -R144 ;  /* 0x000000ffff90a224 */ /* 0x000fe200078e0a90 */
[----:B------:R-:W-:Y:S01]  /*4690*/  ISETP.GE.AND P2, PT, R52, RZ, PT ;  /* 0x000000ff3400720c */ /* 0x000fe20003f46270 */
[C---:B------:R-:W-:Y:S01]  /*46a0*/  IMAD R145, R0.reuse, R29, R145 ;  /* 0x0000001d00917224 */ /* 0x040fe200078e0291 */
[----:B------:R-:W-:Y:S01]  /*46b0*/  ISETP.GT.U32.AND P6, PT, R0, R14, PT ;  /* 0x0000000e0000720c */ /* 0x000fe20003fc4070 */
[----:B------:R-:W-:-:S04]  /*46c0*/  IMAD.HI.U32 R29, R106, R41, RZ ;  /* 0x000000296a1d7227 */ /* 0x000fc800078e00ff */
[----:B------:R-:W-:Y:S02]  /*46d0*/  IMAD.MOV R29, RZ, RZ, -R29 ;  /* 0x000000ffff1d7224 */ /* 0x000fe400078e0a1d */
[--C-:B------:R-:W-:Y:S01]  /*46e0*/  @!P1 IMAD.IADD R15, R15, 0x1, -R0.reuse ;  /* 0x000000010f0f9824 */ /* 0x100fe200078e0a00 */
[----:B------:R-:W-:Y:S01]  /*46f0*/  ISETP.GT.U32.AND P1, PT, R0, R145, PT ;  /* 0x000000910000720c */ /* 0x000fe20003f24070 */
[----:B------:R-:W-:Y:S01]  /*4700*/  @!P5 IMAD.IADD R16, R16, 0x1, -R0 ;  /* 0x000000011010d824 */ /* 0x000fe200078e0a00 */
[----:B------:R-:W-:Y:S01]  /*4710*/  ISETP.GE.AND P5, PT, R53, RZ, PT ;  /* 0x000000ff3500720c */ /* 0x000fe20003fa6270 */
[----:B------:R-:W-:Y:S02]  /*4720*/  IMAD R29, R0, R29, R41 ;  /* 0x0000001d001d7224 */ /* 0x000fe400078e0229 */
[----:B------:R-:W-:Y:S01]  /*4730*/  @!P2 IMAD.MOV R16, RZ, RZ, -R16 ;  /* 0x000000ffff10a224 */ /* 0x000fe200078e0a10 */
[----:B------:R-:W-:Y:S01]  /*4740*/  ISETP.GE.AND P2, PT, R55, RZ, PT ;  /* 0x000000ff3700720c */ /* 0x000fe20003f46270 */
[----:B------:R-:W-:Y:S01]  /*4750*/  @!P6 IMAD.IADD R14, R14, 0x1, -R0 ;  /* 0x000000010e0ee824 */ /* 0x000fe200078e0a00 */
[C---:B------:R-:W-:Y:S01]  /*4760*/  ISETP.GT.U32.AND P6, PT, R0.reuse, R29, PT ;  /* 0x0000001d0000720c */ /* 0x040fe20003fc4070 */
[----:B------:R-:W-:Y:S01]  /*4770*/  IMAD R41, R0, R33, R45 ;  /* 0x0000002100297224 */ /* 0x000fe200078e022d */
[----:B------:R-:W-:-:S02]  /*4780*/  LOP3.LUT R45, R119, 0x84, RZ, 0xfc, !PT ;  /* 0x00000084772d7812 */ /* 0x000fc400078efcff */
[----:B------:R-:W-:Y:S01]  /*4790*/  IADD3 R33, R132, -0x1, RZ ;  /* 0xffffffff84217810 */ /* 0x000fe20007ffe0ff */
[----:B------:R-:W-:Y:S01]  /*47a0*/  @!P1 IMAD.IADD R145, R145, 0x1, -R0 ;  /* 0x0000000191919824 */ /* 0x000fe200078e0a00 */
[----:B------:R-:W-:Y:S01]  /*47b0*/  IABS R87, R45 ;  /* 0x0000002d00577213 */ /* 0x000fe20000000000 */
[----:B------:R-:W-:Y:S01]  /*47c0*/  @!P5 IMAD.MOV R15, RZ, RZ, -R15 ;  /* 0x000000ffff0fd224 */ /* 0x000fe200078e0a0f */
[----:B------:R-:W-:Y:S01]  /*47d0*/  ISETP.GE.AND P5, PT, R51, RZ, PT ;  /* 0x000000ff3300720c */ /* 0x000fe20003fa6270 */
[----:B------:R-:W-:Y:S01]  /*47e0*/  IMAD R51, R67, 0x1f, RZ ;  /* 0x0000001f43337824 */ /* 0x000fe200078e02ff */
[----:B------:R-:W-:Y:S01]  /*47f0*/  ISETP.GT.U32.AND P1, PT, R0, R145, PT ;  /* 0x000000910000720c */ /* 0x000fe20003f24070 */
[----:B------:R-:W-:Y:S01]  /*4800*/  @!P2 IMAD.MOV R14, RZ, RZ, -R14 ;  /* 0x000000ffff0ea224 */ /* 0x000fe200078e0a0e */
[-C--:B------:R-:W-:Y:S01]  /*4810*/  IADD3 R230, P2, R231, R222.reuse, RZ ;  /* 0x000000dee7e67210 */ /* 0x080fe20007f5e0ff */
[----:B------:R-:W-:Y:S01]  /*4820*/  @!P6 IMAD.IADD R29, R29, 0x1, -R0 ;  /* 0x000000011d1de824 */ /* 0x000fe200078e0a00 */
[----:B------:R-:W-:Y:S01]  /*4830*/  IADD3 R192, P6, R193, R222, RZ ;  /* 0x000000dec1c07210 */ /* 0x000fe20007fde0ff */
[----:B------:R-:W-:Y:S01]  /*4840*/  IMAD.HI.U32 R17, R106, R87, RZ ;  /* 0x000000576a117227 */ /* 0x000fe200078e00ff */
[----:B------:R-:W-:-:S02]  /*4850*/  LEA.HI.X.SX32 R231, R75, R223, 0x2, P2 ;  /* 0x000000df4be77211 */ /* 0x000fc400010f16ff */
[C---:B------:R-:W-:Y:S01]  /*4860*/  ISETP.GT.U32.AND P2, PT, R0.reuse, R29, PT ;  /* 0x0000001d0000720c */ /* 0x040fe20003f44070 */
[----:B------:R-:W-:Y:S01]  /*4870*/  IMAD.MOV R17, RZ, RZ, -R17 ;  /* 0x000000ffff117224 */ /* 0x000fe200078e0a11 */
[----:B------:R-:W-:Y:S02]  /*4880*/  LEA.HI.X.SX32 R193, R71, R223, 0x2, P6 ;  /* 0x000000df47c17211 */ /* 0x000fe400030f16ff */
[C---:B------:R-:W-:Y:S01]  /*4890*/  ISETP.GT.U32.AND P6, PT, R0.reuse, R41, PT ;  /* 0x000000290000720c */ /* 0x040fe20003fc4070 */
[--C-:B------:R-:W-:Y:S01]  /*48a0*/  @!P1 IMAD.IADD R145, R145, 0x1, -R0.reuse ;  /* 0x0000000191919824 */ /* 0x100fe200078e0a00 */
[----:B------:R-:W-:Y:S01]  /*48b0*/  ISETP.GE.U32.AND P1, PT, R33, 0x7fffffe0, PT ;  /* 0x7fffffe02100780c */ /* 0x000fe20003f26070 */
[----:B------:R-:W-:Y:S01]  /*48c0*/  IMAD R33, R67, 0x7c, RZ ;  /* 0x0000007c43217824 */ /* 0x000fe200078e02ff */
[----:B------:R-:W-:Y:S01]  /*48d0*/  LOP3.LUT R55, R119, 0xb6, RZ, 0xfc, !PT ;  /* 0x000000b677377812 */ /* 0x000fe200078efcff */
[----:B------:R-:W-:Y:S01]  /*48e0*/  @!P5 IMAD.MOV R145, RZ, RZ, -R145 ;  /* 0x000000ffff91d224 */ /* 0x000fe200078e0a91 */
[----:B------:R-:W-:Y:S01]  /*48f0*/  ISETP.GE.AND P5, PT, R59, RZ, PT ;  /* 0x000000ff3b00720c */ /* 0x000fe20003fa6270 */
[----:B------:R-:W-:Y:S01]  /*4900*/  IMAD R87, R0, R17, R87 ;  /* 0x0000001100577224 */ /* 0x000fe200078e0257 */
[----:B------:R-:W-:Y:S01]  /*4910*/  LOP3.LUT R17, R119, 0x86, RZ, 0xfc, !PT ;  /* 0x0000008677117812 */ /* 0x000fe200078efcff */
[----:B------:R-:W-:Y:S01]  /*4920*/  @!P2 IMAD.IADD R29, R29, 0x1, -R0 ;  /* 0x000000011d1da824 */ /* 0x000fe200078e0a00 */
[----:B------:R-:W-:-:S02]  /*4930*/  IADD3 R52, P2, R33, R222, RZ ;  /* 0x000000de21347210 */ /* 0x000fc40007f5e0ff */
[----:B------:R-:W-:Y:S01]  /*4940*/  IABS R147, R17 ;  /* 0x0000001100937213 */ /* 0x000fe20000000000 */
[----:B------:R-:W-:Y:S01]  /*4950*/  @!P6 IMAD.IADD R41, R41, 0x1, -R0 ;  /* 0x000000012929e824 */ /* 0x000fe200078e0a00 */
[----:B------:R-:W-:Y:S01]  /*4960*/  LEA.HI.X.SX32 R53, R51, R223, 0x2, P2 ;  /* 0x000000df33357211 */ /* 0x000fe200010f16ff */
[----:B------:R1:W-:Y:S01]  /*4970*/  LDGSTS.E [R252+0x10000], [R222.64], !P1 ;  /* 0x10000000defc7fae */ /* 0x0003e2000c921844 */
[----:B------:R-:W-:Y:S01]  /*4980*/  ISETP.GE.U32.AND P2, PT, R12, 0x7fffffc1, PT ;  /* 0x7fffffc10c00780c */ /* 0x000fe20003f46070 */
[----:B------:R-:W-:Y:S01]  /*4990*/  IMAD.MOV.U32 R12, RZ, RZ, R29 ;  /* 0x000000ffff0c7224 */ /* 0x000fe200078e001d */
[----:B------:R-:W-:Y:S01]  /*49a0*/  ISETP.GT.U32.AND P6, PT, R0, R41, PT ;  /* 0x000000290000720c */ /* 0x000fe20003fc4070 */
[----:B------:R-:W-:Y:S01]  /*49b0*/  IMAD.HI.U32 R9, R106, R147, RZ ;  /* 0x000000936a097227 */ /* 0x000fe200078e00ff */
[C---:B------:R-:W-:Y:S01]  /*49c0*/  LOP3.LUT R29, R119.reuse, 0x88, RZ, 0xfc, !PT ;  /* 0x00000088771d7812 */ /* 0x040fe200078efcff */
[----:B------:R2:W-:Y:S01]  /*49d0*/  STL.64 [R1+0x118], R52 ;  /* 0x0001183401007387 */ /* 0x0005e20000100a00 */
[C---:B------:R-:W-:Y:S01]  /*49e0*/  LOP3.LUT R33, R119.reuse, 0x9a, RZ, 0xfc, !PT ;  /* 0x0000009a77217812 */ /* 0x040fe200078efcff */
[----:B------:R-:W-:Y:S01]  /*49f0*/  @!P5 IMAD.MOV R12, RZ, RZ, -R12 ;  /* 0x000000ffff0cd224 */ /* 0x000fe200078e0a0c */
[C---:B------:R-:W-:Y:S01]  /*4a00*/  ISETP.GT.U32.AND P5, PT, R0.reuse, R87, PT ;  /* 0x000000570000720c */ /* 0x040fe20003fa4070 */
[----:B------:R-:W-:Y:S01]  /*4a10*/  IMAD.MOV R9, RZ, RZ, -R9 ;  /* 0x000000ffff097224 */ /* 0x000fe200078e0a09 */
[----:B------:R-:W-:Y:S01]  /*4a20*/  IABS R11, R29 ;  /* 0x0000001d000b7213 */ /* 0x000fe20000000000 */
[----:B------:R3:W-:Y:S01]  /*4a30*/  LDGSTS.E [R252+0x10400], [R226.64], !P4 ;  /* 0x10400000e2fc7fae */ /* 0x0007e2000e121844 */
[----:B------:R-:W-:Y:S01]  /*4a40*/  IABS R163, R55 ;  /* 0x0000003700a37213 */ /* 0x000fe20000000000 */
[----:B------:R-:W-:Y:S01]  /*4a50*/  IMAD R147, R0, R9, R147 ;  /* 0x0000000900937224 */ /* 0x000fe200078e0293 */
[----:B------:R-:W-:Y:S01]  /*4a60*/  LOP3.LUT R9, R119, 0x92, RZ, 0xfc, !PT ;  /* 0x0000009277097812 */ /* 0x000fe200078efcff */
[--C-:B------:R-:W-:Y:S01]  /*4a70*/  @!P6 IMAD.IADD R41, R41, 0x1, -R0.reuse ;  /* 0x000000012929e824 */ /* 0x100fe200078e0a00 */
[----:B------:R-:W-:Y:S01]  /*4a80*/  ISETP.GE.AND P6, PT, R49, RZ, PT ;  /* 0x000000ff3100720c */ /* 0x000fe20003fc6270 */
[----:B------:R-:W-:Y:S01]  /*4a90*/  IMAD.HI.U32 R7, R106, R11, RZ ;  /* 0x0000000b6a077227 */ /* 0x000fe200078e00ff */
[----:B--2---:R-:W-:Y:S01]  /*4aa0*/  SEL R52, RZ, 0x1, P2 ;  /* 0x00000001ff347807 */ /* 0x004fe20001000000 */
[----:B------:R3:W-:Y:S01]  /*4ab0*/  STL [R1+0x758], R226 ;  /* 0x000758e201007387 */ /* 0x0007e20000100800 */
[----:B------:R-:W-:Y:S01]  /*4ac0*/  IABS R53, R9 ;  /* 0x0000000900357213 */ /* 0x000fe20000000000 */
[----:B------:R-:W-:Y:S01]  /*4ad0*/  @!P5 IMAD.IADD R87, R87, 0x1, -R0 ;  /* 0x000000015757d824 */ /* 0x000fe200078e0a00 */
[C---:B------:R-:W-:Y:S01]  /*4ae0*/  LOP3.LUT R49, R119.reuse, 0xa8, RZ, 0xfc, !PT ;  /* 0x000000a877317812 */ /* 0x040fe200078efcff */
[----:B------:R-:W-:Y:S01]  /*4af0*/  IMAD.IADD R25, R52, 0x1, R25 ;  /* 0x0000000134197824 */ /* 0x000fe200078e0219 */
[----:B------:R-:W-:Y:S01]  /*4b00*/  LOP3.LUT R75, R119, 0xca, RZ, 0xfc, !PT ;  /* 0x000000ca774b7812 */ /* 0x000fe200078efcff */
[----:B------:R-:W-:Y:S01]  /*4b10*/  IMAD.MOV R7, RZ, RZ, -R7 ;  /* 0x000000ffff077224 */ /* 0x000fe200078e0a07 */
[C---:B------:R-:W-:Y:S01]  /*4b20*/  ISETP.GT.U32.AND P5, PT, R0.reuse, R87, PT ;  /* 0x000000570000720c */ /* 0x040fe20003fa4070 */
[----:B------:R-:W-:Y:S01]  /*4b30*/  STL [R1+0x714], R227 ;  /* 0x000714e301007387 */ /* 0x000fe20000100800 */
[----:B------:R-:W-:Y:S01]  /*4b40*/  LOP3.LUT R25, R25, 0x3, RZ, 0xc0, !PT ;  /* 0x0000000319197812 */ /* 0x000fe200078ec0ff */
[----:B------:R-:W-:Y:S01]  /*4b50*/  @!P6 IMAD.MOV R41, RZ, RZ, -R41 ;  /* 0x000000ffff29e224 */ /* 0x000fe200078e0a29 */
[C---:B------:R-:W-:Y:S01]  /*4b60*/  ISETP.GT.U32.AND P6, PT, R0.reuse, R147, PT ;  /* 0x000000930000720c */ /* 0x040fe20003fc4070 */
[----:B------:R-:W-:Y:S01]  /*4b70*/  IMAD R11, R0, R7, R11 ;  /* 0x00000007000b7224 */ /* 0x000fe200078e020b */
[----:B------:R-:W-:Y:S01]  /*4b80*/  IADD3 R21, R25, R21, R50 ;  /* 0x0000001519157210 */ /* 0x000fe20007ffe032 */
[----:B------:R-:W-:Y:S01]  /*4b90*/  STL.64 [R1+0x718], R224 ;  /* 0x000718e001007387 */ /* 0x000fe20000100a00 */
[----:B------:R-:W-:-:S02]  /*4ba0*/  LOP3.LUT R25, R119, 0x8e, RZ, 0xfc, !PT ;  /* 0x0000008e77197812 */ /* 0x000fc400078efcff */
[----:B------:R-:W-:Y:S01]  /*4bb0*/  LOP3.LUT R21, R21, 0xf, RZ, 0xc0, !PT ;  /* 0x0000000f15157812 */ /* 0x000fe200078ec0ff */
[----:B------:R-:W-:Y:S01]  /*4bc0*/  STL.64 [R1+0x720], R228 ;  /* 0x000720e401007387 */ /* 0x000fe20000100a00 */
[----:B------:R-:W-:Y:S01]  /*4bd0*/  IABS R151, R25 ;  /* 0x0000001900977213 */ /* 0x000fe20000000000 */
[--C-:B------:R-:W-:Y:S01]  /*4be0*/  @!P5 IMAD.IADD R87, R87, 0x1, -R0.reuse ;  /* 0x000000015757d824 */ /* 0x100fe200078e0a00 */
[----:B------:R-:W-:Y:S01]  /*4bf0*/  ISETP.GE.AND P5, PT, R45, RZ, PT ;  /* 0x000000ff2d00720c */ /* 0x000fe20003fa6270 */
[----:B------:R-:W-:Y:S01]  /*4c00*/  IMAD.MOV.U32 R45, RZ, RZ, R5 ;  /* 0x000000ffff2d7224 */ /* 0x000fe200078e0005 */
[----:B---3--:R-:W-:Y:S01]  /*4c10*/  LOP3.LUT R226, R252, 0x60, RZ, 0x3c, !PT ;  /* 0x00000060fce27812 */ /* 0x008fe200078e3cff */
[--C-:B------:R-:W-:Y:S01]  /*4c20*/  @!P6 IMAD.IADD R147, R147, 0x1, -R0.reuse ;  /* 0x000000019393e824 */ /* 0x100fe200078e0a00 */
[----:B------:R-:W-:Y:S01]  /*4c30*/  ISETP.GT.U32.AND P6, PT, R0, R11, PT ;  /* 0x0000000b0000720c */ /* 0x000fe20003fc4070 */
[----:B------:R-:W-:Y:S01]  /*4c40*/  IMAD R4, R8, 0x10, R21 ;  /* 0x0000001008047824 */ /* 0x000fe200078e0215 */
[----:B------:R-:W-:Y:S01]  /*4c50*/  LOP3.LUT R21, R119, 0x8c, RZ, 0xfc, !PT ;  /* 0x0000008c77157812 */ /* 0x000fe200078efcff */
[----:B------:R-:W-:Y:S01]  /*4c60*/  IMAD.HI.U32 R5, R106, R45, RZ ;  /* 0x0000002d6a057227 */ /* 0x000fe200078e00ff */
[----:B------:R-:W-:Y:S01]  /*4c70*/  ISETP.GT.U32.AND P1, PT, R0, R147, PT ;  /* 0x000000930000720c */ /* 0x000fe20003f24070 */
[----:B------:R-:W-:Y:S01]  /*4c80*/  STL.64 [R1+0x728], R220 ;  /* 0x000728dc01007387 */ /* 0x000fe20000100a00 */
[----:B------:R-:W-:Y:S01]  /*4c90*/  IABS R91, R21 ;  /* 0x00000015005b7213 */ /* 0x000fe20000000000 */
[----:B------:R-:W-:Y:S01]  /*4ca0*/  IMAD.MOV R5, RZ, RZ, -R5 ;  /* 0x000000ffff057224 */ /* 0x000fe200078e0a05 */
[----:B------:R-:W-:Y:S01]  /*4cb0*/  LOP3.LUT R8, R6, 0xf00, RZ, 0xe2, !PT ;  /* 0x00000f0006087812 */ /* 0x000fe200078ee2ff */
[----:B------:R-:W-:Y:S01]  /*4cc0*/  @!P5 IMAD.MOV R87, RZ, RZ, -R87 ;  /* 0x000000ffff57d224 */ /* 0x000fe200078e0a57 */
[----:B------:R-:W-:Y:S01]  /*4cd0*/  ISETP.GE.AND P5, PT, R17, RZ, PT ;  /* 0x000000ff1100720c */ /* 0x000fe20003fa6270 */
[----:B------:R-:W-:Y:S01]  /*4ce0*/  IMAD R45, R0, R5, R45 ;  /* 0x00000005002d7224 */ /* 0x000fe200078e022d */
[----:B------:R-:W-:Y:S01]  /*4cf0*/  LOP3.LUT R17, R119, 0x90, RZ, 0xfc, !PT ;  /* 0x0000009077117812 */ /* 0x000fe200078efcff */
[----:B------:R-:W-:Y:S01]  /*4d00*/  @!P6 IMAD.IADD R11, R11, 0x1, -R0 ;  /* 0x000000010b0be824 */ /* 0x000fe200078e0a00 */
[----:B------:R-:W-:Y:S01]  /*4d10*/  STL.64 [R1+0x730], R218 ;  /* 0x000730da01007387 */ /* 0x000fe20000100a00 */
[----:B------:R-:W-:-:S03]  /*4d20*/  IMAD.HI.U32 R5, R106, R91, RZ ;  /* 0x0000005b6a057227 */ /* 0x000fc600078e00ff */
[C---:B------:R-:W-:Y:S01]  /*4d30*/  ISETP.GT.U32.AND P6, PT, R0.reuse, R11, PT ;  /* 0x0000000b0000720c */ /* 0x040fe20003fc4070 */
[----:B------:R-:W-:Y:S01]  /*4d40*/  @!P1 IMAD.IADD R147, R147, 0x1, -R0 ;  /* 0x0000000193939824 */ /* 0x000fe200078e0a00 */
[----:B------:R-:W-:Y:S01]  /*4d50*/  ISETP.GT.U32.AND P1, PT, R0, R45, PT ;  /* 0x0000002d0000720c */ /* 0x000fe20003f24070 */
[----:B------:R-:W-:Y:S01]  /*4d60*/  IMAD.MOV R7, RZ, RZ, -R5 ;  /* 0x000000ffff077224 */ /* 0x000fe200078e0a05 */
[----:B------:R-:W-:Y:S01]  /*4d70*/  STL.64 [R1+0x738], R216 ;  /* 0x000738d801007387 */ /* 0x000fe20000100a00 */
[----:B------:R-:W-:Y:S01]  /*4d80*/  @!P5 IMAD.MOV R147, RZ, RZ, -R147 ;  /* 0x000000ffff93d224 */ /* 0x000fe200078e0a93 */
[----:B------:R-:W-:Y:S01]  /*4d90*/  ISETP.GE.AND P5, PT, R29, RZ, PT ;  /* 0x000000ff1d00720c */ /* 0x000fe20003fa6270 */
[----:B------:R-:W-:Y:S01]  /*4da0*/  IMAD.HI.U32 R5, R106, R151, RZ ;  /* 0x000000976a057227 */ /* 0x000fe200078e00ff */
[----:B------:R-:W-:Y:S01]  /*4db0*/  IADD3 R29, R132, -0x9, RZ ;  /* 0xfffffff7841d7810 */ /* 0x000fe20007ffe0ff */
[----:B------:R-:W-:Y:S02]  /*4dc0*/  STL.64 [R1+0x740], R214 ;  /* 0x000740d601007387 */ /* 0x000fe40000100a00 */
[----:B------:R-:W-:-:S02]  /*4dd0*/  IMAD.MOV R5, RZ, RZ, -R5 ;  /* 0x000000ffff057224 */ /* 0x000fc400078e0a05 */
[--C-:B------:R-:W-:Y:S01]  /*4de0*/  @!P6 IMAD.IADD R11, R11, 0x1, -R0.reuse ;  /* 0x000000010b0be824 */ /* 0x100fe200078e0a00 */
[----:B------:R-:W-:Y:S01]  /*4df0*/  STL.64 [R1+0x748], R212 ;  /* 0x000748d401007387 */ /* 0x000fe20000100a00 */
[C---:B------:R-:W-:Y:S02]  /*4e00*/  IMAD R151, R0.reuse, R5, R151 ;  /* 0x0000000500977224 */ /* 0x040fe400078e0297 */
[----:B------:R-:W-:Y:S01]  /*4e10*/  @!P1 IMAD.IADD R45, R45, 0x1, -R0 ;  /* 0x000000012d2d9824 */ /* 0x000fe200078e0a00 */
[----:B------:R-:W-:Y:S01]  /*4e20*/  STL.64 [R1+0x750], R210 ;  /* 0x000750d201007387 */ /* 0x000fe20000100a00 */
[----:B------:R-:W-:Y:S01]  /*4e30*/  @!P5 IMAD.MOV R11, RZ, RZ, -R11 ;  /* 0x000000ffff0bd224 */ /* 0x000fe200078e0a0b */
[C---:B------:R-:W-:Y:S01]  /*4e40*/  ISETP.GT.U32.AND P5, PT, R0.reuse, R151, PT ;  /* 0x000000970000720c */ /* 0x040fe20003fa4070 */
[C---:B------:R-:W-:Y:S01]  /*4e50*/  IMAD R91, R0.reuse, R7, R91 ;  /* 0x00000007005b7224 */ /* 0x040fe200078e025b */
[----:B------:R-:W-:Y:S01]  /*4e60*/  ISETP.GT.U32.AND P1, PT, R0, R45, PT ;  /* 0x0000002d0000720c */ /* 0x000fe20003f24070 */
[----:B------:R-:W-:Y:S01]  /*4e70*/  IMAD.HI.U32 R6, R106, R53, RZ ;  /* 0x000000356a067227 */ /* 0x000fe200078e00ff */
[----:B------:R-:W-:Y:S01]  /*4e80*/  IABS R7, R17 ;  /* 0x0000001100077213 */ /* 0x000fe20000000000 */
[----:B------:R-:W-:Y:S01]  /*4e90*/  STL.64 [R1+0x760], R208 ;  /* 0x000760d001007387 */ /* 0x000fe20000100a00 */
[----:B------:R-:W-:Y:S01]  /*4ea0*/  ISETP.GT.U32.AND P6, PT, R0, R91, PT ;  /* 0x0000005b0000720c */ /* 0x000fe20003fc4070 */
[----:B------:R-:W-:Y:S01]  /*4eb0*/  IMAD R8, R13, 0x1000, R8 ;  /* 0x000010000d087824 */ /* 0x000fe200078e0208 */
[----:B------:R-:W-:Y:S01]  /*4ec0*/  LOP3.LUT R13, R119, 0x94, RZ, 0xfc, !PT ;  /* 0x00000094770d7812 */ /* 0x000fe200078efcff */
[----:B------:R-:W-:Y:S01]  /*4ed0*/  IMAD.HI.U32 R5, R106, R7, RZ ;  /* 0x000000076a057227 */ /* 0x000fe200078e00ff */
[----:B------:R-:W-:Y:S02]  /*4ee0*/  STL.64 [R1+0x768], R206 ;  /* 0x000768ce01007387 */ /* 0x000fe40000100a00 */
[----:B------:R-:W-:Y:S01]  /*4ef0*/  IABS R99, R13 ;  /* 0x0000000d00637213 */ /* 0x000fe20000000000 */
[--C-:B------:R-:W-:Y:S01]  /*4f00*/  @!P5 IMAD.IADD R151, R151, 0x1, -R0.reuse ;  /* 0x000000019797d824 */ /* 0x100fe200078e0a00 */
[----:B------:R-:W-:Y:S01]  /*4f10*/  STL.64 [R1+0x770], R204 ;  /* 0x000770cc01007387 */ /* 0x000fe20000100a00 */
[----:B------:R-:W-:Y:S01]  /*4f20*/  @!P1 IMAD.IADD R45, R45, 0x1, -R0 ;  /* 0x000000012d2d9824 */ /* 0x000fe200078e0a00 */
[----:B------:R-:W-:Y:S01]  /*4f30*/  ISETP.GE.AND P1, PT, R10, RZ, PT ;  /* 0x000000ff0a00720c */ /* 0x000fe20003f26270 */
[----:B------:R-:W-:Y:S01]  /*4f40*/  IMAD.MOV R5, RZ, RZ, -R5 ;  /* 0x000000ffff057224 */ /* 0x000fe200078e0a05 */
[C---:B------:R-:W-:Y:S01]  /*4f50*/  ISETP.GT.U32.AND P5, PT, R0.reuse, R151, PT ;  /* 0x000000970000720c */ /* 0x040fe20003fa4070 */
[----:B------:R-:W-:Y:S01]  /*4f60*/  IMAD.MOV R6, RZ, RZ, -R6 ;  /* 0x000000ffff067224 */ /* 0x000fe200078e0a06 */
[----:B------:R-:W-:Y:S01]  /*4f70*/  STL.64 [R1+0x778], R202 ;  /* 0x000778ca01007387 */ /* 0x000fe20000100a00 */
[----:B------:R-:W-:Y:S01]  /*4f80*/  IMAD R10, R0, R5, R7 ;  /* 0x00000005000a7224 */ /* 0x000fe200078e0207 */
[----:B------:R-:W-:Y:S01]  /*4f90*/  LOP3.LUT R7, R4, 0xff, RZ, 0xc0, !PT ;  /* 0x000000ff04077812 */ /* 0x000fe200078ec0ff */
[--C-:B------:R-:W-:Y:S01]  /*4fa0*/  @!P6 IMAD.IADD R91, R91, 0x1, -R0.reuse ;  /* 0x000000015b5be824 */ /* 0x100fe200078e0a00 */
[----:B------:R-:W-:Y:S01]  /*4fb0*/  STL.64 [R1+0x780], R200 ;  /* 0x000780c801007387 */ /* 0x000fe20000100a00 */
[C---:B------:R-:W-:Y:S01]  /*4fc0*/  IMAD R53, R0.reuse, R6, R53 ;  /* 0x0000000600357224 */ /* 0x040fe200078e0235 */
[----:B------:R-:W-:Y:S01]  /*4fd0*/  ISETP.GT.U32.AND P4, PT, R0, R10, PT ;  /* 0x0000000a0000720c */ /* 0x000fe20003f84070 */
[----:B------:R-:W-:Y:S01]  /*4fe0*/  IMAD.HI.U32 R4, R106, R99, RZ ;  /* 0x000000636a047227 */ /* 0x000fe200078e00ff */
[C---:B------:R-:W-:Y:S01]  /*4ff0*/  ISETP.GT.U32.AND P6, PT, R0.reuse, R91, PT ;  /* 0x0000005b0000720c */ /* 0x040fe20003fc4070 */
[----:B------:R-:W-:Y:S01]  /*5000*/  STL.64 [R1+0x788], R230 ;  /* 0x000788e601007387 */ /* 0x000fe20000100a00 */
[----:B------:R-:W-:Y:S01]  /*5010*/  LOP3.LUT R6, R119, 0x96, RZ, 0xfc, !PT ;  /* 0x0000009677067812 */ /* 0x000fe200078efcff */
[----:B------:R-:W-:Y:S01]  /*5020*/  @!P1 IMAD.MOV R45, RZ, RZ, -R45 ;  /* 0x000000ffff2d9224 */ /* 0x000fe200078e0a2d */
[----:B------:R-:W-:Y:S01]  /*5030*/  ISETP.GT.U32.AND P1, PT, R0, R53, PT ;  /* 0x000000350000720c */ /* 0x000fe20003f24070 */
[----:B------:R-:W-:Y:S01]  /*5040*/  @!P5 IMAD.IADD R151, R151, 0x1, -R0 ;  /* 0x000000019797d824 */ /* 0x000fe200078e0a00 */
[----:B------:R-:W-:Y:S01]  /*5050*/  ISETP.GE.AND P5, PT, R21, RZ, PT ;  /* 0x000000ff1500720c */ /* 0x000fe20003fa6270 */
[----:B------:R-:W-:Y:S01]  /*5060*/  IMAD.MOV R4, RZ, RZ, -R4 ;  /* 0x000000ffff047224 */ /* 0x000fe200078e0a04 */
[----:B------:R-:W-:Y:S01]  /*5070*/  IABS R155, R6 ;  /* 0x00000006009b7213 */ /* 0x000fe20000000000 */
[----:B------:R-:W-:Y:S01]  /*5080*/  IMAD.IADD R7, R8, 0x1, R7 ;  /* 0x0000000108077824 */ /* 0x000fe200078e0207 */
[----:B------:R-:W-:Y:S01]  /*5090*/  LOP3.LUT R21, R119, 0xa0, RZ, 0xfc, !PT ;  /* 0x000000a077157812 */ /* 0x000fe200078efcff */
[--C-:B------:R-:W-:Y:S01]  /*50a0*/  @!P4 IMAD.IADD R10, R10, 0x1, -R0.reuse ;  /* 0x000000010a0ac824 */ /* 0x100fe200078e0a00 */
[----:B------:R-:W-:Y:S01]  /*50b0*/  ISETP.GE.AND P4, PT, R25, RZ, PT ;  /* 0x000000ff1900720c */ /* 0x000fe20003f86270 */
[--C-:B------:R-:W-:Y:S01]  /*50c0*/  @!P6 IMAD.IADD R91, R91, 0x1, -R0.reuse ;  /* 0x000000015b5be824 */ /* 0x100fe200078e0a00 */
[----:B------:R-:W-:Y:S01]  /*50d0*/  ISETP.GE.U32.AND P6, PT, R29, 0x7fffffd8, PT ;  /* 0x7fffffd81d00780c */ /* 0x000fe20003fc6070 */
[C---:B------:R-:W-:Y:S01]  /*50e0*/  IMAD R99, R0.reuse, R4, R99 ;  /* 0x0000000400637224 */ /* 0x040fe200078e0263 */
[----:B------:R-:W-:Y:S01]  /*50f0*/  LOP3.LUT R156, R7, 0xffff, RZ, 0xc0, !PT ;  /* 0x0000ffff079c7812 */ /* 0x000fe200078ec0ff */
[----:B------:R-:W-:Y:S01]  /*5100*/  @!P1 IMAD.IADD R53, R53, 0x1, -R0 ;  /* 0x0000000135359824 */ /* 0x000fe200078e0a00 */
[C---:B------:R-:W-:Y:S01]  /*5110*/  ISETP.GT.U32.AND P1, PT, R0.reuse, R10, PT ;  /* 0x0000000a0000720c */ /* 0x040fe20003f24070 */
[----:B------:R-:W-:Y:S01]  /*5120*/  @!P5 IMAD.MOV R91, RZ, RZ, -R91 ;  /* 0x000000ffff5bd224 */ /* 0x000fe200078e0a5b */
[----:B------:R-:W-:Y:S01]  /*5130*/  ISETP.GT.U32.AND P5, PT, R0, R99, PT ;  /* 0x000000630000720c */ /* 0x000fe20003fa4070 */
[----:B------:R-:W-:Y:S01]  /*5140*/  IMAD.HI.U32 R5, R106, R155, RZ ;  /* 0x0000009b6a057227 */ /* 0x000fe200078e00ff */
[----:B------:R-:W-:Y:S01]  /*5150*/  LOP3.LUT R25, R119, 0x98, RZ, 0xfc, !PT ;  /* 0x0000009877197812 */ /* 0x000fe200078efcff */
[----:B------:R-:W-:Y:S01]  /*5160*/  STL.64 [R1+0x790], R234 ;  /* 0x000790ea01007387 */ /* 0x000fe20000100a00 */
[----:B------:R-:W-:Y:S01]  /*5170*/  SHF.R.U32.HI R4, RZ, 0xf, R156 ;  /* 0x0000000fff047819 */ /* 0x000fe2000001169c */
[----:B------:R-:W-:Y:S01]  /*5180*/  IMAD.MOV R5, RZ, RZ, -R5 ;  /* 0x000000ffff057224 */ /* 0x000fe200078e0a05 */
[----:B------:R-:W-:Y:S01]  /*5190*/  IABS R7, R33 ;  /* 0x0000002100077213 */ /* 0x000fe20000000000 */
[----:B------:R2:W-:Y:S01]  /*51a0*/  LDGSTS.E [R252+0x10800], [R224.64], !P6 ;  /* 0x10800000e0fc7fae */ /* 0x0005e2000f121844 */
[C---:B------:R-:W-:Y:S01]  /*51b0*/  ISETP.GT.U32.AND P6, PT, R0.reuse, R53, PT ;  /* 0x000000350000720c */ /* 0x040fe20003fc4070 */
[----:B------:R-:W-:Y:S01]  /*51c0*/  IMAD R155, R0, R5, R155 ;  /* 0x00000005009b7224 */ /* 0x000fe200078e029b */
[----:B------:R-:W-:Y:S01]  /*51d0*/  IABS R5, R25 ;  /* 0x0000001900057213 */ /* 0x000fe20000000000 */
[----:B------:R-:W-:Y:S01]  /*51e0*/  @!P4 IMAD.MOV R151, RZ, RZ, -R151 ;  /* 0x000000ffff97c224 */ /* 0x000fe200078e0a97 */
[----:B------:R-:W-:Y:S01]  /*51f0*/  LOP3.LUT P4, RZ, R4, 0x1, RZ, 0xc0, !PT ;  /* 0x0000000104ff7812 */ /* 0x000fe2000788c0ff */
[--C-:B------:R-:W-:Y:S01]  /*5200*/  @!P1 IMAD.IADD R10, R10, 0x1, -R0.reuse ;  /* 0x000000010a0a9824 */ /* 0x100fe200078e0a00 */
[----:B------:R-:W-:Y:S01]  /*5210*/  ISETP.GT.U32.AND P1, PT, R0, R155, PT ;  /* 0x0000009b0000720c */ /* 0x000fe20003f24070 */
[----:B------:R-:W-:Y:S01]  /*5220*/  @!P5 IMAD.IADD R99, R99, 0x1, -R0 ;  /* 0x000000016363d824 */ /* 0x000fe200078e0a00 */
[----:B------:R-:W-:Y:S01]  /*5230*/  ISETP.GE.AND P5, PT, R9, RZ, PT ;  /* 0x000000ff0900720c */ /* 0x000fe20003fa6270 */
[----:B------:R-:W-:Y:S01]  /*5240*/  IMAD.HI.U32 R4, R106, R5, RZ ;  /* 0x000000056a047227 */ /* 0x000fe200078e00ff */
[----:B------:R3:W-:Y:S01]  /*5250*/  LDGSTS.E [R252+0x10c00], [R228.64], !P0 ;  /* 0x10c00000e4fc7fae */ /* 0x0007e2000c121844 */
[----:B------:R-:W-:-:S02]  /*5260*/  LOP3.LUT R29, R119, 0x9e, RZ, 0xfc, !PT ;  /* 0x0000009e771d7812 */ /* 0x000fc400078efcff */
[----:B------:R-:W-:Y:S01]  /*5270*/  IMAD.MOV R4, RZ, RZ, -R4 ;  /* 0x000000ffff047224 */ /* 0x000fe200078e0a04 */
[----:B------:R-:W-:Y:S01]  /*5280*/  SHF.R.U32.HI R9, RZ, 0xb, R156 ;  /* 0x0000000bff097819 */ /* 0x000fe2000001169c */
[--C-:B------:R-:W-:Y:S01]  /*5290*/  @!P6 IMAD.IADD R53, R53, 0x1, -R0.reuse ;  /* 0x000000013535e824 */ /* 0x100fe200078e0a00 */
[----:B------:R-:W-:Y:S01]  /*52a0*/  ISETP.GE.AND P6, PT, R17, RZ, PT ;  /* 0x000000ff1100720c */ /* 0x000fe20003fc6270 */
[C---:B------:R-:W-:Y:S01]  /*52b0*/  IMAD R8, R0.reuse, R4, R5 ;  /* 0x0000000400087224 */ /* 0x040fe200078e0205 */
[----:B------:R-:W-:Y:S01]  /*52c0*/  LOP3.LUT R17, R119, 0x9c, RZ, 0xfc, !PT ;  /* 0x0000009c77117812 */ /* 0x000fe200078efcff */
[----:B------:R-:W-:Y:S01]  /*52d0*/  @!P1 IMAD.IADD R155, R155, 0x1, -R0 ;  /* 0x000000019b9b9824 */ /* 0x000fe200078e0a00 */
[C---:B------:R-:W-:Y:S01]  /*52e0*/  ISETP.GT.U32.AND P1, PT, R0.reuse, R99, PT ;  /* 0x000000630000720c */ /* 0x040fe20003f24070 */
[----:B------:R-:W-:Y:S01]  /*52f0*/  @!P5 IMAD.MOV R53, RZ, RZ, -R53 ;  /* 0x000000ffff35d224 */ /* 0x000fe200078e0a35 */
[----:B------:R-:W-:Y:S01]  /*5300*/  ISETP.GT.U32.AND P5, PT, R0, R8, PT ;  /* 0x000000080000720c */ /* 0x000fe20003fa4070 */
[----:B------:R-:W-:Y:S01]  /*5310*/  IMAD.HI.U32 R4, R106, R7, RZ ;  /* 0x000000076a047227 */ /* 0x000fe200078e00ff */
[C---:B------:R-:W-:Y:S01]  /*5320*/  ISETP.GT.U32.AND P0, PT, R0.reuse, R155, PT ;  /* 0x0000009b0000720c */ /* 0x040fe20003f04070 */
[----:B------:R4:W-:Y:S01]  /*5330*/  LDGSTS.E [R252+0x11000], [R220.64], P4 ;  /* 0x11000000dcfc7fae */ /* 0x0009e2000a121844 */
[----:B------:R-:W-:Y:S01]  /*5340*/  IABS R5, R17 ;  /* 0x0000001100057213 */ /* 0x000fe20000000000 */
[----:B------:R-:W-:Y:S01]  /*5350*/  IMAD.MOV R4, RZ, RZ, -R4 ;  /* 0x000000ffff047224 */ /* 0x000fe200078e0a04 */
[----:B------:R-:W-:Y:S01]  /*5360*/  IABS R157, R29 ;  /* 0x0000001d009d7213 */ /* 0x000fe20000000000 */
[----:B------:R-:W-:Y:S01]  /*5370*/  @!P6 IMAD.MOV R10, RZ, RZ, -R10 ;  /* 0x000000ffff0ae224 */ /* 0x000fe200078e0a0a */
[----:B------:R-:W-:Y:S01]  /*5380*/  LOP3.LUT P6, RZ, R9, 0x1, RZ, 0xc0, !PT ;  /* 0x0000000109ff7812 */ /* 0x000fe200078cc0ff */
[----:B------:R-:W-:Y:S01]  /*5390*/  IMAD R52, R0, R4, R7 ;  /* 0x0000000400347224 */ /* 0x000fe200078e0207 */
[----:B------:R-:W-:Y:S01]  /*53a0*/  IABS R7, R21 ;  /* 0x0000001500077213 */ /* 0x000fe20000000000 */
[--C-:B------:R-:W-:Y:S01]  /*53b0*/  @!P1 IMAD.IADD R99, R99, 0x1, -R0.reuse ;  /* 0x0000000163639824 */ /* 0x100fe200078e0a00 */
[----:B------:R-:W-:Y:S01]  /*53c0*/  IABS R9, R48 ;  /* 0x0000003000097213 */ /* 0x000fe20000000000 */
[--C-:B------:R-:W-:Y:S01]  /*53d0*/  @!P5 IMAD.IADD R8, R8, 0x1, -R0.reuse ;  /* 0x000000010808d824 */ /* 0x100fe200078e0a00 */
[----:B------:R-:W-:Y:S01]  /*53e0*/  ISETP.GT.U32.AND P1, PT, R0, R52, PT ;  /* 0x000000340000720c */ /* 0x000fe20003f24070 */
[----:B------:R-:W-:Y:S01]  /*53f0*/  @!P0 IMAD.IADD R155, R155, 0x1, -R0 ;  /* 0x000000019b9b8824 */ /* 0x000fe200078e0a00 */
[----:B------:R-:W-:Y:S01]  /*5400*/  ISETP.GE.AND P5, PT, R6, RZ, PT ;  /* 0x000000ff0600720c */ /* 0x000fe20003fa6270 */
[----:B------:R-:W-:Y:S01]  /*5410*/  IMAD.HI.U32 R4, R106, R5, RZ ;  /* 0x000000056a047227 */ /* 0x000fe200078e00ff */
[----:B------:R-:W-:Y:S01]  /*5420*/  ISETP.GE.AND P0, PT, R13, RZ, PT ;  /* 0x000000ff0d00720c */ /* 0x000fe20003f06270 */
[----:B------:R-:W-:Y:S01]  /*5430*/  STL.64 [R1+0x798], R196 ;  /* 0x000798c401007387 */ /* 0x000fe20000100a00 */
[C---:B------:R-:W-:Y:S01]  /*5440*/  ISETP.GT.U32.AND P4, PT, R0.reuse, R8, PT ;  /* 0x000000080000720c */ /* 0x040fe20003f84070 */
[----:B------:R-:W-:Y:S01]  /*5450*/  IMAD.MOV R4, RZ, RZ, -R4 ;  /* 0x000000ffff047224 */ /* 0x000fe200078e0a04 */
[----:B------:R-:W-:Y:S01]  /*5460*/  LOP3.LUT R6, R119, 0xa2, RZ, 0xfc, !PT ;  /* 0x000000a277067812 */ /* 0x000fe200078efcff */
[----:B------:R5:W-:Y:S01]  /*5470*/  LDGSTS.E [R252+0x11400], [R218.64], P6 ;  /* 0x11400000dafc7fae */ /* 0x000be2000b121844 */
[----:B------:R-:W-:Y:S01]  /*5480*/  ISETP.GE.AND P6, PT, R21, RZ, PT ;  /* 0x000000ff1500720c */ /* 0x000fe20003fc6270 */
[----:B------:R-:W-:Y:S01]  /*5490*/  IMAD R98, R0, R4, R5 ;  /* 0x0000000400627224 */ /* 0x000fe200078e0205 */
[----:B------:R-:W-:Y:S01]  /*54a0*/  LOP3.LUT R21, R119, 0xac, RZ, 0xfc, !PT ;  /* 0x000000ac77157812 */ /* 0x000fe200078efcff */
[----:B------:R-:W-:Y:S01]  /*54b0*/  @!P1 IMAD.IADD R52, R52, 0x1, -R0 ;  /* 0x0000000134349824 */ /* 0x000fe200078e0a00 */
[--C-:B------:R-:W-:Y:S01]  /*54c0*/  SHF.R.U32.HI R13, RZ, 0x3, R156.reuse ;  /* 0x00000003ff0d7819 */ /* 0x100fe2000001169c */
[----:B------:R-:W-:Y:S01]  /*54d0*/  @!P5 IMAD.MOV R155, RZ, RZ, -R155 ;  /* 0x000000ffff9bd224 */ /* 0x000fe200078e0a9b */
[----:B------:R-:W-:Y:S01]  /*54e0*/  ISETP.GE.AND P5, PT, R25, RZ, PT ;  /* 0x000000ff1900720c */ /* 0x000fe20003fa6270 */
[----:B------:R-:W-:Y:S01]  /*54f0*/  IMAD.HI.U32 R5, R106, R7, RZ ;  /* 0x000000076a057227 */ /* 0x000fe200078e00ff */
[C---:B------:R-:W-:Y:S01]  /*5500*/  ISETP.GT.U32.AND P1, PT, R0.reuse, R52, PT ;  /* 0x000000340000720c */ /* 0x040fe20003f24070 */
[----:B------:R-:W-:Y:S01]  /*5510*/  STL.64 [R1+0x7a0], R198 ;  /* 0x0007a0c601007387 */ /* 0x000fe20000100a00 */
[----:B------:R-:W-:Y:S01]  /*5520*/  LOP3.LUT R25, R119, 0xa6, RZ, 0xfc, !PT ;  /* 0x000000a677197812 */ /* 0x000fe200078efcff */
[----:B------:R-:W-:Y:S01]  /*5530*/  @!P0 IMAD.MOV R99, RZ, RZ, -R99 ;  /* 0x000000ffff638224 */ /* 0x000fe200078e0a63 */
[----:B------:R-:W-:Y:S01]  /*5540*/  ISETP.GT.U32.AND P0, PT, R0, R98, PT ;  /* 0x000000620000720c */ /* 0x000fe20003f04070 */
[----:B------:R-:W-:Y:S01]  /*5550*/  IMAD.HI.U32 R4, R106, R157, RZ ;  /* 0x0000009d6a047227 */ /* 0x000fe200078e00ff */
[----:B------:R-:W-:Y:S01]  /*5560*/  IABS R159, R25 ;  /* 0x00000019009f7213 */ /* 0x000fe20000000000 */
[----:B------:R-:W-:Y:S01]  /*5570*/  STL [R1+0x7a8], R237 ;  /* 0x0007a8ed01007387 */ /* 0x000fe20000100800 */
[--C-:B------:R-:W-:Y:S01]  /*5580*/  SHF.R.U32.HI R59, RZ, 0xa, R156.reuse ;  /* 0x0000000aff3b7819 */ /* 0x100fe2000001169c */
[----:B------:R-:W-:Y:S01]  /*5590*/  IMAD.MOV R5, RZ, RZ, -R5 ;  /* 0x000000ffff057224 */ /* 0x000fe200078e0a05 */
[----:B------:R-:W-:Y:S01]  /*55a0*/  SHF.R.U32.HI R158, RZ, 0x9, R156 ;  /* 0x00000009ff9e7819 */ /* 0x000fe2000001169c */
[----:B------:R-:W-:Y:S01]  /*55b0*/  IMAD.MOV R4, RZ, RZ, -R4 ;  /* 0x000000ffff047224 */ /* 0x000fe200078e0a04 */
[----:B------:R-:W-:Y:S01]  /*55c0*/  STL [R1+0x7f8], R236 ;  /* 0x0007f8ec01007387 */ /* 0x000fe20000100800 */
[----:B------:R-:W-:Y:S01]  /*55d0*/  @!P4 IMAD.IADD R8, R8, 0x1, -R0 ;  /* 0x000000010808c824 */ /* 0x000fe200078e0a00 */
[----:B------:R-:W-:Y:S01]  /*55e0*/  ISETP.GE.AND P4, PT, R33, RZ, PT ;  /* 0x000000ff2100720c */ /* 0x000fe20003f86270 */
[C---:B------:R-:W-:Y:S01]  /*55f0*/  IMAD R7, R0.reuse, R5, R7 ;  /* 0x0000000500077224 */ /* 0x040fe200078e0207 */
[----:B------:R-:W-:Y:S01]  /*5600*/  LOP3.LUT R33, R119, 0xaa, RZ, 0xfc, !PT ;  /* 0x000000aa77217812 */ /* 0x000fe200078efcff */
[C---:B------:R-:W-:Y:S01]  /*5610*/  IMAD R157, R0.reuse, R4, R157 ;  /* 0x00000004009d7224 */ /* 0x040fe200078e029d */
[----:B------:R-:W-:Y:S01]  /*5620*/  IABS R4, R6 ;  /* 0x0000000600047213 */ /* 0x000fe20000000000 */
[----:B------:R-:W-:Y:S01]  /*5630*/  @!P5 IMAD.MOV R8, RZ, RZ, -R8 ;  /* 0x000000ffff08d224 */ /* 0x000fe200078e0a08 */
[----:B------:R-:W-:Y:S01]  /*5640*/  ISETP.GT.U32.AND P5, PT, R0, R7, PT ;  /* 0x000000070000720c */ /* 0x000fe20003fa4070 */
[--C-:B------:R-:W-:Y:S01]  /*5650*/  @!P1 IMAD.IADD R52, R52, 0x1, -R0.reuse ;  /* 0x0000000134349824 */ /* 0x100fe200078e0a00 */
[----:B------:R-:W-:Y:S01]  /*5660*/  ISETP.GT.U32.AND P1, PT, R0, R157, PT ;  /* 0x0000009d0000720c */ /* 0x000fe20003f24070 */
[----:B------:R-:W-:Y:S01]  /*5670*/  @!P0 IMAD.IADD R98, R98, 0x1, -R0 ;  /* 0x0000000162628824 */ /* 0x000fe200078e0a00 */
[----:B------:R-:W-:Y:S01]  /*5680*/  STL.64 [R1+0x7b0], R194 ;  /* 0x0007b0c201007387 */ /* 0x000fe20000100a00 */
[----:B------:R-:W-:-:S02]  /*5690*/  IMAD.MOV.U32 R5, RZ, RZ, R4 ;  /* 0x000000ffff057224 */ /* 0x000fc400078e0004 */
[----:B------:R-:W-:Y:S01]  /*56a0*/  @!P4 IMAD.MOV R52, RZ, RZ, -R52 ;  /* 0x000000ffff34c224 */ /* 0x000fe200078e0a34 */
[----:B------:R-:W-:Y:S01]  /*56b0*/  ISETP.GT.U32.AND P0, PT, R0, R98, PT ;  /* 0x000000620000720c */ /* 0x000fe20003f04070 */
[----:B------:R-:W-:Y:S01]  /*56c0*/  IMAD.HI.U32 R4, R106, R5, RZ ;  /* 0x000000056a047227 */ /* 0x000fe200078e00ff */
[----:B------:R-:W-:Y:S01]  /*56d0*/  ISETP.GE.AND P4, PT, R17, RZ, PT ;  /* 0x000000ff1100720c */ /* 0x000fe20003f86270 */
[----:B------:R-:W-:Y:S01]  /*56e0*/  STL.64 [R1+0x7b8], R238 ;  /* 0x0007b8ee01007387 */ /* 0x000fe20000100a00 */
[----:B------:R-:W-:Y:S01]  /*56f0*/  IABS R17, R21 ;  /* 0x0000001500117213 */ /* 0x000fe20000000000 */
[----:B------:R-:W-:Y:S02]  /*5700*/  IMAD.MOV R4, RZ, RZ, -R4 ;  /* 0x000000ffff047224 */ /* 0x000fe400078e0a04 */
[--C-:B------:R-:W-:Y:S01]  /*5710*/  @!P5 IMAD.IADD R7, R7, 0x1, -R0.reuse ;  /* 0x000000010707d824 */ /* 0x100fe200078e0a00 */
[----:B------:R-:W-:Y:S01]  /*5720*/  STL.64 [R1+0x7c0], R242 ;  /* 0x0007c0f201007387 */ /* 0x000fe20000100a00 */
[----:B------:R-:W-:-:S02]  /*5730*/  @!P1 IMAD.IADD R157, R157, 0x1, -R0 ;  /* 0x000000019d9d9824 */ /* 0x000fc400078e0a00 */
[C---:B------:R-:W-:Y:S01]  /*5740*/  IMAD R50, R0.reuse, R4, R5 ;  /* 0x0000000400327224 */ /* 0x040fe200078e0205 */
[----:B------:R-:W-:Y:S01]  /*5750*/  ISETP.GT.U32.AND P5, PT, R0, R7, PT ;  /* 0x000000070000720c */ /* 0x000fe20003fa4070 */
[----:B------:R-:W-:Y:S01]  /*5760*/  IMAD.HI.U32 R4, R106, R9, RZ ;  /* 0x000000096a047227 */ /* 0x000fe200078e00ff */
[----:B------:R-:W-:Y:S01]  /*5770*/  ISETP.GT.U32.AND P1, PT, R0, R157, PT ;  /* 0x0000009d0000720c */ /* 0x000fe20003f24070 */
[----:B------:R-:W-:Y:S02]  /*5780*/  STL.64 [R1+0x7c8], R192 ;  /* 0x0007c8c001007387 */ /* 0x000fe40000100a00 */
[----:B------:R-:W-:Y:S01]  /*5790*/  @!P0 IMAD.IADD R98, R98, 0x1, -R0 ;  /* 0x0000000162628824 */ /* 0x000fe200078e0a00 */
[----:B------:R-:W-:Y:S01]  /*57a0*/  ISETP.GT.U32.AND P0, PT, R0, R50, PT ;  /* 0x000000320000720c */ /* 0x000fe20003f04070 */
[----:B------:R-:W-:Y:S01]  /*57b0*/  IMAD.HI.U32 R5, R106, R159, RZ ;  /* 0x0000009f6a057227 */ /* 0x000fe200078e00ff */
[----:B------:R1:W-:Y:S03]  /*57c0*/  STL.64 [R1+0x7d0], R188 ;  /* 0x0007d0bc01007387 */ /* 0x0003e60000100a00 */
[----:B------:R-:W-:Y:S01]  /*57d0*/  IMAD.MOV R4, RZ, RZ, -R4 ;  /* 0x000000ffff047224 */ /* 0x000fe200078e0a04 */
[----:B------:R-:W-:Y:S01]  /*57e0*/  STL.64 [R1+0x7d8], R190 ;  /* 0x0007d8be01007387 */ /* 0x000fe20000100a00 */
[----:B------:R-:W-:-:S02]  /*57f0*/  IMAD.MOV R5, RZ, RZ, -R5 ;  /* 0x000000ffff057224 */ /* 0x000fc400078e0a05 */
[C---:B------:R-:W-:Y:S01]  /*5800*/  IMAD R96, R0.reuse, R4, R9 ;  /* 0x0000000400607224 */ /* 0x040fe200078e0209 */
[----:B------:R-:W-:Y:S01]  /*5810*/  SHF.R.U32.HI R4, RZ, 0x7, R156 ;  /* 0x00000007ff047819 */ /* 0x000fe2000001169c */
[C---:B------:R-:W-:Y:S01]  /*5820*/  IMAD R159, R0.reuse, R5, R159 ;  /* 0x00000005009f7224 */ /* 0x040fe200078e029f */
[----:B------:R-:W-:Y:S01]  /*5830*/  IABS R9, R49 ;  /* 0x0000003100097213 */ /* 0x000fe20000000000 */
[--C-:B------:R-:W-:Y:S01]  /*5840*/  @!P5 IMAD.IADD R7, R7, 0x1, -R0.reuse ;  /* 0x000000010707d824 */ /* 0x100fe200078e0a00 */
[----:B------:R-:W-:Y:S01]  /*5850*/  ISETP.GT.U32.AND P5, PT, R0, R96, PT ;  /* 0x000000600000720c */ /* 0x000fe20003fa4070 */
[--C-:B------:R-:W-:Y:S01]  /*5860*/  @!P1 IMAD.IADD R157, R157, 0x1, -R0.reuse ;  /* 0x000000019d9d9824 */ /* 0x100fe200078e0a00 */
[----:B------:R-:W-:Y:S01]  /*5870*/  ISETP.GE.AND P1, PT, R29, RZ, PT ;  /* 0x000000ff1d00720c */ /* 0x000fe20003f26270 */
[----:B------:R-:W-:Y:S01]  /*5880*/  @!P0 IMAD.IADD R50, R50, 0x1, -R0 ;  /* 0x0000000132328824 */ /* 0x000fe200078e0a00 */
[----:B------:R-:W-:Y:S01]  /*5890*/  LOP3.LUT R29, R119, 0xae, RZ, 0xfc, !PT ;  /* 0x000000ae771d7812 */ /* 0x000fe200078efcff */
[----:B------:R-:W-:Y:S01]  /*58a0*/  @!P6 IMAD.MOV R7, RZ, RZ, -R7 ;  /* 0x000000ffff07e224 */ /* 0x000fe200078e0a07 */
[C---:B------:R-:W-:Y:S01]  /*58b0*/  ISETP.GT.U32.AND P6, PT, R0.reuse, R159, PT ;  /* 0x0000009f0000720c */ /* 0x040fe20003fc4070 */
[----:B------:R-:W-:Y:S01]  /*58c0*/  @!P4 IMAD.MOV R98, RZ, RZ, -R98 ;  /* 0x000000ffff62c224 */ /* 0x000fe200078e0a62 */
[----:B------:R-:W-:Y:S01]  /*58d0*/  ISETP.GT.U32.AND P0, PT, R0, R50, PT ;  /* 0x000000320000720c */ /* 0x000fe20003f04070 */
[----:B------:R-:W-:Y:S01]  /*58e0*/  STL.64 [R1+0x7e0], R240 ;  /* 0x0007e0f001007387 */ /* 0x000fe20000100a00 */
[----:B------:R-:W-:-:S02]  /*58f0*/  LOP3.LUT P4, RZ, R13, 0x1, RZ, 0xc0, !PT ;  /* 0x000000010dff7812 */ /* 0x000fc4000788c0ff */
[----:B------:R-:W-:Y:S01]  /*5900*/  IABS R13, R33 ;  /* 0x00000021000d7213 */ /* 0x000fe20000000000 */
[----:B------:R-:W-:Y:S01]  /*5910*/  @!P5 IMAD.IADD R96, R96, 0x1, -R0 ;  /* 0x000000016060d824 */ /* 0x000fe200078e0a00 */
[----:B------:R-:W-:Y:S01]  /*5920*/  ISETP.GE.AND P5, PT, R48, RZ, PT ;  /* 0x000000ff3000720c */ /* 0x000fe20003fa6270 */
[----:B------:R-:W-:Y:S01]  /*5930*/  @!P1 IMAD.MOV R157, RZ, RZ, -R157 ;  /* 0x000000ffff9d9224 */ /* 0x000fe200078e0a9d */
[----:B------:R-:W-:Y:S01]  /*5940*/  LOP3.LUT P1, RZ, R4, 0x1, RZ, 0xc0, !PT ;  /* 0x0000000104ff7812 */ /* 0x000fe2000782c0ff */
[----:B------:R-:W-:Y:S01]  /*5950*/  IMAD.HI.U32 R4, R106, R9, RZ ;  /* 0x000000096a047227 */ /* 0x000fe200078e00ff */
[----:B------:R-:W-:-:S03]  /*5960*/  IABS R161, R29 ;  /* 0x0000001d00a17213 */ /* 0x000fc60000000000 */
[--C-:B------:R-:W-:Y:S01]  /*5970*/  @!P6 IMAD.IADD R159, R159, 0x1, -R0.reuse ;  /* 0x000000019f9fe824 */ /* 0x100fe200078e0a00 */
[----:B------:R-:W-:Y:S01]  /*5980*/  ISETP.GT.U32.AND P6, PT, R0, R96, PT ;  /* 0x000000600000720c */ /* 0x000fe20003fc4070 */
[----:B------:R-:W-:Y:S01]  /*5990*/  @!P0 IMAD.IADD R50, R50, 0x1, -R0 ;  /* 0x0000000132328824 */ /* 0x000fe200078e0a00 */
[----:B------:R-:W-:Y:S01]  /*59a0*/  ISETP.GE.AND P0, PT, R6, RZ, PT ;  /* 0x000000ff0600720c */ /* 0x000fe20003f06270 */
[----:B------:R-:W-:Y:S02]  /*59b0*/  IMAD.MOV R6, RZ, RZ, -R4 ;  /* 0x000000ffff067224 */ /* 0x000fe400078e0a04 */
[----:B------:R-:W-:Y:S02]  /*59c0*/  IMAD.HI.U32 R4, R106, R17, RZ ;  /* 0x000000116a047227 */ /* 0x000fe400078e00ff */
[----:B------:R1:W-:Y:S01]  /*59d0*/  LDGSTS.E [R252+0x11800], [R216.64], P1 ;  /* 0x11800000d8fc7fae */ /* 0x0003e20008921844 */
[C---:B------:R-:W-:Y:S01]  /*59e0*/  ISETP.GT.U32.AND P1, PT, R0.reuse, R159, PT ;  /* 0x0000009f0000720c */ /* 0x040fe20003f24070 */
[----:B------:R-:W-:Y:S01]  /*59f0*/  IMAD R6, R0, R6, R9 ;  /* 0x0000000600067224 */ /* 0x000fe200078e0209 */
[----:B------:R-:W-:Y:S01]  /*5a00*/  LOP3.LUT R9, R119, 0xb2, RZ, 0xfc, !PT ;  /* 0x000000b277097812 */ /* 0x000fe200078efcff */
[----:B------:R-:W-:Y:S01]  /*5a10*/  IMAD.MOV R4, RZ, RZ, -R4 ;  /* 0x000000ffff047224 */ /* 0x000fe200078e0a04 */
[----:B------:R1:W-:Y:S01]  /*5a20*/  LDGSTS.E [R252+0x11c00], [R214.64], P4 ;  /* 0x11c00000d6fc7fae */ /* 0x0003e2000a121844 */
[----:B------:R-:W-:Y:S01]  /*5a30*/  @!P6 IMAD.IADD R96, R96, 0x1, -R0 ;  /* 0x000000016060e824 */ /* 0x000fe200078e0a00 */
[C---:B------:R-:W-:Y:S01]  /*5a40*/  ISETP.GT.U32.AND P6, PT, R0.reuse, R6, PT ;  /* 0x000000060000720c */ /* 0x040fe20003fc4070 */
[----:B------:R-:W-:Y:S01]  /*5a50*/  IMAD R94, R0, R4, R17 ;  /* 0x00000004005e7224 */ /* 0x000fe200078e0211 */
[----:B------:R-:W-:Y:S01]  /*5a60*/  IADD3 R4, R132, -0x6, RZ ;  /* 0xfffffffa84047810 */ /* 0x000fe20007ffe0ff */
[----:B------:R-:W-:-:S02]  /*5a70*/  @!P5 IMAD.MOV R96, RZ, RZ, -R96 ;  /* 0x000000ffff60d224 */ /* 0x000fc400078e0a60 */
[----:B------:R-:W-:Y:S01]  /*5a80*/  IMAD.HI.U32 R5, R106, R13, RZ ;  /* 0x0000000d6a057227 */ /* 0x000fe200078e00ff */
[----:B------:R-:W-:-:S03]  /*5a90*/  ISETP.GT.U32.AND P5, PT, R0, R94, PT ;  /* 0x0000005e0000720c */ /* 0x000fc60003fa4070 */
[----:B------:R-:W-:Y:S02]  /*5aa0*/  IMAD.MOV R5, RZ, RZ, -R5 ;  /* 0x000000ffff057224 */ /* 0x000fe400078e0a05 */
[----:B------:R-:W-:Y:S01]  /*5ab0*/  @!P0 IMAD.MOV R50, RZ, RZ, -R50 ;  /* 0x000000ffff328224 */ /* 0x000fe200078e0a32 */
[----:B------:R-:W-:Y:S01]  /*5ac0*/  ISETP.GE.AND P0, PT, R25, RZ, PT ;  /* 0x000000ff1900720c */ /* 0x000fe20003f06270 */
[----:B------:R-:W-:Y:S01]  /*5ad0*/  @!P6 IMAD.IADD R6, R6, 0x1, -R0 ;  /* 0x000000010606e824 */ /* 0x000fe200078e0a00 */
[----:B------:R-:W-:Y:S01]  /*5ae0*/  ISETP.GE.AND P6, PT, R49, RZ, PT ;  /* 0x000000ff3100720c */ /* 0x000fe20003fc6270 */
[----:B------:R-:W-:Y:S01]  /*5af0*/  IMAD R48, R0, R5, R13 ;  /* 0x0000000500307224 */ /* 0x000fe200078e020d */
[----:B------:R-:W-:Y:S01]  /*5b00*/  IABS R49, R9 ;  /* 0x0000000900317213 */ /* 0x000fe20000000000 */
[----:B------:R-:W-:Y:S01]  /*5b10*/  IMAD.HI.U32 R5, R106, R161, RZ ;  /* 0x000000a16a057227 */ /* 0x000fe200078e00ff */
[----:B------:R-:W-:-:S03]  /*5b20*/  ISETP.GT.U32.AND P4, PT, R0, R6, PT ;  /* 0x000000060000720c */ /* 0x000fc60003f84070 */
[--C-:B------:R-:W-:Y:S02]  /*5b30*/  @!P5 IMAD.IADD R94, R94, 0x1, -R0.reuse ;  /* 0x000000015e5ed824 */ /* 0x100fe400078e0a00 */
[----:B------:R-:W-:Y:S01]  /*5b40*/  IMAD.MOV R13, RZ, RZ, -R5 ;  /* 0x000000ffff0d7224 */ /* 0x000fe200078e0a05 */
[----:B------:R-:W-:Y:S01]  /*5b50*/  LOP3.LUT R5, R119, 0xb4, RZ, 0xfc, !PT ;  /* 0x000000b477057812 */ /* 0x000fe200078efcff */
[--C-:B------:R-:W-:Y:S01]  /*5b60*/  @!P1 IMAD.IADD R159, R159, 0x1, -R0.reuse ;  /* 0x000000019f9f9824 */ /* 0x100fe200078e0a00 */
[C---:B------:R-:W-:Y:S01]  /*5b70*/  ISETP.GT.U32.AND P5, PT, R0.reuse, R94, PT ;  /* 0x0000005e0000720c */ /* 0x040fe20003fa4070 */
[C---:B------:R-:W-:Y:S01]  /*5b80*/  IMAD R161, R0.reuse, R13, R161 ;  /* 0x0000000d00a17224 */ /* 0x040fe200078e02a1 */
[----:B------:R-:W-:Y:S01]  /*5b90*/  ISETP.GT.U32.AND P1, PT, R0, R48, PT ;  /* 0x000000300000720c */ /* 0x000fe20003f24070 */
[----:B------:R-:W-:Y:S01]  /*5ba0*/  @!P0 IMAD.MOV R159, RZ, RZ, -R159 ;  /* 0x000000ffff9f8224 */ /* 0x000fe200078e0a9f */
[----:B------:R-:W-:Y:S01]  /*5bb0*/  ISETP.GE.U32.AND P0, PT, R4, 0x7fffffdb, PT ;  /* 0x7fffffdb0400780c */ /* 0x000fe20003f06070 */
[----:B------:R-:W-:Y:S01]  /*5bc0*/  @!P4 IMAD.IADD R6, R6, 0x1, -R0 ;  /* 0x000000010606c824 */ /* 0x000fe200078e0a00 */
[----:B------:R-:W-:Y:S01]  /*5bd0*/  ISETP.GT.U32.AND P4, PT, R0, R161, PT ;  /* 0x000000a10000720c */ /* 0x000fe20003f84070 */
[----:B------:R-:W-:Y:S01]  /*5be0*/  IMAD.HI.U32 R17, R106, R49, RZ ;  /* 0x000000316a117227 */ /* 0x000fe200078e00ff */
[----:B------:R-:W-:-:S02]  /*5bf0*/  LOP3.LUT R4, R119, 0xb0, RZ, 0xfc, !PT ;  /* 0x000000b077047812 */ /* 0x000fc400078efcff */
[----:B------:R-:W-:Y:S01]  /*5c00*/  IABS R95, R5 ;  /* 0x00000005005f7213 */ /* 0x000fe20000000000 */
[----:B------:R-:W-:Y:S01]  /*5c10*/  @!P6 IMAD.MOV R6, RZ, RZ, -R6 ;  /* 0x000000ffff06e224 */ /* 0x000fe200078e0a06 */
[----:B------:R-:W-:Y:S01]  /*5c20*/  IABS R25, R4 ;  /* 0x0000000400197213 */ /* 0x000fe20000000000 */
[--C-:B------:R-:W-:Y:S01]  /*5c30*/  @!P5 IMAD.IADD R94, R94, 0x1, -R0.reuse ;  /* 0x000000015e5ed824 */ /* 0x100fe200078e0a00 */
[----:B------:R-:W-:Y:S01]  /*5c40*/  ISETP.GE.AND P5, PT, R21, RZ, PT ;  /* 0x000000ff1500720c */ /* 0x000fe20003fa6270 */
[----:B------:R-:W-:Y:S02]  /*5c50*/  @!P1 IMAD.IADD R48, R48, 0x1, -R0 ;  /* 0x0000000130309824 */ /* 0x000fe400078e0a00 */
[----:B------:R-:W-:-:S03]  /*5c60*/  IMAD.HI.U32 R13, R106, R25, RZ ;  /* 0x000000196a0d7227 */ /* 0x000fc600078e00ff */
[----:B------:R-:W-:Y:S01]  /*5c70*/  ISETP.GT.U32.AND P1, PT, R0, R48, PT ;  /* 0x000000300000720c */ /* 0x000fe20003f24070 */
[----:B------:R-:W-:Y:S02]  /*5c80*/  @!P4 IMAD.IADD R161, R161, 0x1, -R0 ;  /* 0x00000001a1a1c824 */ /* 0x000fe400078e0a00 */
[----:B------:R-:W-:Y:S02]  /*5c90*/  IMAD.MOV R13, RZ, RZ, -R13 ;  /* 0x000000ffff0d7224 */ /* 0x000fe400078e0a0d */
[----:B------:R-:W-:Y:S01]  /*5ca0*/  IMAD.HI.U32 R21, R106, R95, RZ ;  /* 0x0000005f6a157227 */ /* 0x000fe200078e00ff */
[----:B------:R-:W-:-:S03]  /*5cb0*/  ISETP.GT.U32.AND P4, PT, R0, R161, PT ;  /* 0x000000a10000720c */ /* 0x000fc60003f84070 */
[----:B------:R-:W-:Y:S01]  /*5cc0*/  @!P5 IMAD.MOV R94, RZ, RZ, -R94 ;  /* 0x000000ffff5ed224 */ /* 0x000fe200078e0a5e */
[----:B------:R-:W-:Y:S01]  /*5cd0*/  ISETP.GE.AND P5, PT, R29, RZ, PT ;  /* 0x000000ff1d00720c */ /* 0x000fe20003fa6270 */
[----:B------:R-:W-:Y:S01]  /*5ce0*/  IMAD R13, R0, R13, R25 ;  /* 0x0000000d000d7224 */ /* 0x000fe200078e0219 */
[----:B------:R-:W-:Y:S01]  /*5cf0*/  IADD3 R25, R132, -0x2, RZ ;  /* 0xfffffffe84197810 */ /* 0x000fe20007ffe0ff */
[----:B------:R-:W-:Y:S01]  /*5d00*/  IMAD.MOV R21, RZ, RZ, -R21 ;  /* 0x000000ffff157224 */ /* 0x000fe200078e0a15 */
[----:B------:R-:W-:Y:S01]  /*5d10*/  LOP3.LUT R29, R119, 0xb8, RZ, 0xfc, !PT ;  /* 0x000000b8771d7812 */ /* 0x000fe200078efcff */
[--C-:B------:R-:W-:Y:S01]  /*5d20*/  @!P1 IMAD.IADD R48, R48, 0x1, -R0.reuse ;  /* 0x0000000130309824 */ /* 0x100fe200078e0a00 */
[C---:B------:R-:W-:Y:S01]  /*5d30*/  ISETP.GT.U32.AND P6, PT, R0.reuse, R13, PT ;  /* 0x0000000d0000720c */ /* 0x040fe20003fc4070 */
[----:B------:R-:W-:Y:S01]  /*5d40*/  IMAD.MOV R17, RZ, RZ, -R17 ;  /* 0x000000ffff117224 */ /* 0x000fe200078e0a11 */
[----:B------:R-:W-:Y:S01]  /*5d50*/  ISETP.GE.AND P1, PT, R33, RZ, PT ;  /* 0x000000ff2100720c */ /* 0x000fe20003f26270 */
[----:B------:R-:W-:Y:S01]  /*5d60*/  IMAD R95, R0, R21, R95 ;  /* 0x00000015005f7224 */ /* 0x000fe200078e025f */
[----:B------:R-:W-:Y:S01]  /*5d70*/  IABS R33, R29 ;  /* 0x0000001d00217213 */ /* 0x000fe20000000000 */
[----:B------:R-:W-:-:S02]  /*5d80*/  @!P4 IMAD.IADD R161, R161, 0x1, -R0 ;  /* 0x00000001a1a1c824 */ /* 0x000fc400078e0a00 */
[C---:B------:R-:W-:Y:S01]  /*5d90*/  IMAD R49, R0.reuse, R17, R49 ;  /* 0x0000001100317224 */ /* 0x040fe200078e0231 */
[----:B------:R-:W-:Y:S01]  /*5da0*/  LOP3.LUT R17, R119, 0xba, RZ, 0xfc, !PT ;  /* 0x000000ba77117812 */ /* 0x000fe200078efcff */
[----:B------:R-:W-:Y:S01]  /*5db0*/  @!P5 IMAD.MOV R161, RZ, RZ, -R161 ;  /* 0x000000ffffa1d224 */ /* 0x000fe200078e0aa1 */
[----:B------:R-:W-:Y:S01]  /*5dc0*/  ISETP.GT.U32.AND P5, PT, R0, R95, PT ;  /* 0x0000005f0000720c */ /* 0x000fe20003fa4070 */
[----:B------:R-:W-:Y:S01]  /*5dd0*/  IMAD.HI.U32 R21, R106, R163, RZ ;  /* 0x000000a36a157227 */ /* 0x000fe200078e00ff */
[----:B------:R-:W-:Y:S02]  /*5de0*/  ISETP.GT.U32.AND P4, PT, R0, R49, PT ;  /* 0x000000310000720c */ /* 0x000fe40003f84070 */
[----:B------:R-:W-:Y:S01]  /*5df0*/  IABS R51, R17 ;  /* 0x0000001100337213 */ /* 0x000fe20000000000 */
[----:B------:R-:W-:Y:S02]  /*5e00*/  @!P6 IMAD.IADD R13, R13, 0x1, -R0 ;  /* 0x000000010d0de824 */ /* 0x000fe400078e0a00 */
[----:B------:R-:W-:Y:S01]  /*5e10*/  @!P1 IMAD.MOV R48, RZ, RZ, -R48 ;  /* 0x000000ffff309224 */ /* 0x000fe200078e0a30 */
[----:B------:R-:W-:Y:S01]  /*5e20*/  ISETP.GE.U32.AND P1, PT, R25, 0x7fffffdf, PT ;  /* 0x7fffffdf1900780c */ /* 0x000fe20003f26070 */
[----:B------:R-:W-:Y:S01]  /*5e30*/  IMAD.HI.U32 R25, R106, R33, RZ ;  /* 0x000000216a197227 */ /* 0x000fe200078e00ff */
[----:B------:R-:W-:-:S03]  /*5e40*/  ISETP.GT.U32.AND P6, PT, R0, R13, PT ;  /* 0x0000000d0000720c */ /* 0x000fc60003fc4070 */
[--C-:B------:R-:W-:Y:S02]  /*5e50*/  @!P5 IMAD.IADD R95, R95, 0x1, -R0.reuse ;  /* 0x000000015f5fd824 */ /* 0x100fe400078e0a00 */
[--C-:B------:R-:W-:Y:S01]  /*5e60*/  @!P4 IMAD.IADD R49, R49, 0x1, -R0.reuse ;  /* 0x000000013131c824 */ /* 0x100fe200078e0a00 */
[----:B------:R-:W-:Y:S01]  /*5e70*/  ISETP.GE.AND P4, PT, R4, RZ, PT ;  /* 0x000000ff0400720c */ /* 0x000fe20003f86270 */
[----:B------:R-:W-:Y:S01]  /*5e80*/  IMAD.MOV R25, RZ, RZ, -R25 ;  /* 0x000000ffff197224 */ /* 0x000fe200078e0a19 */
[C---:B------:R-:W-:Y:S01]  /*5e90*/  ISETP.GT.U32.AND P5, PT, R0.reuse, R95, PT ;  /* 0x0000005f0000720c */ /* 0x040fe20003fa4070 */
[----:B------:R-:W-:Y:S02]  /*5ea0*/  IMAD.MOV R21, RZ, RZ, -R21 ;  /* 0x000000ffff157224 */ /* 0x000fe400078e0a15 */
[----:B------:R1:W-:Y:S01]  /*5eb0*/  LDGSTS.E [R125+0x10100], [R212.64], !P1 ;  /* 0x10100000d47d7fae */ /* 0x0003e2000c921844 */
[C---:B------:R-:W-:Y:S01]  /*5ec0*/  ISETP.GT.U32.AND P1, PT, R0.reuse, R49, PT ;  /* 0x000000310000720c */ /* 0x040fe20003f24070 */
[----:B------:R-:W-:Y:S01]  /*5ed0*/  @!P6 IMAD.IADD R13, R13, 0x1, -R0 ;  /* 0x000000010d0de824 */ /* 0x000fe200078e0a00 */
[----:B------:R-:W-:Y:S01]  /*5ee0*/  ISETP.GE.AND P6, PT, R9, RZ, PT ;  /* 0x000000ff0900720c */ /* 0x000fe20003fc6270 */
[C---:B------:R-:W-:Y:S01]  /*5ef0*/  IMAD R9, R0.reuse, R25, R33 ;  /* 0x0000001900097224 */ /* 0x040fe200078e0221 */
[----:B------:R-:W-:Y:S01]  /*5f00*/  LOP3.LUT R25, R119, 0xbc, RZ, 0xfc, !PT ;  /* 0x000000bc77197812 */ /* 0x000fe200078efcff */
[----:B------:R-:W-:Y:S01]  /*5f10*/  IMAD.MOV.U32 R4, RZ, RZ, R13 ;  /* 0x000000ffff047224 */ /* 0x000fe200078e000d */
[----:B------:R1:W-:Y:S01]  /*5f20*/  LDGSTS.E [R125+0x10500], [R210.64], !P0 ;  /* 0x10500000d27d7fae */ /* 0x0003e2000c121844 */
[C---:B------:R-:W-:Y:S01]  /*5f30*/  IMAD R163, R0.reuse, R21, R163 ;  /* 0x0000001500a37224 */ /* 0x040fe200078e02a3 */
[----:B------:R-:W-:Y:S01]  /*5f40*/  IABS R97, R25 ;  /* 0x0000001900617213 */ /* 0x000fe20000000000 */
[----:B------:R-:W-:Y:S01]  /*5f50*/  @!P4 IMAD.MOV R4, RZ, RZ, -R4 ;  /* 0x000000ffff04c224 */ /* 0x000fe200078e0a04 */
[----:B------:R-:W-:Y:S01]  /*5f60*/  ISETP.GT.U32.AND P4, PT, R0, R9, PT ;  /* 0x000000090000720c */ /* 0x000fe20003f84070 */
[----:B------:R-:W-:Y:S01]  /*5f70*/  @!P5 IMAD.IADD R95, R95, 0x1, -R0 ;  /* 0x000000015f5fd824 */ /* 0x000fe200078e0a00 */
[----:B------:R-:W-:Y:S01]  /*5f80*/  ISETP.GE.AND P5, PT, R5, RZ, PT ;  /* 0x000000ff0500720c */ /* 0x000fe20003fa6270 */
[----:B------:R-:W-:Y:S01]  /*5f90*/  IMAD.HI.U32 R13, R106, R51, RZ ;  /* 0x000000336a0d7227 */ /* 0x000fe200078e00ff */
[----:B------:R-:W-:-:S02]  /*5fa0*/  IADD3 R21, R132, -0xa, RZ ;  /* 0xfffffff684157810 */ /* 0x000fc40007ffe0ff */
[----:B------:R-:W-:Y:S01]  /*5fb0*/  ISETP.GE.AND P0, PT, R55, RZ, PT ;  /* 0x000000ff3700720c */ /* 0x000fe20003f06270 */
[----:B------:R-:W-:Y:S01]  /*5fc0*/  @!P1 IMAD.IADD R49, R49, 0x1, -R0 ;  /* 0x0000000131319824 */ /* 0x000fe200078e0a00 */
[----:B------:R-:W-:Y:S01]  /*5fd0*/  ISETP.GT.U32.AND P1, PT, R0, R163, PT ;  /* 0x000000a30000720c */ /* 0x000fe20003f24070 */
[----:B------:R-:W-:Y:S01]  /*5fe0*/  IMAD.MOV R13, RZ, RZ, -R13 ;  /* 0x000000ffff0d7224 */ /* 0x000fe200078e0a0d */
[----:B------:R-:W-:Y:S01]  /*5ff0*/  IADD3 R33, R132, -0xe, RZ ;  /* 0xfffffff284217810 */ /* 0x000fe20007ffe0ff */
[----:B------:R-:W-:-:S04]  /*6000*/  IMAD.HI.U32 R5, R106, R97, RZ ;  /* 0x000000616a057227 */ /* 0x000fc800078e00ff */
[C---:B------:R-:W-:Y:S01]  /*6010*/  IMAD R51, R0.reuse, R13, R51 ;  /* 0x0000000d00337224 */ /* 0x040fe200078e0233 */
[----:B------:R-:W-:Y:S01]  /*6020*/  LOP3.LUT R13, R119, 0xbe, RZ, 0xfc, !PT ;  /* 0x000000be770d7812 */ /* 0x000fe200078efcff */
[--C-:B------:R-:W-:Y:S02]  /*6030*/  @!P4 IMAD.IADD R9, R9, 0x1, -R0.reuse ;  /* 0x000000010909c824 */ /* 0x100fe400078e0a00 */
[----:B------:R-:W-:Y:S01]  /*6040*/  @!P5 IMAD.MOV R95, RZ, RZ, -R95 ;  /* 0x000000ffff5fd224 */ /* 0x000fe200078e0a5f */
[C---:B------:R-:W-:Y:S01]  /*6050*/  ISETP.GT.U32.AND P5, PT, R0.reuse, R51, PT ;  /* 0x000000330000720c */ /* 0x040fe20003fa4070 */
[----:B------:R-:W-:Y:S01]  /*6060*/  @!P1 IMAD.IADD R163, R163, 0x1, -R0 ;  /* 0x00000001a3a39824 */ /* 0x000fe200078e0a00 */
[C---:B------:R-:W-:Y:S01]  /*6070*/  ISETP.GT.U32.AND P4, PT, R0.reuse, R9, PT ;  /* 0x000000090000720c */ /* 0x040fe20003f84070 */
[----:B------:R-:W-:Y:S01]  /*6080*/  IMAD.MOV R5, RZ, RZ, -R5 ;  /* 0x000000ffff057224 */ /* 0x000fe200078e0a05 */
[----:B------:R-:W-:Y:S01]  /*6090*/  IABS R165, R13 ;  /* 0x0000000d00a57213 */ /* 0x000fe20000000000 */
[----:B------:R-:W-:Y:S01]  /*60a0*/  @!P6 IMAD.MOV R49, RZ, RZ, -R49 ;  /* 0x000000ffff31e224 */ /* 0x000fe200078e0a31 */
[C---:B------:R-:W-:Y:S01]  /*60b0*/  ISETP.GT.U32.AND P1, PT, R0.reuse, R163, PT ;  /* 0x000000a30000720c */ /* 0x040fe20003f24070 */
[----:B------:R-:W-:Y:S01]  /*60c0*/  IMAD R97, R0, R5, R97 ;  /* 0x0000000500617224 */ /* 0x000fe200078e0261 */
[----:B------:R-:W-:Y:S01]  /*60d0*/  ISETP.GE.U32.AND P6, PT, R21, 0x7fffffd7, PT ;  /* 0x7fffffd71500780c */ /* 0x000fe20003fc6070 */
[----:B------:R-:W-:Y:S01]  /*60e0*/  IMAD.HI.U32 R5, R106, R165, RZ ;  /* 0x000000a56a057227 */ /* 0x000fe200078e00ff */
[----:B------:R-:W-:-:S03]  /*60f0*/  LOP3.LUT R21, R119, 0xc0, RZ, 0xfc, !PT ;  /* 0x000000c077157812 */ /* 0x000fc600078efcff */
[--C-:B------:R-:W-:Y:S01]  /*6100*/  @!P5 IMAD.IADD R51, R51, 0x1, -R0.reuse ;  /* 0x000000013333d824 */ /* 0x100fe200078e0a00 */
[----:B------:R-:W-:Y:S01]  /*6110*/  IABS R55, R21 ;  /* 0x0000001500377213 */ /* 0x000fe20000000000 */
[--C-:B------:R-:W-:Y:S01]  /*6120*/  @!P4 IMAD.IADD R9, R9, 0x1, -R0.reuse ;  /* 0x000000010909c824 */ /* 0x100fe200078e0a00 */
[C---:B------:R-:W-:Y:S02]  /*6130*/  ISETP.GT.U32.AND P4, PT, R0.reuse, R97, PT ;  /* 0x000000610000720c */ /* 0x040fe40003f84070 */
[C---:B------:R-:W-:Y:S01]  /*6140*/  ISETP.GT.U32.AND P5, PT, R0.reuse, R51, PT ;  /* 0x000000330000720c */ /* 0x040fe20003fa4070 */
[----:B------:R-:W-:Y:S01]  /*6150*/  @!P1 IMAD.IADD R163, R163, 0x1, -R0 ;  /* 0x00000001a3a39824 */ /* 0x000fe200078e0a00 */
[----:B------:R-:W-:Y:S01]  /*6160*/  ISETP.GE.AND P1, PT, R29, RZ, PT ;  /* 0x000000ff1d00720c */ /* 0x000fe20003f26270 */
[----:B------:R-:W-:Y:S01]  /*6170*/  IMAD.MOV R29, RZ, RZ, -R5 ;  /* 0x000000ffff1d7224 */ /* 0x000fe200078e0a05 */
[----:B------:R1:W-:Y:S01]  /*6180*/  LDGSTS.E [R125+0x10900], [R208.64], !P6 ;  /* 0x10900000d07d7fae */ /* 0x0003e2000f121844 */
[----:B------:R-:W-:Y:S01]  /*6190*/  IMAD.MOV.U32 R5, RZ, RZ, R9 ;  /* 0x000000ffff057224 */ /* 0x000fe200078e0009 */
[----:B------:R-:W-:Y:S01]  /*61a0*/  ISETP.GE.AND P6, PT, R25, RZ, PT ;  /* 0x000000ff1900720c */ /* 0x000fe20003fc6270 */
[----:B------:R-:W-:Y:S01]  /*61b0*/  IMAD R165, R0, R29, R165 ;  /* 0x0000001d00a57224 */ /* 0x000fe200078e02a5 */
[----:B------:R-:W-:Y:S01]  /*61c0*/  SHF.R.U32.HI R25, RZ, 0x6, R156 ;  /* 0x00000006ff197819 */ /* 0x000fe2000001169c */
[----:B------:R-:W-:-:S04]  /*61d0*/  IMAD.HI.U32 R9, R106, R55, RZ ;  /* 0x000000376a097227 */ /* 0x000fc800078e00ff */
[--C-:B------:R-:W-:Y:S02]  /*61e0*/  @!P4 IMAD.IADD R97, R97, 0x1, -R0.reuse ;  /* 0x000000016161c824 */ /* 0x100fe400078e0a00 */
[----:B------:R-:W-:Y:S01]  /*61f0*/  @!P5 IMAD.IADD R51, R51, 0x1, -R0 ;  /* 0x000000013333d824 */ /* 0x000fe200078e0a00 */
[C---:B------:R-:W-:Y:S01]  /*6200*/  ISETP.GT.U32.AND P5, PT, R0.reuse, R165, PT ;  /* 0x000000a50000720c */ /* 0x040fe20003fa4070 */
[----:B------:R-:W-:Y:S01]  /*6210*/  @!P0 IMAD.MOV R163, RZ, RZ, -R163 ;  /* 0x000000ffffa38224 */ /* 0x000fe200078e0aa3 */
[C---:B------:R-:W-:Y:S01]  /*6220*/  ISETP.GT.U32.AND P4, PT, R0.reuse, R97, PT ;  /* 0x000000610000720c */ /* 0x040fe20003f84070 */
[----:B------:R-:W-:Y:S01]  /*6230*/  IMAD.MOV R9, RZ, RZ, -R9 ;  /* 0x000000ffff097224 */ /* 0x000fe200078e0a09 */
[----:B------:R-:W-:Y:S01]  /*6240*/  ISETP.GE.U32.AND P0, PT, R33, 0x7fffffd3, PT ;  /* 0x7fffffd32100780c */ /* 0x000fe20003f06070 */
[----:B------:R-:W-:Y:S01]  /*6250*/  @!P1 IMAD.MOV R5, RZ, RZ, -R5 ;  /* 0x000000ffff059224 */ /* 0x000fe200078e0a05 */
[----:B------:R-:W-:Y:S01]  /*6260*/  LOP3.LUT R33, R119, 0xc2, RZ, 0xfc, !PT ;  /* 0x000000c277217812 */ /* 0x000fe200078efcff */
[----:B------:R-:W-:Y:S01]  /*6270*/  IMAD R9, R0, R9, R55 ;  /* 0x0000000900097224 */ /* 0x000fe200078e0237 */
[----:B------:R-:W-:-:S02]  /*6280*/  ISETP.GE.AND P1, PT, R17, RZ, PT ;  /* 0x000000ff1100720c */ /* 0x000fc40003f26270 */
[----:B------:R-:W-:Y:S02]  /*6290*/  IABS R55, R33 ;  /* 0x0000002100377213 */ /* 0x000fe40000000000 */
[----:B------:R-:W-:Y:S01]  /*62a0*/  LOP3.LUT R17, R119, 0xc4, RZ, 0xfc, !PT ;  /* 0x000000c477117812 */ /* 0x000fe200078efcff */
[--C-:B------:R-:W-:Y:S02]  /*62b0*/  @!P5 IMAD.IADD R165, R165, 0x1, -R0.reuse ;  /* 0x00000001a5a5d824 */ /* 0x100fe400078e0a00 */
[----:B------:R-:W-:Y:S01]  /*62c0*/  @!P4 IMAD.IADD R97, R97, 0x1, -R0 ;  /* 0x000000016161c824 */ /* 0x000fe200078e0a00 */
[----:B------:R-:W-:Y:S01]  /*62d0*/  IABS R101, R17 ;  /* 0x0000001100657213 */ /* 0x000fe20000000000 */
[----:B------:R-:W-:Y:S01]  /*62e0*/  IMAD.HI.U32 R29, R106, R55, RZ ;  /* 0x000000376a1d7227 */ /* 0x000fe200078e00ff */
[C---:B------:R-:W-:Y:S01]  /*62f0*/  ISETP.GT.U32.AND P5, PT, R0.reuse, R165, PT ;  /* 0x000000a50000720c */ /* 0x040fe20003fa4070 */
[----:B------:R1:W-:Y:S01]  /*6300*/  LDGSTS.E [R125+0x10d00], [R206.64], !P0 ;  /* 0x10d00000ce7d7fae */ /* 0x0003e2000c121844 */
[----:B------:R-:W-:Y:S01]  /*6310*/  ISETP.GT.U32.AND P4, PT, R0, R9, PT ;  /* 0x000000090000720c */ /* 0x000fe20003f84070 */
[----:B------:R-:W-:Y:S01]  /*6320*/  @!P6 IMAD.MOV R97, RZ, RZ, -R97 ;  /* 0x000000ffff61e224 */ /* 0x000fe200078e0a61 */
[----:B------:R-:W-:Y:S01]  /*6330*/  ISETP.GE.AND P6, PT, R13, RZ, PT ;  /* 0x000000ff0d00720c */ /* 0x000fe20003fc6270 */
[----:B------:R-:W-:-:S02]  /*6340*/  IMAD.MOV R29, RZ, RZ, -R29 ;  /* 0x000000ffff1d7224 */ /* 0x000fc400078e0a1d */
[----:B------:R-:W-:-:S04]  /*6350*/  IMAD.HI.U32 R13, R106, R101, RZ ;  /* 0x000000656a0d7227 */ /* 0x000fc800078e00ff */
[C---:B------:R-:W-:Y:S01]  /*6360*/  IMAD R55, R0.reuse, R29, R55 ;  /* 0x0000001d00377224 */ /* 0x040fe200078e0237 */
[----:B------:R-:W-:Y:S01]  /*6370*/  SHF.R.U32.HI R29, RZ, 0xe, R156 ;  /* 0x0000000eff1d7819 */ /* 0x000fe2000001169c */
[----:B------:R-:W-:Y:S02]  /*6380*/  IMAD.MOV R13, RZ, RZ, -R13 ;  /* 0x000000ffff0d7224 */ /* 0x000fe400078e0a0d */
[----:B------:R-:W-:Y:S01]  /*6390*/  @!P1 IMAD.MOV R51, RZ, RZ, -R51 ;  /* 0x000000ffff339224 */ /* 0x000fe200078e0a33 */
[----:B------:R-:W-:Y:S01]  /*63a0*/  LOP3.LUT P1, RZ, R25, 0x1, RZ, 0xc0, !PT ;  /* 0x0000000119ff7812 */ /* 0x000fe2000782c0ff */
[--C-:B------:R-:W-:Y:S01]  /*63b0*/  @!P5 IMAD.IADD R165, R165, 0x1, -R0.reuse ;  /* 0x00000001a5a5d824 */ /* 0x100fe200078e0a00 */
[C---:B------:R-:W-:Y:S01]  /*63c0*/  ISETP.GT.U32.AND P0, PT, R0.reuse, R55, PT ;  /* 0x000000370000720c */ /* 0x040fe20003f04070 */
[C---:B------:R-:W-:Y:S01]  /*63d0*/  IMAD R101, R0.reuse, R13, R101 ;  /* 0x0000000d00657224 */ /* 0x040fe200078e0265 */
[----:B------:R-:W-:Y:S01]  /*63e0*/  LOP3.LUT R25, R119, 0xc6, RZ, 0xfc, !PT ;  /* 0x000000c677197812 */ /* 0x000fe200078efcff */
[----:B------:R-:W-:Y:S01]  /*63f0*/  @!P6 IMAD.MOV R165, RZ, RZ, -R165 ;  /* 0x000000ffffa5e224 */ /* 0x000fe200078e0aa5 */
[----:B------:R-:W-:Y:S01]  /*6400*/  LOP3.LUT P5, RZ, R29, 0x1, RZ, 0xc0, !PT ;  /* 0x000000011dff7812 */ /* 0x000fe200078ac0ff */
[----:B------:R-:W-:Y:S01]  /*6410*/  @!P4 IMAD.IADD R9, R9, 0x1, -R0 ;  /* 0x000000010909c824 */ /* 0x000fe200078e0a00 */
[----:B------:R-:W-:-:S02]  /*6420*/  ISETP.GT.U32.AND P6, PT, R0, R101, PT ;  /* 0x000000650000720c */ /* 0x000fc40003fc4070 */
[----:B------:R-:W-:Y:S02]  /*6430*/  IABS R167, R25 ;  /* 0x0000001900a77213 */ /* 0x000fe40000000000 */
[----:B------:R-:W-:Y:S02]  /*6440*/  LOP3.LUT R29, R119, 0xc8, RZ, 0xfc, !PT ;  /* 0x000000c8771d7812 */ /* 0x000fe400078efcff */
[----:B------:R-:W-:Y:S01]  /*6450*/  ISETP.GT.U32.AND P4, PT, R0, R9, PT ;  /* 0x000000090000720c */ /* 0x000fe20003f84070 */
[----:B------:R-:W-:Y:S01]  /*6460*/  IMAD.HI.U32 R13, R106, R167, RZ ;  /* 0x000000a76a0d7227 */ /* 0x000fe200078e00ff */
[----:B------:R-:W-:-:S03]  /*6470*/  IABS R67, R29 ;  /* 0x0000001d00437213 */ /* 0x000fc60000000000 */
[--C-:B------:R-:W-:Y:S01]  /*6480*/  @!P0 IMAD.IADD R55, R55, 0x1, -R0.reuse ;  /* 0x0000000137378824 */ /* 0x100fe200078e0a00 */
[----:B------:R-:W-:Y:S01]  /*6490*/  ISETP.GE.AND P0, PT, R21, RZ, PT ;  /* 0x000000ff1500720c */ /* 0x000fe20003f06270 */
[----:B------:R-:W-:Y:S01]  /*64a0*/  IMAD.MOV R63, RZ, RZ, -R13 ;  /* 0x000000ffff3f7224 */ /* 0x000fe200078e0a0d */
[----:B------:R1:W-:Y:S01]  /*64b0*/  LDGSTS.E [R125+0x11100], [R204.64], P5 ;  /* 0x11100000cc7d7fae */ /* 0x0003e2000a921844 */
[----:B------:R-:W-:Y:S01]  /*64c0*/  IMAD.MOV.U32 R13, RZ, RZ, R67 ;  /* 0x000000ffff0d7224 */ /* 0x000fe200078e0043 */
[----:B------:R-:W-:Y:S01]  /*64d0*/  LOP3.LUT R21, R119, 0xcc, RZ, 0xfc, !PT ;  /* 0x000000cc77157812 */ /* 0x000fe200078efcff */
[--C-:B------:R-:W-:Y:S01]  /*64e0*/  @!P6 IMAD.IADD R101, R101, 0x1, -R0.reuse ;  /* 0x000000016565e824 */ /* 0x100fe200078e0a00 */
[----:B------:R-:W-:Y:S01]  /*64f0*/  ISETP.GT.U32.AND P6, PT, R0, R55, PT ;  /* 0x000000370000720c */ /* 0x000fe20003fc4070 */
[----:B------:R-:W-:Y:S01]  /*6500*/  IMAD.HI.U32 R67, R106, R13, RZ ;  /* 0x0000000d6a437227 */ /* 0x000fe200078e00ff */
[----:B------:R-:W-:Y:S02]  /*6510*/  IABS R105, R21 ;  /* 0x0000001500697213 */ /* 0x000fe40000000000 */
[C---:B------:R-:W-:Y:S01]  /*6520*/  ISETP.GT.U32.AND P5, PT, R0.reuse, R101, PT ;  /* 0x000000650000720c */ /* 0x040fe20003fa4070 */
[--C-:B------:R-:W-:Y:S01]  /*6530*/  @!P4 IMAD.IADD R9, R9, 0x1, -R0.reuse ;  /* 0x000000010909c824 */ /* 0x100fe200078e0a00 */
[----:B------:R-:W-:Y:S01]  /*6540*/  LOP3.LUT P4, RZ, R59, 0x1, RZ, 0xc0, !PT ;  /* 0x000000013bff7812 */ /* 0x000fe2000788c0ff */
[C---:B------:R-:W-:Y:S01]  /*6550*/  IMAD R167, R0.reuse, R63, R167 ;  /* 0x0000003f00a77224 */ /* 0x040fe200078e02a7 */
[----:B------:R-:W-:Y:S01]  /*6560*/  IABS R59, R75 ;  /* 0x0000004b003b7213 */ /* 0x000fe20000000000 */
[----:B------:R-:W-:Y:S01]  /*6570*/  IMAD.MOV R67, RZ, RZ, -R67 ;  /* 0x000000ffff437224 */ /* 0x000fe200078e0a43 */
[----:B------:R-:W-:Y:S01]  /*6580*/  LOP3.LUT R63, R119, 0xce, RZ, 0xfc, !PT ;  /* 0x000000ce773f7812 */ /* 0x000fe200078efcff */
[----:B------:R-:W-:Y:S01]  /*6590*/  @!P0 IMAD.MOV R9, RZ, RZ, -R9 ;  /* 0x000000ffff098224 */ /* 0x000fe200078e0a09 */
[C---:B------:R-:W-:Y:S01]  /*65a0*/  ISETP.GT.U32.AND P0, PT, R0.reuse, R167, PT ;  /* 0x000000a70000720c */ /* 0x040fe20003f04070 */
[----:B------:R-:W-:Y:S01]  /*65b0*/  IMAD R13, R0, R67, R13 ;  /* 0x00000043000d7224 */ /* 0x000fe200078e020d */
[----:B------:R-:W-:Y:S01]  /*65c0*/  IABS R169, R63 ;  /* 0x0000003f00a97213 */ /* 0x000fe20000000000 */
[----:B------:R-:W-:-:S02]  /*65d0*/  @!P6 IMAD.IADD R55, R55, 0x1, -R0 ;  /* 0x000000013737e824 */ /* 0x000fc400078e0a00 */
[--C-:B------:R-:W-:Y:S01]  /*65e0*/  @!P5 IMAD.IADD R101, R101, 0x1, -R0.reuse ;  /* 0x000000016565d824 */ /* 0x100fe200078e0a00 */
[----:B------:R-:W-:Y:S01]  /*65f0*/  ISETP.GT.U32.AND P6, PT, R0, R13, PT ;  /* 0x0000000d0000720c */ /* 0x000fe20003fc4070 */
[C---:B------:R-:W-:Y:S01]  /*6600*/  IMAD.HI.U32 R67, R106.reuse, R59, RZ ;  /* 0x0000003b6a437227 */ /* 0x040fe200078e00ff */
[----:B------:R-:W-:Y:S01]  /*6610*/  ISETP.GE.AND P5, PT, R33, RZ, PT ;  /* 0x000000ff2100720c */ /* 0x000fe20003fa6270 */
[----:B------:R1:W-:Y:S01]  /*6620*/  LDGSTS.E [R125+0x11500], [R202.64], P4 ;  /* 0x11500000ca7d7fae */ /* 0x0003e2000a121844 */
[----:B------:R-:W-:Y:S01]  /*6630*/  LOP3.LUT R33, R119, 0xd0, RZ, 0xfc, !PT ;  /* 0x000000d077217812 */ /* 0x000fe200078efcff */
[----:B------:R-:W-:Y:S02]  /*6640*/  IMAD.MOV R67, RZ, RZ, -R67 ;  /* 0x000000ffff437224 */ /* 0x000fe400078e0a43 */
[--C-:B------:R-:W-:Y:S01]  /*6650*/  @!P0 IMAD.IADD R167, R167, 0x1, -R0.reuse ;  /* 0x00000001a7a78824 */ /* 0x100fe200078e0a00 */
[----:B------:R-:W-:Y:S01]  /*6660*/  ISETP.GE.AND P0, PT, R17, RZ, PT ;  /* 0x000000ff1100720c */ /* 0x000fe20003f06270 */
[----:B------:R-:W-:Y:S01]  /*6670*/  IMAD.HI.U32 R71, R106, R105, RZ ;  /* 0x000000696a477227 */ /* 0x000fe200078e00ff */
[----:B------:R-:W-:Y:S01]  /*6680*/  IABS R17, R33 ;  /* 0x0000002100117213 */ /* 0x000fe20000000000 */
[----:B------:R1:W-:Y:S01]  /*6690*/  LDGSTS.E [R125+0x11900], [R200.64], P1 ;  /* 0x11900000c87d7fae */ /* 0x0003e20008921844 */
[----:B------:R-:W-:Y:S01]  /*66a0*/  ISETP.GT.U32.AND P4, PT, R0, R167, PT ;  /* 0x000000a70000720c */ /* 0x000fe20003f84070 */
[----:B------:R-:W-:-:S02]  /*66b0*/  @!P6 IMAD.IADD R13, R13, 0x1, -R0 ;  /* 0x000000010d0de824 */ /* 0x000fc400078e0a00 */
[----:B------:R-:W-:Y:S02]  /*66c0*/  IMAD R59, R0, R67, R59 ;  /* 0x00000043003b7224 */ /* 0x000fe400078e023b */
[----:B------:R-:W-:Y:S01]  /*66d0*/  IMAD.HI.U32 R67, R106, R169, RZ ;  /* 0x000000a96a437227 */ /* 0x000fe200078e00ff */
[----:B------:R-:W-:-:S03]  /*66e0*/  ISETP.GT.U32.AND P6, PT, R0, R13, PT ;  /* 0x0000000d0000720c */ /* 0x000fc60003fc4070 */
[----:B------:R-:W-:Y:S02]  /*66f0*/  IMAD.MOV R71, RZ, RZ, -R71 ;  /* 0x000000ffff477224 */ /* 0x000fe400078e0a47 */
[----:B------:R-:W-:Y:S02]  /*6700*/  IMAD.MOV R67, RZ, RZ, -R67 ;  /* 0x000000ffff437224 */ /* 0x000fe400078e0a43 */
[----:B------:R-:W-:Y:S01]  /*6710*/  @!P5 IMAD.MOV R55, RZ, RZ, -R55 ;  /* 0x000000ffff37d224 */ /* 0x000fe200078e0a37 */
[C---:B------:R-:W-:Y:S01]  /*6720*/  ISETP.GT.U32.AND P5, PT, R0.reuse, R59, PT ;  /* 0x0000003b0000720c */ /* 0x040fe20003fa4070 */
[C---:B------:R-:W-:Y:S02]  /*6730*/  IMAD R105, R0.reuse, R71, R105 ;  /* 0x0000004700697224 */ /* 0x040fe400078e0269 */
[----:B------:R-:W-:Y:S01]  /*6740*/  @!P0 IMAD.MOV R101, RZ, RZ, -R101 ;  /* 0x000000ffff658224 */ /* 0x000fe200078e0a65 */
[----:B------:R-:W-:Y:S01]  /*6750*/  ISETP.GE.AND P0, PT, R25, RZ, PT ;  /* 0x000000ff1900720c */ /* 0x000fe20003f06270 */
[C---:B------:R-:W-:Y:S01]  /*6760*/  IMAD R169, R0.reuse, R67, R169 ;  /* 0x0000004300a97224 */ /* 0x040fe200078e02a9 */
[----:B------:R-:W-:Y:S01]  /*6770*/  LOP3.LUT R25, R119, 0xd2, RZ, 0xfc, !PT ;  /* 0x000000d277197812 */ /* 0x000fe200078efcff */
[----:B------:R-:W-:Y:S01]  /*6780*/  @!P4 IMAD.IADD R167, R167, 0x1, -R0 ;  /* 0x00000001a7a7c824 */ /* 0x000fe200078e0a00 */
[----:B------:R-:W-:Y:S01]  /*6790*/  ISETP.GT.U32.AND P4, PT, R0, R105, PT ;  /* 0x000000690000720c */ /* 0x000fe20003f84070 */
[----:B------:R-:W-:Y:S01]  /*67a0*/  IMAD.HI.U32 R71, R106, R17, RZ ;  /* 0x000000116a477227 */ /* 0x000fe200078e00ff */
[----:B------:R-:W-:-:S03]  /*67b0*/  IABS R67, R25 ;  /* 0x0000001900437213 */ /* 0x000fc60000000000 */
[--C-:B------:R-:W-:Y:S01]  /*67c0*/  @!P6 IMAD.IADD R13, R13, 0x1, -R0.reuse ;  /* 0x000000010d0de824 */ /* 0x100fe200078e0a00 */
[C---:B------:R-:W-:Y:S01]  /*67d0*/  ISETP.GT.U32.AND P6, PT, R0.reuse, R169, PT ;  /* 0x000000a90000720c */ /* 0x040fe20003fc4070 */
[----:B------:R-:W-:Y:S02]  /*67e0*/  IMAD.MOV R71, RZ, RZ, -R71 ;  /* 0x000000ffff477224 */ /* 0x000fe400078e0a47 */
        /* <DEDUP_REMOVED lines=9> */
[----:B------:R-:W-:-:S02]  /*6880*/  ISETP.GT.U32.AND P1, PT, R0, R105, PT ;  /* 0x000000690000720c */ /* 0x000fc40003f24070 */
[----:B------:R-:W-:Y:S01]  /*6890*/  IABS R109, R29 ;  /* 0x0000001d006d7213 */ /* 0x000fe20000000000 */
[--C-:B------:R-:W-:Y:S02]  /*68a0*/  @!P6 IMAD.IADD R169, R169, 0x1, -R0.reuse ;  /* 0x00000001a9a9e824 */ /* 0x100fe400078e0a00 */
[----:B------:R-:W-:Y:S02]  /*68b0*/  IMAD.MOV R71, RZ, RZ, -R71 ;  /* 0x000000ffff477224 */ /* 0x000fe400078e0a47 */
[----:B------:R-:W-:Y:S01]  /*68c0*/  @!P5 IMAD.MOV R13, RZ, RZ, -R13 ;  /* 0x000000ffff0dd224 */ /* 0x000fe200078e0a0d */
[----:B------:R-:W-:Y:S01]  /*68d0*/  ISETP.GT.U32.AND P6, PT, R0, R169, PT ;  /* 0x000000a90000720c */ /* 0x000fe20003fc4070 */
[--C-:B------:R-:W-:Y:S01]  /*68e0*/  @!P4 IMAD.IADD R59, R59, 0x1, -R0.reuse ;  /* 0x000000013b3bc824 */ /* 0x100fe200078e0a00 */
[----:B------:R-:W-:Y:S01]  /*68f0*/  ISETP.GE.AND P4, PT, R75, RZ, PT ;  /* 0x000000ff4b00720c */ /* 0x000fe20003f86270 */
[--C-:B------:R-:W-:Y:S01]  /*6900*/  @!P0 IMAD.IADD R17, R17, 0x1, -R0.reuse ;  /* 0x0000000111118824 */ /* 0x100fe200078e0a00 */
[----:B------:R-:W-:Y:S01]  /*6910*/  LOP3.LUT R75, R119, 0xd8, RZ, 0xfc, !PT ;  /* 0x000000d8774b7812 */ /* 0x000fe200078efcff */
[----:B------:R-:W-:Y:S01]  /*6920*/  @!P1 IMAD.IADD R105, R105, 0x1, -R0 ;  /* 0x0000000169699824 */ /* 0x000fe200078e0a00 */
[----:B------:R-:W-:Y:S01]  /*6930*/  ISETP.GE.AND P1, PT, R21, RZ, PT ;  /* 0x000000ff1500720c */ /* 0x000fe20003f26270 */
[----:B------:R-:W-:Y:S01]  /*6940*/  IMAD.HI.U32 R21, R106, R109, RZ ;  /* 0x0000006d6a157227 */ /* 0x000fe200078e00ff */
[----:B------:R-:W-:-:S02]  /*6950*/  ISETP.GT.U32.AND P0, PT, R0, R17, PT ;  /* 0x000000110000720c */ /* 0x000fc40003f04070 */
[----:B------:R-:W-:Y:S01]  /*6960*/  ISETP.GE.U32.AND P5, PT, R79, 0x7fffffd6, PT ;  /* 0x7fffffd64f00780c */ /* 0x000fe20003fa6070 */
[----:B------:R-:W-:Y:S02]  /*6970*/  IMAD.MOV R21, RZ, RZ, -R21 ;  /* 0x000000ffff157224 */ /* 0x000fe400078e0a15 */
[--C-:B------:R-:W-:Y:S01]  /*6980*/  @!P6 IMAD.IADD R169, R169, 0x1, -R0.reuse ;  /* 0x00000001a9a9e824 */ /* 0x100fe200078e0a00 */
[----:B------:R-:W-:Y:S01]  /*6990*/  ISETP.GE.AND P6, PT, R63, RZ, PT ;  /* 0x000000ff3f00720c */ /* 0x000fe20003fc6270 */
[----:B------:R-:W-:Y:S01]  /*69a0*/  IMAD R63, R0, R71, R67 ;  /* 0x00000047003f7224 */ /* 0x000fe200078e0243 */
[----:B------:R-:W-:Y:S01]  /*69b0*/  LOP3.LUT R71, R119, 0xd6, RZ, 0xfc, !PT ;  /* 0x000000d677477812 */ /* 0x000fe200078efcff */
[----:B------:R-:W-:Y:S01]  /*69c0*/  @!P4 IMAD.MOV R59, RZ, RZ, -R59 ;  /* 0x000000ffff3bc224 */ /* 0x000fe200078e0a3b */
[----:B------:R-:W-:Y:S01]  /*69d0*/  IADD3 R67, R132, -0x3, RZ ;  /* 0xfffffffd84437810 */ /* 0x000fe20007ffe0ff */
[C---:B------:R-:W-:Y:S01]  /*69e0*/  IMAD R109, R0.reuse, R21, R109 ;  /* 0x00000015006d7224 */ /* 0x040fe200078e026d */
[C---:B------:R-:W-:Y:S01]  /*69f0*/  ISETP.GT.U32.AND P4, PT, R0.reuse, R63, PT ;  /* 0x0000003f0000720c */ /* 0x040fe20003f84070 */
[----:B------:R-:W-:Y:S01]  /*6a00*/  @!P0 IMAD.IADD R17, R17, 0x1, -R0 ;  /* 0x0000000111118824 */ /* 0x000fe200078e0a00 */
[----:B------:R-:W-:Y:S01]  /*6a10*/  IABS R171, R71 ;  /* 0x0000004700ab7213 */ /* 0x000fe20000000000 */
[----:B------:R-:W-:Y:S01]  /*6a20*/  @!P1 IMAD.MOV R105, RZ, RZ, -R105 ;  /* 0x000000ffff699224 */ /* 0x000fe200078e0a69 */
[----:B------:R-:W-:-:S02]  /*6a30*/  ISETP.GT.U32.AND P0, PT, R0, R109, PT ;  /* 0x0000006d0000720c */ /* 0x000fc40003f04070 */
[----:B------:R-:W-:Y:S01]  /*6a40*/  IABS R21, R75 ;  /* 0x0000004b00157213 */ /* 0x000fe20000000000 */
[----:B------:R-:W-:Y:S01]  /*6a50*/  @!P6 IMAD.MOV R169, RZ, RZ, -R169 ;  /* 0x000000ffffa9e224 */ /* 0x000fe200078e0aa9 */
[----:B------:R-:W-:Y:S01]  /*6a60*/  ISETP.GE.AND P6, PT, R33, RZ, PT ;  /* 0x000000ff2100720c */ /* 0x000fe20003fc6270 */
[----:B------:R-:W-:Y:S01]  /*6a70*/  IMAD.HI.U32 R79, R106, R171, RZ ;  /* 0x000000ab6a4f7227 */ /* 0x000fe200078e00ff */
[----:B------:R-:W-:Y:S02]  /*6a80*/  LOP3.LUT R33, R119, 0xda, RZ, 0xfc, !PT ;  /* 0x000000da77217812 */ /* 0x000fe400078efcff */
[----:B------:R-:W-:Y:S01]  /*6a90*/  ISETP.GE.U32.AND P1, PT, R67, 0x7fffffde, PT ;  /* 0x7fffffde4300780c */ /* 0x000fe20003f26070 */
[--C-:B------:R-:W-:Y:S01]  /*6aa0*/  @!P4 IMAD.IADD R63, R63, 0x1, -R0.reuse ;  /* 0x000000013f3fc824 */ /* 0x100fe200078e0a00 */
[----:B------:R-:W-:Y:S01]  /*6ab0*/  IABS R67, R33 ;  /* 0x0000002100437213 */ /* 0x000fe20000000000 */
[----:B------:R-:W-:Y:S02]  /*6ac0*/  IMAD.MOV R79, RZ, RZ, -R79 ;  /* 0x000000ffff4f7224 */ /* 0x000fe400078e0a4f */
[----:B------:R-:W-:Y:S01]  /*6ad0*/  @!P0 IMAD.IADD R109, R109, 0x1, -R0 ;  /* 0x000000016d6d8824 */ /* 0x000fe200078e0a00 */
[C---:B------:R-:W-:Y:S01]  /*6ae0*/  ISETP.GT.U32.AND P4, PT, R0.reuse, R63, PT ;  /* 0x0000003f0000720c */ /* 0x040fe20003f84070 */
[----:B------:R-:W-:-:S02]  /*6af0*/  IMAD R171, R0, R79, R171 ;  /* 0x0000004f00ab7224 */ /* 0x000fc400078e02ab */
[----:B------:R-:W-:Y:S01]  /*6b00*/  @!P6 IMAD.MOV R17, RZ, RZ, -R17 ;  /* 0x000000ffff11e224 */ /* 0x000fe200078e0a11 */
[----:B------:R-:W-:Y:S01]  /*6b10*/  ISETP.GE.AND P6, PT, R25, RZ, PT ;  /* 0x000000ff1900720c */ /* 0x000fe20003fc6270 */
[----:B------:R-:W-:Y:S01]  /*6b20*/  IMAD.HI.U32 R25, R106, R21, RZ ;  /* 0x000000156a197227 */ /* 0x000fe200078e00ff */
[----:B------:R-:W-:-:S03]  /*6b30*/  ISETP.GT.U32.AND P0, PT, R0, R109, PT ;  /* 0x0000006d0000720c */ /* 0x000fc60003f04070 */
[----:B------:R-:W-:Y:S02]  /*6b40*/  IMAD.MOV R25, RZ, RZ, -R25 ;  /* 0x000000ffff197224 */ /* 0x000fe400078e0a19 */
[----:B------:R-:W-:-:S04]  /*6b50*/  IMAD.HI.U32 R79, R106, R67, RZ ;  /* 0x000000436a4f7227 */ /* 0x000fc800078e00ff */
[----:B------:R-:W-:Y:S01]  /*6b60*/  @!P4 IMAD.IADD R63, R63, 0x1, -R0 ;  /* 0x000000013f3fc824 */ /* 0x000fe200078e0a00 */
[C---:B------:R-:W-:Y:S01]  /*6b70*/  ISETP.GT.U32.AND P4, PT, R0.reuse, R171, PT ;  /* 0x000000ab0000720c */ /* 0x040fe20003f84070 */
[C---:B------:R-:W-:Y:S01]  /*6b80*/  IMAD R21, R0.reuse, R25, R21 ;  /* 0x0000001900157224 */ /* 0x040fe200078e0215 */
[----:B------:R-:W-:Y:S01]  /*6b90*/  SHF.R.U32.HI R25, RZ, 0x2, R156 ;  /* 0x00000002ff197819 */ /* 0x000fe2000001169c */
[----:B------:R-:W-:Y:S02]  /*6ba0*/  @!P0 IMAD.IADD R109, R109, 0x1, -R0 ;  /* 0x000000016d6d8824 */ /* 0x000fe400078e0a00 */
[----:B------:R-:W-:Y:S01]  /*6bb0*/  @!P6 IMAD.MOV R63, RZ, RZ, -R63 ;  /* 0x000000ffff3fe224 */ /* 0x000fe200078e0a3f */
[----:B------:R-:W-:Y:S01]  /*6bc0*/  LOP3.LUT P0, RZ, R25, 0x1, RZ, 0xc0, !PT ;  /* 0x0000000119ff7812 */ /* 0x000fe2000780c0ff */
[----:B------:R-:W-:Y:S01]  /*6bd0*/  IMAD.MOV R25, RZ, RZ, -R112 ;  /* 0x000000ffff197224 */ /* 0x000fe200078e0a70 */
[----:B------:R-:W-:Y:S01]  /*6be0*/  ISETP.GT.U32.AND P6, PT, R0, R21, PT ;  /* 0x000000150000720c */ /* 0x000fe20003fc4070 */
[----:B------:R-:W-:-:S02]  /*6bf0*/  IMAD.MOV R79, RZ, RZ, -R79 ;  /* 0x000000ffff4f7224 */ /* 0x000fc400078e0a4f */
[C---:B------:R-:W-:Y:S01]  /*6c00*/  IMAD R113, R0.reuse, R25, R113 ;  /* 0x0000001900717224 */ /* 0x040fe200078e0271 */
[----:B------:R-:W-:Y:S01]  /*6c10*/  IABS R25, R121 ;  /* 0x0000007900197213 */ /* 0x000fe20000000000 */
[--C-:B------:R-:W-:Y:S01]  /*6c20*/  @!P4 IMAD.IADD R171, R171, 0x1, -R0.reuse ;  /* 0x00000001ababc824 */ /* 0x100fe200078e0a00 */
[----:B------:R-:W-:Y:S01]  /*6c30*/  ISETP.GE.AND P4, PT, R29, RZ, PT ;  /* 0x000000ff1d00720c */ /* 0x000fe20003f86270 */
[----:B------:R-:W-:Y:S01]  /*6c40*/  IMAD R67, R0, R79, R67 ;  /* 0x0000004f00437224 */ /* 0x000fe200078e0243 */
[----:B------:R-:W-:Y:S01]  /*6c50*/  LOP3.LUT R79, R119, 0xde, RZ, 0xfc, !PT ;  /* 0x000000de774f7812 */ /* 0x000fe200078efcff */
[----:B------:R-:W-:Y:S02]  /*6c60*/  IMAD.HI.U32 R29, R106, R25, RZ ;  /* 0x000000196a1d7227 */ /* 0x000fe400078e00ff */
[----:B------:R1:W-:Y:S01]  /*6c70*/  LDGSTS.E [R125+0x11d00], [R230.64], P0 ;  /* 0x11d00000e67d7fae */ /* 0x0003e20008121844 */
[C---:B------:R-:W-:Y:S01]  /*6c80*/  ISETP.GT.U32.AND P0, PT, R0.reuse, R171, PT ;  /* 0x000000ab0000720c */ /* 0x040fe20003f04070 */
[----:B------:R-:W-:Y:S01]  /*6c90*/  @!P6 IMAD.IADD R21, R21, 0x1, -R0 ;  /* 0x000000011515e824 */ /* 0x000fe200078e0a00 */
[----:B------:R-:W-:Y:S01]  /*6ca0*/  IABS R173, R79 ;  /* 0x0000004f00ad7213 */ /* 0x000fe20000000000 */
[----:B------:R2:W-:Y:S01]  /*6cb0*/  LDGSTS.E [R164+0x10200], [R234.64], !P1 ;  /* 0x10200000eaa47fae */ /* 0x0005e2000c921844 */
[C---:B------:R-:W-:Y:S01]  /*6cc0*/  ISETP.GT.U32.AND P1, PT, R0.reuse, R67, PT ;  /* 0x000000430000720c */ /* 0x040fe20003f24070 */
[----:B------:R-:W-:Y:S01]  /*6cd0*/  IMAD.MOV R29, RZ, RZ, -R29 ;  /* 0x000000ffff1d7224 */ /* 0x000fe200078e0a1d */
[C---:B------:R-:W-:Y:S01]  /*6ce0*/  ISETP.GT.U32.AND P6, PT, R0.reuse, R21, PT ;  /* 0x000000150000720c */ /* 0x040fe20003fc4070 */
[----:B------:R-:W-:Y:S01]  /*6cf0*/  @!P4 IMAD.MOV R109, RZ, RZ, -R109 ;  /* 0x000000ffff6dc224 */ /* 0x000fe200078e0a6d */
[----:B------:R-:W-:Y:S01]  /*6d00*/  ISETP.GT.U32.AND P4, PT, R0, R113, PT ;  /* 0x000000710000720c */ /* 0x000fe20003f84070 */
[----:B------:R-:W-:Y:S01]  /*6d10*/  IMAD.HI.U32 R112, R106, R173, RZ ;  /* 0x000000ad6a707227 */ /* 0x000fe200078e00ff */
[----:B-1----:R-:W-:-:S03]  /*6d20*/  IADD3 R125, R132, -0x7, RZ ;  /* 0xfffffff9847d7810 */ /* 0x002fc60007ffe0ff */
[----:B------:R-:W-:Y:S01]  /*6d30*/  @!P0 IMAD.IADD R171, R171, 0x1, -R0 ;  /* 0x00000001abab8824 */ /* 0x000fe200078e0a00 */
[----:B------:R-:W-:Y:S01]  /*6d40*/  ISETP.GE.U32.AND P0, PT, R125, 0x7fffffda, PT ;  /* 0x7fffffda7d00780c */ /* 0x000fe20003f06070 */
[----:B------:R-:W-:Y:S01]  /*6d50*/  IMAD.MOV R112, RZ, RZ, -R112 ;  /* 0x000000ffff707224 */ /* 0x000fe200078e0a70 */
[----:B------:R-:W-:Y:S01]  /*6d60*/  LOP3.LUT R125, R119, 0xee, RZ, 0xfc, !PT ;  /* 0x000000ee777d7812 */ /* 0x000fe200078efcff */
[--C-:B------:R-:W-:Y:S01]  /*6d70*/  @!P1 IMAD.IADD R67, R67, 0x1, -R0.reuse ;  /* 0x0000000143439824 */ /* 0x100fe200078e0a00 */
[----:B------:R-:W-:Y:S01]  /*6d80*/  ISETP.GE.AND P1, PT, R75, RZ, PT ;  /* 0x000000ff4b00720c */ /* 0x000fe20003f26270 */
[--C-:B------:R-:W-:Y:S01]  /*6d90*/  @!P6 IMAD.IADD R21, R21, 0x1, -R0.reuse ;  /* 0x000000011515e824 */ /* 0x100fe200078e0a00 */
[----:B------:R-:W-:Y:S01]  /*6da0*/  ISETP.GE.AND P6, PT, R71, RZ, PT ;  /* 0x000000ff4700720c */ /* 0x000fe20003fc6270 */
[----:B------:R-:W-:Y:S01]  /*6db0*/  @!P4 IMAD.IADD R113, R113, 0x1, -R0 ;  /* 0x000000017171c824 */ /* 0x000fe200078e0a00 */
[----:B------:R-:W-:Y:S01]  /*6dc0*/  LOP3.LUT R75, R119, 0xe2, RZ, 0xfc, !PT ;  /* 0x000000e2774b7812 */ /* 0x000fe200078efcff */
[C---:B------:R-:W-:Y:S01]  /*6dd0*/  IMAD R173, R0.reuse, R112, R173 ;  /* 0x0000007000ad7224 */ /* 0x040fe200078e02ad */
[--C-:B------:R-:W-:Y:S01]  /*6de0*/  SHF.R.U32.HI R112, RZ, 0xd, R156.reuse ;  /* 0x0000000dff707819 */ /* 0x100fe2000001169c */
[C---:B------:R-:W-:Y:S01]  /*6df0*/  IMAD R25, R0.reuse, R29, R25 ;  /* 0x0000001d00197224 */ /* 0x040fe200078e0219 */
[----:B------:R-:W-:Y:S01]  /*6e00*/  SHF.R.U32.HI R29, RZ, 0x5, R156 ;  /* 0x00000005ff1d7819 */ /* 0x000fe2000001169c */
[----:B------:R1:W-:Y:S01]  /*6e10*/  LDGSTS.E [R164+0x10600], [R196.64], !P0 ;  /* 0x10600000c4a47fae */ /* 0x0003e2000c121844 */
[----:B------:R-:W-:-:S02]  /*6e20*/  ISETP.GT.U32.AND P0, PT, R0, R67, PT ;  /* 0x000000430000720c */ /* 0x000fc40003f04070 */
[----:B------:R-:W-:Y:S01]  /*6e30*/  IABS R71, R75 ;  /* 0x0000004b00477213 */ /* 0x000fe20000000000 */
[----:B------:R1:W-:Y:S01]  /*6e40*/  LDGSTS.E [R164+0x10a00], [R198.64], !P5 ;  /* 0x10a00000c6a47fae */ /* 0x0003e2000e921844 */
[C---:B------:R-:W-:Y:S01]  /*6e50*/  ISETP.GT.U32.AND P5, PT, R0.reuse, R113, PT ;  /* 0x000000710000720c */ /* 0x040fe20003fa4070 */
[----:B------:R-:W-:Y:S01]  /*6e60*/  @!P6 IMAD.MOV R171, RZ, RZ, -R171 ;  /* 0x000000ffffabe224 */ /* 0x000fe200078e0aab */
[C---:B------:R-:W-:Y:S01]  /*6e70*/  ISETP.GT.U32.AND P4, PT, R0.reuse, R173, PT ;  /* 0x000000ad0000720c */ /* 0x040fe20003f84070 */
[----:B------:R-:W-:Y:S01]  /*6e80*/  @!P1 IMAD.MOV R21, RZ, RZ, -R21 ;  /* 0x000000ffff159224 */ /* 0x000fe200078e0a15 */
[----:B------:R-:W-:Y:S01]  /*6e90*/  ISETP.GT.U32.AND P6, PT, R0, R25, PT ;  /* 0x000000190000720c */ /* 0x000fe20003fc4070 */
[----:B------:R1:W-:Y:S01]  /*6ea0*/  LDGSTS.E [R164+0x10e00], [R236.64], !P3 ;  /* 0x10e00000eca47fae */ /* 0x0003e2000d921844 */
[----:B------:R-:W-:Y:S01]  /*6eb0*/  LOP3.LUT P1, RZ, R29, 0x1, RZ, 0xc0, !PT ;  /* 0x000000011dff7812 */ /* 0x000fe2000782c0ff */
[----:B------:R-:W-:Y:S01]  /*6ec0*/  IMAD.HI.U32 R29, R106, R71, RZ ;  /* 0x000000476a1d7227 */ /* 0x000fe200078e00ff */
[----:B------:R-:W-:-:S03]  /*6ed0*/  IABS R177, R125 ;  /* 0x0000007d00b17213 */ /* 0x000fc60000000000 */
[----:B------:R-:W-:Y:S02]  /*6ee0*/  IMAD.MOV R29, RZ, RZ, -R29 ;  /* 0x000000ffff1d7224 */ /* 0x000fe400078e0a1d */
[--C-:B------:R-:W-:Y:S01]  /*6ef0*/  @!P5 IMAD.IADD R113, R113, 0x1, -R0.reuse ;  /* 0x000000017171d824 */ /* 0x100fe200078e0a00 */
[----:B------:R-:W-:Y:S01]  /*6f00*/  ISETP.GE.AND P5, PT, R33, RZ, PT ;  /* 0x000000ff2100720c */ /* 0x000fe20003fa6270 */
[--C-:B------:R-:W-:Y:S01]  /*6f10*/  @!P0 IMAD.IADD R67, R67, 0x1, -R0.reuse ;  /* 0x0000000143438824 */ /* 0x100fe200078e0a00 */
[----:B------:R-:W-:Y:S01]  /*6f20*/  LOP3.LUT P0, RZ, R112, 0x1, RZ, 0xc0, !PT ;  /* 0x0000000170ff7812 */ /* 0x000fe2000780c0ff */
[----:B------:R-:W-:Y:S01]  /*6f30*/  IMAD R71, R0, R29, R71 ;  /* 0x0000001d00477224 */ /* 0x000fe200078e0247 */
[----:B------:R-:W-:Y:S01]  /*6f40*/  LOP3.LUT R112, R119, 0xe4, RZ, 0xfc, !PT ;  /* 0x000000e477707812 */ /* 0x000fe200078efcff */
[--C-:B------:R-:W-:Y:S01]  /*6f50*/  @!P4 IMAD.IADD R173, R173, 0x1, -R0.reuse ;  /* 0x00000001adadc824 */ /* 0x100fe200078e0a00 */
[----:B------:R-:W-:Y:S01]  /*6f60*/  ISETP.GE.AND P4, PT, R117, RZ, PT ;  /* 0x000000ff7500720c */ /* 0x000fe20003f86270 */
[----:B------:R-:W-:Y:S01]  /*6f70*/  @!P6 IMAD.IADD R25, R25, 0x1, -R0 ;  /* 0x000000011919e824 */ /* 0x000fe200078e0a00 */
[----:B------:R-:W-:-:S02]  /*6f80*/  IABS R117, R112 ;  /* 0x0000007000757213 */ /* 0x000fc40000000000 */
[C---:B------:R-:W-:Y:S02]  /*6f90*/  ISETP.GT.U32.AND P6, PT, R0.reuse, R173, PT ;  /* 0x000000ad0000720c */ /* 0x040fe40003fc4070 */
[C---:B------:R-:W-:Y:S01]  /*6fa0*/  ISETP.GT.U32.AND P3, PT, R0.reuse, R25, PT ;  /* 0x000000190000720c */ /* 0x040fe20003f64070 */
[----:B------:R-:W-:Y:S01]  /*6fb0*/  @!P5 IMAD.MOV R67, RZ, RZ, -R67 ;  /* 0x000000ffff43d224 */ /* 0x000fe200078e0a43 */
[----:B------:R-:W-:Y:S01]  /*6fc0*/  ISETP.GT.U32.AND P5, PT, R0, R71, PT ;  /* 0x000000470000720c */ /* 0x000fe20003fa4070 */
[----:B------:R-:W-:Y:S01]  /*6fd0*/  IMAD.HI.U32 R33, R106, R117, RZ ;  /* 0x000000756a217227 */ /* 0x000fe200078e00ff */
[----:B------:R-:W-:Y:S01]  /*6fe0*/  LOP3.LUT R29, R119, 0xe6, RZ, 0xfc, !PT ;  /* 0x000000e6771d7812 */ /* 0x000fe200078efcff */
[----:B------:R1:W-:Y:S02]  /*6ff0*/  LDGSTS.E [R164+0x11200], [R194.64], P0 ;  /* 0x11200000c2a47fae */ /* 0x0003e40008121844 */
[----:B------:R-:W-:Y:S01]  /*7000*/  @!P4 IMAD.MOV R113, RZ, RZ, -R113 ;  /* 0x000000ffff71c224 */ /* 0x000fe200078e0a71 */
[----:B------:R-:W-:-:S02]  /*7010*/  IABS R175, R29 ;  /* 0x0000001d00af7213 */ /* 0x000fc40000000000 */
[----:B------:R-:W-:Y:S01]  /*7020*/  ISETP.GE.AND P4, PT, R79, RZ, PT ;  /* 0x000000ff4f00720c */ /* 0x000fe20003f86270 */
[----:B------:R-:W-:Y:S01]  /*7030*/  IMAD.MOV R79, RZ, RZ, -R33 ;  /* 0x000000ffff4f7224 */ /* 0x000fe200078e0a21 */
[----:B------:R-:W-:Y:S01]  /*7040*/  LOP3.LUT R33, R119, 0xe8, RZ, 0xfc, !PT ;  /* 0x000000e877217812 */ /* 0x000fe200078efcff */
[--C-:B------:R-:W-:Y:S01]  /*7050*/  @!P3 IMAD.IADD R25, R25, 0x1, -R0.reuse ;  /* 0x000000011919b824 */ /* 0x100fe200078e0a00 */
[----:B------:R-:W-:Y:S01]  /*7060*/  ISETP.GE.AND P3, PT, R75, RZ, PT ;  /* 0x000000ff4b00720c */ /* 0x000fe20003f66270 */
[----:B------:R-:W-:Y:S02]  /*7070*/  @!P5 IMAD.IADD R71, R71, 0x1, -R0 ;  /* 0x000000014747d824 */ /* 0x000fe400078e0a00 */
[----:B------:R-:W-:-:S03]  /*7080*/  IMAD.HI.U32 R75, R106, R175, RZ ;  /* 0x000000af6a4b7227 */ /* 0x000fc600078e00ff */
[C---:B------:R-:W-:Y:S01]  /*7090*/  ISETP.GT.U32.AND P5, PT, R0.reuse, R71, PT ;  /* 0x000000470000720c */ /* 0x040fe20003fa4070 */
[----:B------:R-:W-:Y:S01]  /*70a0*/  @!P6 IMAD.IADD R173, R173, 0x1, -R0 ;  /* 0x00000001adade824 */ /* 0x000fe200078e0a00 */
[----:B------:R-:W-:Y:S01]  /*70b0*/  ISETP.GE.AND P6, PT, R121, RZ, PT ;  /* 0x000000ff7900720c */ /* 0x000fe20003fc6270 */
[C---:B------:R-:W-:Y:S01]  /*70c0*/  IMAD R117, R0.reuse, R79, R117 ;  /* 0x0000004f00757224 */ /* 0x040fe200078e0275 */
[----:B------:R-:W-:Y:S01]  /*70d0*/  IABS R79, R33 ;  /* 0x00000021004f7213 */ /* 0x000fe20000000000 */
[----:B------:R-:W-:Y:S01]  /*70e0*/  IMAD.MOV R75, RZ, RZ, -R75 ;  /* 0x000000ffff4b7224 */ /* 0x000fe200078e0a4b */
[----:B------:R-:W-:Y:S01]  /*70f0*/  IABS R121, R131 ;  /* 0x0000008300797213 */ /* 0x000fe20000000000 */
[----:B------:R-:W-:Y:S01]  /*7100*/  @!P4 IMAD.MOV R173, RZ, RZ, -R173 ;  /* 0x000000ffffadc224 */ /* 0x000fe200078e0aad */
[C---:B------:R-:W-:Y:S01]  /*7110*/  ISETP.GT.U32.AND P4, PT, R0.reuse, R117, PT ;  /* 0x000000750000720c */ /* 0x040fe20003f84070 */
[----:B------:R-:W-:Y:S01]  /*7120*/  IMAD R175, R0, R75, R175 ;  /* 0x0000004b00af7224 */ /* 0x000fe200078e02af */
[----:B------:R-:W-:Y:S01]  /*7130*/  IABS R75, R153 ;  /* 0x00000099004b7213 */ /* 0x000fe20000000000 */
[----:B------:R-:W-:-:S04]  /*7140*/  IMAD.HI.U32 R154, R106, R121, RZ ;  /* 0x000000796a9a7227 */ /* 0x000fc800078e00ff */
[----:B------:R-:W-:Y:S01]  /*7150*/  @!P5 IMAD.IADD R71, R71, 0x1, -R0 ;  /* 0x000000014747d824 */ /* 0x000fe200078e0a00 */
[----:B------:R-:W-:Y:S01]  /*7160*/  ISETP.GT.U32.AND P5, PT, R0, R175, PT ;  /* 0x000000af0000720c */ /* 0x000fe20003fa4070 */
[----:B------:R-:W-:Y:S01]  /*7170*/  @!P6 IMAD.MOV R25, RZ, RZ, -R25 ;  /* 0x000000ffff19e224 */ /* 0x000fe200078e0a19 */
[----:B------:R-:W-:Y:S01]  /*7180*/  ISETP.GE.AND P6, PT, R112, RZ, PT ;  /* 0x000000ff7000720c */ /* 0x000fe20003fc6270 */
[----:B------:R-:W-:-:S04]  /*7190*/  IMAD.HI.U32 R112, R106, R79, RZ ;  /* 0x0000004f6a707227 */ /* 0x000fc800078e00ff */
[----:B------:R-:W-:Y:S02]  /*71a0*/  @!P4 IMAD.IADD R117, R117, 0x1, -R0 ;  /* 0x000000017575c824 */ /* 0x000fe400078e0a00 */
[----:B------:R-:W-:Y:S02]  /*71b0*/  IMAD.MOV R112, RZ, RZ, -R112 ;  /* 0x000000ffff707224 */ /* 0x000fe400078e0a70 */
[----:B------:R-:W-:Y:S01]  /*71c0*/  IMAD.HI.U32 R150, R106, R75, RZ ;  /* 0x0000004b6a967227 */ /* 0x000fe200078e00ff */
[----:B------:R-:W-:-:S03]  /*71d0*/  ISETP.GT.U32.AND P4, PT, R0, R117, PT ;  /* 0x000000750000720c */ /* 0x000fc60003f84070 */
[----:B------:R-:W-:Y:S02]  /*71e0*/  @!P5 IMAD.IADD R175, R175, 0x1, -R0 ;  /* 0x00000001afafd824 */ /* 0x000fe400078e0a00 */
[----:B------:R-:W-:Y:S01]  /*71f0*/  @!P3 IMAD.MOV R71, RZ, RZ, -R71 ;  /* 0x000000ffff47b224 */ /* 0x000fe200078e0a47 */
[----:B------:R-:W-:Y:S01]  /*7200*/  ISETP.GE.AND P3, PT, R29, RZ, PT ;  /* 0x000000ff1d00720c */ /* 0x000fe20003f66270 */
[C---:B------:R-:W-:Y:S01]  /*7210*/  IMAD R29, R0.reuse, R112, R79 ;  /* 0x00000070001d7224 */ /* 0x040fe200078e024f */
[----:B------:R-:W-:Y:S01]  /*7220*/  ISETP.GT.U32.AND P5, PT, R0, R175, PT ;  /* 0x000000af0000720c */ /* 0x000fe20003fa4070 */
[----:B------:R-:W-:Y:S01]  /*7230*/  IMAD.MOV R150, RZ, RZ, -R150 ;  /* 0x000000ffff967224 */ /* 0x000fe200078e0a96 */
[----:B------:R-:W-:Y:S01]  /*7240*/  LOP3.LUT R112, R119, 0xf0, RZ, 0xfc, !PT ;  /* 0x000000f077707812 */ /* 0x000fe200078efcff */
[----:B------:R-:W-:-:S04]  /*7250*/  IMAD.HI.U32 R79, R106, R177, RZ ;  /* 0x000000b16a4f7227 */ /* 0x000fc800078e00ff */
[----:B------:R-:W-:Y:S01]  /*7260*/  @!P4 IMAD.IADD R117, R117, 0x1, -R0 ;  /* 0x000000017575c824 */ /* 0x000fe200078e0a00 */
[C---:B------:R-:W-:Y:S01]  /*7270*/  ISETP.GT.U32.AND P4, PT, R0.reuse, R29, PT ;  /* 0x0000001d0000720c */ /* 0x040fe20003f84070 */
[C---:B------:R-:W-:Y:S01]  /*7280*/  IMAD R75, R0.reuse, R150, R75 ;  /* 0x00000096004b7224 */ /* 0x040fe200078e024b */
[----:B------:R-:W-:Y:S01]  /*7290*/  IABS R150, R112 ;  /* 0x0000007000967213 */ /* 0x000fe20000000000 */
[----:B------:R-:W-:Y:S02]  /*72a0*/  IMAD.MOV R154, RZ, RZ, -R154 ;  /* 0x000000ffff9a7224 */ /* 0x000fe400078e0a9a */
[----:B------:R-:W-:Y:S01]  /*72b0*/  @!P5 IMAD.IADD R175, R175, 0x1, -R0 ;  /* 0x00000001afafd824 */ /* 0x000fe200078e0a00 */
[C---:B------:R-:W-:Y:S01]  /*72c0*/  ISETP.GT.U32.AND P5, PT, R0.reuse, R75, PT ;  /* 0x0000004b0000720c */ /* 0x040fe20003fa4070 */
[----:B------:R-:W-:Y:S02]  /*72d0*/  IMAD.MOV R79, RZ, RZ, -R79 ;  /* 0x000000ffff4f7224 */ /* 0x000fe400078e0a4f */
[----:B------:R-:W-:-:S02]  /*72e0*/  IMAD R121, R0, R154, R121 ;  /* 0x0000009a00797224 */ /* 0x000fc400078e0279 */
[C---:B------:R-:W-:Y:S01]  /*72f0*/  IMAD R177, R0.reuse, R79, R177 ;  /* 0x0000004f00b17224 */ /* 0x040fe200078e02b1 */
[----:B------:R-:W-:Y:S01]  /*7300*/  IABS R79, R152 ;  /* 0x00000098004f7213 */ /* 0x000fe20000000000 */
[--C-:B------:R-:W-:Y:S02]  /*7310*/  @!P4 IMAD.IADD R29, R29, 0x1, -R0.reuse ;  /* 0x000000011d1dc824 */ /* 0x100fe400078e0a00 */
[----:B------:R-:W-:Y:S01]  /*7320*/  @!P6 IMAD.MOV R117, RZ, RZ, -R117 ;  /* 0x000000ffff75e224 */ /* 0x000fe200078e0a75 */
[C---:B------:R-:W-:Y:S01]  /*7330*/  ISETP.GT.U32.AND P6, PT, R0.reuse, R121, PT ;  /* 0x000000790000720c */ /* 0x040fe20003fc4070 */
[----:B------:R-:W-:Y:S01]  /*7340*/  @!P3 IMAD.MOV R175, RZ, RZ, -R175 ;  /* 0x000000ffffafb224 */ /* 0x000fe200078e0aaf */
[C---:B------:R-:W-:Y:S01]  /*7350*/  ISETP.GT.U32.AND P3, PT, R0.reuse, R177, PT ;  /* 0x000000b10000720c */ /* 0x040fe20003f64070 */
[----:B------:R-:W-:Y:S01]  /*7360*/  @!P5 IMAD.IADD R75, R75, 0x1, -R0 ;  /* 0x000000014b4bd824 */ /* 0x000fe200078e0a00 */
[----:B------:R-:W-:Y:S01]  /*7370*/  ISETP.GT.U32.AND P4, PT, R0, R29, PT ;  /* 0x0000001d0000720c */ /* 0x000fe20003f84070 */
[----:B------:R-:W-:Y:S01]  /*7380*/  IMAD.HI.U32 R160, R106, R150, RZ ;  /* 0x000000966aa07227 */ /* 0x000fe200078e00ff */
[----:B------:R-:W-:-:S02]  /*7390*/  LOP3.LUT P5, RZ, R158, 0x1, RZ, 0xc0, !PT ;  /* 0x000000019eff7812 */ /* 0x000fc400078ac0ff */
[----:B------:R-:W-:Y:S01]  /*73a0*/  ISETP.GT.U32.AND P0, PT, R0, R75, PT ;  /* 0x0000004b0000720c */ /* 0x000fe20003f04070 */
[----:B------:R-:W-:Y:S01]  /*73b0*/  IMAD.MOV R160, RZ, RZ, -R160 ;  /* 0x000000ffffa07224 */ /* 0x000fe200078e0aa0 */
[----:B------:R-:W-:Y:S01]  /*73c0*/  IADD3 R158, R132, -0x10, RZ ;  /* 0xfffffff0849e7810 */ /* 0x000fe20007ffe0ff */
[----:B------:R-:W-:-:S04]  /*73d0*/  IMAD.HI.U32 R154, R106, R79, RZ ;  /* 0x0000004f6a9a7227 */ /* 0x000fc800078e00ff */
[--C-:B------:R-:W-:Y:S01]  /*73e0*/  @!P6 IMAD.IADD R121, R121, 0x1, -R0.reuse ;  /* 0x000000017979e824 */ /* 0x100fe200078e0a00 */
[----:B------:R-:W-:Y:S01]  /*73f0*/  ISETP.GE.AND P6, PT, R153, RZ, PT ;  /* 0x000000ff9900720c */ /* 0x000fe20003fc6270 */
[--C-:B------:R-:W-:Y:S02]  /*7400*/  @!P3 IMAD.IADD R177, R177, 0x1, -R0.reuse ;  /* 0x00000001b1b1b824 */ /* 0x100fe400078e0a00 */
[----:B------:R-:W-:Y:S01]  /*7410*/  @!P4 IMAD.IADD R29, R29, 0x1, -R0 ;  /* 0x000000011d1dc824 */ /* 0x000fe200078e0a00 */
[----:B------:R1:W-:Y:S01]  /*7420*/  LDGSTS.E [R164+0x11600], [R238.64], P5 ;  /* 0x11600000eea47fae */ /* 0x0003e2000a921844 */
[----:B------:R-:W-:Y:S01]  /*7430*/  ISETP.GE.AND P4, PT, R33, RZ, PT ;  /* 0x000000ff2100720c */ /* 0x000fe20003f86270 */
[C---:B------:R-:W-:Y:S01]  /*7440*/  IMAD R33, R0.reuse, R160, R150 ;  /* 0x000000a000217224 */ /* 0x040fe200078e0296 */
[C---:B------:R-:W-:Y:S01]  /*7450*/  ISETP.GT.U32.AND P3, PT, R0.reuse, R121, PT ;  /* 0x000000790000720c */ /* 0x040fe20003f64070 */
[----:B------:R-:W-:Y:S01]  /*7460*/  IMAD.MOV R154, RZ, RZ, -R154 ;  /* 0x000000ffff9a7224 */ /* 0x000fe200078e0a9a */
[C---:B------:R-:W-:Y:S01]  /*7470*/  ISETP.GT.U32.AND P5, PT, R0.reuse, R177, PT ;  /* 0x000000b10000720c */ /* 0x040fe20003fa4070 */
[----:B------:R-:W-:Y:S01]  /*7480*/  @!P0 IMAD.IADD R75, R75, 0x1, -R0 ;  /* 0x000000014b4b8824 */ /* 0x000fe200078e0a00 */
[----:B------:R-:W-:Y:S01]  /*7490*/  LOP3.LUT R150, R119, 0xf4, RZ, 0xfc, !PT ;  /* 0x000000f477967812 */ /* 0x000fe200078efcff */
[C---:B------:R-:W-:Y:S01]  /*74a0*/  IMAD R79, R0.reuse, R154, R79 ;  /* 0x0000009a004f7224 */ /* 0x040fe200078e024f */
[C---:B------:R-:W-:Y:S01]  /*74b0*/  ISETP.GT.U32.AND P0, PT, R0.reuse, R33, PT ;  /* 0x000000210000720c */ /* 0x040fe20003f04070 */
[----:B------:R1:W-:Y:S01]  /*74c0*/  LDGSTS.E [R164+0x11a00], [R242.64], P1 ;  /* 0x11a00000f2a47fae */ /* 0x0003e20008921844 */
[----:B------:R-:W-:Y:S01]  /*74d0*/  IABS R153, R150 ;  /* 0x0000009600997213 */ /* 0x000fe20000000000 */
[----:B------:R-:W-:Y:S01]  /*74e0*/  @!P6 IMAD.MOV R75, RZ, RZ, -R75 ;  /* 0x000000ffff4be224 */ /* 0x000fe200078e0a4b */
[----:B------:R-:W-:Y:S01]  /*74f0*/  SHF.R.U32.HI R154, RZ, 0x1, R156 ;  /* 0x00000001ff9a7819 */ /* 0x000fe2000001169c */
[----:B------:R-:W-:Y:S01]  /*7500*/  @!P4 IMAD.MOV R29, RZ, RZ, -R29 ;  /* 0x000000ffff1dc224 */ /* 0x000fe200078e0a1d */
[----:B------:R-:W-:Y:S01]  /*7510*/  ISETP.GT.U32.AND P4, PT, R0, R79, PT ;  /* 0x0000004f0000720c */ /* 0x000fe20003f84070 */
[--C-:B------:R-:W-:Y:S01]  /*7520*/  @!P3 IMAD.IADD R121, R121, 0x1, -R0.reuse ;  /* 0x000000017979b824 */ /* 0x100fe200078e0a00 */
[----:B------:R-:W-:Y:S01]  /*7530*/  LOP3.LUT P3, RZ, R154, 0x1, RZ, 0xc0, !PT ;  /* 0x000000019aff7812 */ /* 0x000fe2000786c0ff */
[----:B------:R-:W-:Y:S01]  /*7540*/  @!P5 IMAD.IADD R177, R177, 0x1, -R0 ;  /* 0x00000001b1b1d824 */ /* 0x000fe200078e0a00 */
[----:B------:R-:W-:Y:S01]  /*7550*/  ISETP.GE.AND P5, PT, R131, RZ, PT ;  /* 0x000000ff8300720c */ /* 0x000fe20003fa6270 */
[----:B------:R-:W-:Y:S01]  /*7560*/  IMAD.HI.U32 R154, R106, R153, RZ ;  /* 0x000000996a9a7227 */ /* 0x000fe200078e00ff */
[----:B------:R-:W-:-:S02]  /*7570*/  LOP3.LUT R131, R119, 0xf6, RZ, 0xfc, !PT ;  /* 0x000000f677837812 */ /* 0x000fc400078efcff */
[----:B------:R-:W-:Y:S01]  /*7580*/  ISETP.GE.U32.AND P6, PT, R158, 0x7fffffd1, PT ;  /* 0x7fffffd19e00780c */ /* 0x000fe20003fc6070 */
[----:B------:R-:W-:Y:S01]  /*7590*/  IMAD.MOV R154, RZ, RZ, -R154 ;  /* 0x000000ffff9a7224 */ /* 0x000fe200078e0a9a */
[----:B------:R-:W-:Y:S01]  /*75a0*/  IABS R179, R131 ;  /* 0x0000008300b37213 */ /* 0x000fe20000000000 */
[--C-:B------:R-:W-:Y:S01]  /*75b0*/  @!P0 IMAD.IADD R33, R33, 0x1, -R0.reuse ;  /* 0x0000000121218824 */ /* 0x100fe200078e0a00 */
[----:B------:R-:W-:Y:S01]  /*75c0*/  ISETP.GE.AND P0, PT, R125, RZ, PT ;  /* 0x000000ff7d00720c */ /* 0x000fe20003f06270 */
[----:B------:R-:W-:Y:S01]  /*75d0*/  IMAD R125, R0, R154, R153 ;  /* 0x0000009a007d7224 */ /* 0x000fe200078e0299 */
[----:B------:R-:W-:Y:S01]  /*75e0*/  IADD3 R153, R132, -0xc, RZ ;  /* 0xfffffff484997810 */ /* 0x000fe20007ffe0ff */
[----:B------:R-:W-:Y:S01]  /*75f0*/  @!P4 IMAD.IADD R79, R79, 0x1, -R0 ;  /* 0x000000014f4fc824 */ /* 0x000fe200078e0a00 */
[C---:B------:R-:W-:Y:S01]  /*7600*/  ISETP.GT.U32.AND P4, PT, R0.reuse, R33, PT ;  /* 0x000000210000720c */ /* 0x040fe20003f84070 */
[----:B------:R-:W-:Y:S01]  /*7610*/  @!P5 IMAD.MOV R121, RZ, RZ, -R121 ;  /* 0x000000ffff79d224 */ /* 0x000fe200078e0a79 */
[C---:B------:R-:W-:Y:S01]  /*7620*/  ISETP.GT.U32.AND P5, PT, R0.reuse, R125, PT ;  /* 0x0000007d0000720c */ /* 0x040fe20003fa4070 */
[----:B------:R1:W-:Y:S01]  /*7630*/  LDGSTS.E [R164+0x11e00], [R192.64], P3 ;  /* 0x11e00000c0a47fae */ /* 0x0003e20009921844 */
[----:B------:R-:W-:-:S02]  /*7640*/  ISETP.GT.U32.AND P1, PT, R0, R79, PT ;  /* 0x0000004f0000720c */ /* 0x000fc40003f24070 */
[C---:B------:R-:W-:Y:S02]  /*7650*/  IADD3 R154, R132.reuse, -0x8, RZ ;  /* 0xfffffff8849a7810 */ /* 0x040fe40007ffe0ff */
[----:B------:R-:W-:Y:S01]  /*7660*/  IADD3 R158, R132, -0x40, RZ ;  /* 0xffffffc0849e7810 */ /* 0x000fe20007ffe0ff */
[----:B------:R-:W-:Y:S01]  /*7670*/  @!P0 IMAD.MOV R177, RZ, RZ, -R177 ;  /* 0x000000ffffb18224 */ /* 0x000fe200078e0ab1 */
[----:B------:R-:W-:Y:S01]  /*7680*/  ISETP.GE.U32.AND P0, PT, R153, 0x7fffffd5, PT ;  /* 0x7fffffd59900780c */ /* 0x000fe20003f06070 */
[----:B------:R-:W-:Y:S01]  /*7690*/  IMAD.HI.U32 R153, R106, R179, RZ ;  /* 0x000000b36a997227 */ /* 0x000fe200078e00ff */
[----:B------:R-:W-:Y:S02]  /*76a0*/  ISETP.GE.U32.AND P3, PT, R154, 0x7fffffd9, PT ;  /* 0x7fffffd99a00780c */ /* 0x000fe40003f66070 */
[----:B------:R-:W-:Y:S01]  /*76b0*/  IADD3 R154, R132, -0x4, RZ ;  /* 0xfffffffc849a7810 */ /* 0x000fe20007ffe0ff */
[--C-:B------:R-:W-:Y:S01]  /*76c0*/  @!P4 IMAD.IADD R33, R33, 0x1, -R0.reuse ;  /* 0x000000012121c824 */ /* 0x100fe200078e0a00 */
[----:B------:R-:W-:Y:S01]  /*76d0*/  ISETP.GE.AND P4, PT, R112, RZ, PT ;  /* 0x000000ff7000720c */ /* 0x000fe20003f86270 */
[--C-:B------:R-:W-:Y:S01]  /*76e0*/  @!P5 IMAD.IADD R125, R125, 0x1, -R0.reuse ;  /* 0x000000017d7dd824 */ /* 0x100fe200078e0a00 */
[C---:B------:R-:W-:Y:S01]  /*76f0*/  LOP3.LUT R112, R119.reuse, 0xf8, RZ, 0xfc, !PT ;  /* 0x000000f877707812 */ /* 0x040fe200078efcff */
[----:B------:R-:W-:Y:S01]  /*7700*/  IMAD.MOV R153, RZ, RZ, -R153 ;  /* 0x000000ffff997224 */ /* 0x000fe200078e0a99 */
[----:B------:R-:W-:Y:S01]  /*7710*/  LOP3.LUT R132, R119, 0xfa, RZ, 0xfc, !PT ;  /* 0x000000fa77847812 */ /* 0x000fe200078efcff */
[----:B------:R-:W-:Y:S01]  /*7720*/  @!P1 IMAD.IADD R79, R79, 0x1, -R0 ;  /* 0x000000014f4f9824 */ /* 0x000fe200078e0a00 */
[C---:B------:R-:W-:Y:S01]  /*7730*/  ISETP.GT.U32.AND P5, PT, R0.reuse, R125, PT ;  /* 0x0000007d0000720c */ /* 0x040fe20003fa4070 */
[----:B------:R-:W-:Y:S01]  /*7740*/  IMAD R179, R0, R153, R179 ;  /* 0x0000009900b37224 */ /* 0x000fe200078e02b3 */
[----:B------:R-:W-:-:S02]  /*7750*/  ISETP.GE.AND P1, PT, R152, RZ, PT ;  /* 0x000000ff9800720c */ /* 0x000fc40003f26270 */
[----:B------:R-:W-:Y:S02]  /*7760*/  IABS R152, R112 ;  /* 0x0000007000987213 */ /* 0x000fe40000000000 */
[----:B------:R-:W-:Y:S01]  /*7770*/  IABS R138, R132 ;  /* 0x00000084008a7213 */ /* 0x000fe20000000000 */
[----:B------:R-:W-:Y:S01]  /*7780*/  @!P4 IMAD.MOV R33, RZ, RZ, -R33 ;  /* 0x000000ffff21c224 */ /* 0x000fe200078e0a21 */
[----:B------:R-:W-:Y:S01]  /*7790*/  ISETP.GT.U32.AND P4, PT, R0, R179, PT ;  /* 0x000000b30000720c */ /* 0x000fe20003f84070 */
[----:B------:R-:W-:Y:S01]  /*77a0*/  IMAD.HI.U32 R153, R106, R152, RZ ;  /* 0x000000986a997227 */ /* 0x000fe200078e00ff */
[----:B------:R-:W-:-:S03]  /*77b0*/  LOP3.LUT R119, R119, 0xfc, RZ, 0xfc, !PT ;  /* 0x000000fc77777812 */ /* 0x000fc600078efcff */
[----:B------:R-:W-:Y:S01]  /*77c0*/  @!P5 IMAD.IADD R125, R125, 0x1, -R0 ;  /* 0x000000017d7dd824 */ /* 0x000fe200078e0a00 */
[----:B------:R-:W-:Y:S01]  /*77d0*/  ISETP.GE.AND P5, PT, R150, RZ, PT ;  /* 0x000000ff9600720c */ /* 0x000fe20003fa6270 */
[----:B------:R-:W-:Y:S01]  /*77e0*/  IMAD.MOV R153, RZ, RZ, -R153 ;  /* 0x000000ffff997224 */ /* 0x000fe200078e0a99 */
[----:B------:R-:W-:Y:S01]  /*77f0*/  IABS R126, R119 ;  /* 0x00000077007e7213 */ /* 0x000fe20000000000 */
[----:B------:R-:W-:-:S04]  /*7800*/  IMAD.HI.U32 R123, R106, R138, RZ ;  /* 0x0000008a6a7b7227 */ /* 0x000fc800078e00ff */
[----:B------:R-:W-:Y:S02]  /*7810*/  IMAD R152, R0, R153, R152 ;  /* 0x0000009900987224 */ /* 0x000fe400078e0298 */
[----:B------:R-:W-:Y:S02]  /*7820*/  @!P4 IMAD.IADD R179, R179, 0x1, -R0 ;  /* 0x00000001b3b3c824 */ /* 0x000fe400078e0a00 */
[----:B------:R-:W-:Y:S01]  /*7830*/  @!P1 IMAD.MOV R79, RZ, RZ, -R79 ;  /* 0x000000ffff4f9224 */ /* 0x000fe200078e0a4f */
[----:B------:R-:W-:Y:S01]  /*7840*/  ISETP.GE.U32.AND P1, PT, R154, 0x7fffffdd, PT ;  /* 0x7fffffdd9a00780c */ /* 0x000fe20003f26070 */
[----:B------:R-:W-:Y:S01]  /*7850*/  @!P5 IMAD.MOV R125, RZ, RZ, -R125 ;  /* 0x000000ffff7dd224 */ /* 0x000fe200078e0a7d */
[C---:B------:R-:W-:Y:S01]  /*7860*/  ISETP.GT.U32.AND P4, PT, R0.reuse, R179, PT ;  /* 0x000000b30000720c */ /* 0x040fe20003f84070 */
[----:B------:R-:W-:Y:S01]  /*7870*/  IMAD.MOV R123, RZ, RZ, -R123 ;  /* 0x000000ffff7b7224 */ /* 0x000fe200078e0a7b */
[----:B------:R-:W-:Y:S01]  /*7880*/  ISETP.GT.U32.AND P5, PT, R0, R152, PT ;  /* 0x000000980000720c */ /* 0x000fe20003fa4070 */
[----:B------:R-:W-:-:S04]  /*7890*/  IMAD.HI.U32 R106, R106, R126, RZ ;  /* 0x0000007e6a6a7227 */ /* 0x000fc800078e00ff */
[----:B------:R-:W-:Y:S02]  /*78a0*/  IMAD R123, R0, R123, R138 ;  /* 0x0000007b007b7224 */ /* 0x000fe400078e028a */
[----:B------:R-:W-:Y:S02]  /*78b0*/  IMAD.MOV R106, RZ, RZ, -R106 ;  /* 0x000000ffff6a7224 */ /* 0x000fe400078e0a6a */
[----:B------:R1:W-:Y:S01]  /*78c0*/  LDGSTS.E [R226+0x10300], [R188.64], !P1 ;  /* 0x10300000bce27fae */ /* 0x0003e2000c921844 */
[----:B------:R-:W-:Y:S01]  /*78d0*/  ISETP.GE.U32.AND P1, PT, R158, 0x7fffffa1, PT ;  /* 0x7fffffa19e00780c */ /* 0x000fe20003f26070 */
[--C-:B------:R-:W-:Y:S01]  /*78e0*/  @!P4 IMAD.IADD R179, R179, 0x1, -R0.reuse ;  /* 0x00000001b3b3c824 */ /* 0x100fe200078e0a00 */
[----:B------:R-:W-:Y:S01]  /*78f0*/  ISETP.GE.AND P4, PT, R131, RZ, PT ;  /* 0x000000ff8300720c */ /* 0x000fe20003f86270 */
[----:B------:R-:W-:Y:S01]  /*7900*/  @!P5 IMAD.IADD R152, R152, 0x1, -R0 ;  /* 0x000000019898d824 */ /* 0x000fe200078e0a00 */
[----:B------:R-:W-:Y:S01]  /*7910*/  SEL R135, RZ, 0x1, P1 ;  /* 0x00000001ff877807 */ /* 0x000fe20000800000 */
[----:B------:R-:W-:Y:S01]  /*7920*/  IMAD R129, R0, R106, R126 ;  /* 0x0000006a00817224 */ /* 0x000fe200078e027e */
[----:B------:R-:W-:Y:S01]  /*7930*/  LOP3.LUT R158, R162, 0x1f, RZ, 0xc0, !PT ;  /* 0x0000001fa29e7812 */ /* 0x000fe200078ec0ff */
[----:B------:R-:W-:Y:S01]  /*7940*/  IMAD.SHL.U32 R106, R107, 0x100, RZ ;  /* 0x000001006b6a7824 */ /* 0x000fe200078e00ff */
[----:B------:R-:W-:Y:S01]  /*7950*/  ISETP.GT.U32.AND P5, PT, R0, R152, PT ;  /* 0x000000980000720c */ /* 0x000fe20003fa4070 */
[----:B------:R-:W-:Y:S01]  /*7960*/  IMAD.IADD R115, R135, 0x1, R115 ;  /* 0x0000000187737824 */ /* 0x000fe200078e0273 */
[----:B------:R1:W-:Y:S01]  /*7970*/  LDGSTS.E [R226+0x10700], [R190.64], !P3 ;  /* 0x10700000bee27fae */ /* 0x0003e2000d921844 */
[----:B------:R-:W-:-:S03]  /*7980*/  SHF.R.S32.HI R162, RZ, 0x5, R162 ;  /* 0x00000005ffa27819 */ /* 0x000fc600000114a2 */
[----:B------:R-:W-:Y:S01]  /*7990*/  LOP3.LUT R115, R115, 0x3, RZ, 0xc0, !PT ;  /* 0x0000000373737812 */ /* 0x000fe200078ec0ff */
[----:B------:R-:W-:Y:S01]  /*79a0*/  @!P4 IMAD.MOV R179, RZ, RZ, -R179 ;  /* 0x000000ffffb3c224 */ /* 0x000fe200078e0ab3 */
[----:B------:R-:W-:Y:S01]  /*79b0*/  ISETP.GT.U32.AND P4, PT, R0, R123, PT ;  /* 0x0000007b0000720c */ /* 0x000fe20003f84070 */
[----:B------:R1:W-:Y:S01]  /*79c0*/  LDGSTS.E [R226+0x10b00], [R240.64], !P0 ;  /* 0x10b00000f0e27fae */ /* 0x0003e2000c121844 */
[----:B------:R-:W-:Y:S01]  /*79d0*/  IADD3 R103, R115, R103, R104 ;  /* 0x0000006773677210 */ /* 0x000fe20007ffe068 */
[----:B------:R-:W-:Y:S01]  /*79e0*/  IMAD.MOV.U32 R104, RZ, RZ, 0x1f ;  /* 0x0000001fff687424 */ /* 0x000fe200078e00ff */
[----:B------:R-:W-:Y:S01]  /*79f0*/  ISETP.GE.AND P0, PT, R119, RZ, PT ;  /* 0x000000ff7700720c */ /* 0x000fe20003f06270 */
[----:B------:R-:W-:Y:S01]  /*7a00*/  @!P5 IMAD.IADD R152, R152, 0x1, -R0 ;  /* 0x000000019898d824 */ /* 0x000fe200078e0a00 */
[----:B------:R-:W-:Y:S01]  /*7a10*/  ISETP.GE.AND P5, PT, R112, RZ, PT ;  /* 0x000000ff7000720c */ /* 0x000fe20003fa6270 */
[----:B------:R1:W-:Y:S01]  /*7a20*/  LDGSTS.E [R226+0x10f00], [R186.64], !P6 ;  /* 0x10f00000bae27fae */ /* 0x0003e2000f121844 */
[----:B------:R-:W-:Y:S01]  /*7a30*/  IADD3 R146, R104, c[0x0][0x180], RZ ;  /* 0x0000600068927a10 */ /* 0x000fe20007ffe0ff */
[----:B------:R-:W-:Y:S01]  /*7a40*/  IMAD.MOV.U32 R37, RZ, RZ, R152 ;  /* 0x000000ffff257224 */ /* 0x000fe200078e0098 */
[----:B------:R-:W-:Y:S01]  /*7a50*/  LOP3.LUT R107, R103, 0xf, RZ, 0xc0, !PT ;  /* 0x0000000f676b7812 */ /* 0x000fe200078ec0ff */
[----:B------:R-:W-:Y:S01]  /*7a60*/  IMAD R104, R158, c[0x0][0x18c], RZ ;  /* 0x000063009e687a24 */ /* 0x000fe200078e02ff */
[----:B------:R-:W-:Y:S01]  /*7a70*/  LOP3.LUT R103, R106, 0xf00, RZ, 0xe2, !PT ;  /* 0x00000f006a677812 */ /* 0x000fe200078ee2ff */
[----:B------:R-:W-:Y:S01]  /*7a80*/  @!P4 IMAD.IADD R123, R123, 0x1, -R0 ;  /* 0x000000017b7bc824 */ /* 0x000fe200078e0a00 */
[----:B------:R-:W-:Y:S01]  /*7a90*/  SGXT R162, R162, 0x1 ;  /* 0x00000001a2a2781a */ /* 0x000fe20000000200 */
[----:B------:R-:W-:Y:S01]  /*7aa0*/  IMAD R100, R100, 0x10, R107 ;  /* 0x0000001064647824 */ /* 0x000fe200078e026b */
[----:B------:R-:W-:Y:S01]  /*7ab0*/  LOP3.LUT R107, R124, 0xff, RZ, 0xc0, !PT ;  /* 0x000000ff7c6b7812 */ /* 0x000fe200078ec0ff */
[----:B------:R-:W-:Y:S01]  /*7ac0*/  IMAD R103, R110, 0x1000, R103 ;  /* 0x000010006e677824 */ /* 0x000fe200078e0267 */
[C---:B------:R-:W-:Y:S01]  /*7ad0*/  ISETP.GT.U32.AND P4, PT, R0.reuse, R123, PT ;  /* 0x0000007b0000720c */ /* 0x040fe20003f84070 */
[----:B------:R-:W-:Y:S01]  /*7ae0*/  @!P5 IMAD.MOV R37, RZ, RZ, -R37 ;  /* 0x000000ffff25d224 */ /* 0x000fe200078e0a25 */
[----:B------:R-:W-:Y:S01]  /*7af0*/  ISETP.GT.U32.AND P5, PT, R0, R129, PT ;  /* 0x000000810000720c */ /* 0x000fe20003fa4070 */
[----:B------:R-:W-:Y:S01]  /*7b00*/  IMAD.IADD R107, R102, 0x1, R107 ;  /* 0x00000001666b7824 */ /* 0x000fe200078e026b */
[----:B------:R-:W-:-:S02]  /*7b10*/  SHF.R.U32.HI R102, RZ, 0x4, R156 ;  /* 0x00000004ff667819 */ /* 0x000fc4000001169c */
[----:B------:R-:W-:-:S05]  /*7b20*/  LOP3.LUT R100, R100, 0xff, RZ, 0xc0, !PT ;  /* 0x000000ff64647812 */ /* 0x000fca00078ec0ff */
[----:B------:R-:W-:Y:S02]  /*7b30*/  IMAD.IADD R100, R103, 0x1, R100 ;  /* 0x0000000167647824 */ /* 0x000fe400078e0264 */
[--C-:B------:R-:W-:Y:S01]  /*7b40*/  @!P4 IMAD.IADD R123, R123, 0x1, -R0.reuse ;  /* 0x000000017b7bc824 */ /* 0x100fe200078e0a00 */
[----:B------:R-:W-:Y:S01]  /*7b50*/  ISETP.GT.AND P4, PT, R146, 0x1f, PT ;  /* 0x0000001f9200780c */ /* 0x000fe20003f84270 */
[----:B------:R-:W-:Y:S01]  /*7b60*/  @!P5 IMAD.IADD R129, R129, 0x1, -R0 ;  /* 0x000000018181d824 */ /* 0x000fe200078e0a00 */
[----:B------:R-:W-:Y:S02]  /*7b70*/  ISETP.GE.AND P5, PT, R158, c[0x0][0x180], PT ;  /* 0x000060009e007a0c */ /* 0x000fe40003fa6270 */
[----:B------:R-:W-:Y:S02]  /*7b80*/  SEL R83, RZ, 0x4, !P4 ;  /* 0x00000004ff537807 */ /* 0x000fe40006000000 */
[----:B------:R-:W-:Y:S02]  /*7b90*/  ISETP.GT.U32.AND P3, PT, R0, R129, PT ;  /* 0x000000810000720c */ /* 0x000fe40003f64070 */
[----:B------:R-:W-:-:S02]  /*7ba0*/  ISETP.GE.AND P4, PT, R132, RZ, PT ;  /* 0x000000ff8400720c */ /* 0x000fc40003f86270 */
[----:B------:R-:W-:Y:S02]  /*7bb0*/  SEL R83, R83, RZ, !P5 ;  /* 0x000000ff53537207 */ /* 0x000fe40006800000 */
[----:B------:R-:W-:Y:S02]  /*7bc0*/  PRMT R248, R100, 0x5410, R107 ;  /* 0x0000541064f87816 */ /* 0x000fe4000000006b */
[----:B------:R-:W-:Y:S01]  /*7bd0*/  ISETP.NE.U32.AND P5, PT, R83, RZ, PT ;  /* 0x000000ff5300720c */ /* 0x000fe20003fa5070 */
[----:B------:R-:W-:Y:S01]  /*7be0*/  IMAD.MOV.U32 R83, RZ, RZ, R123 ;  /* 0x000000ffff537224 */ /* 0x000fe200078e007b */
[--C-:B------:R-:W-:Y:S02]  /*7bf0*/  SHF.R.U32.HI R100, RZ, 0x8, R156.reuse ;  /* 0x00000008ff647819 */ /* 0x100fe4000001169c */
[----:B------:R-:W-:Y:S01]  /*7c00*/  SHF.R.U32.HI R156, RZ, 0xc, R156 ;  /* 0x0000000cff9c7819 */ /* 0x000fe2000001169c */
[----:B------:R-:W-:Y:S01]  /*7c10*/  @!P3 IMAD.IADD R129, R129, 0x1, -R0 ;  /* 0x000000018181b824 */ /* 0x000fe200078e0a00 */
[----:B------:R-:W-:Y:S01]  /*7c20*/  LOP3.LUT P3, RZ, R102, 0x1, RZ, 0xc0, !PT ;  /* 0x0000000166ff7812 */ /* 0x000fe2000786c0ff */
[----:B------:R-:W-:Y:S01]  /*7c30*/  @!P4 IMAD.MOV R83, RZ, RZ, -R83 ;  /* 0x000000ffff53c224 */ /* 0x000fe200078e0a53 */
[----:B------:R-:W-:Y:S01]  /*7c40*/  ISETP.NE.AND P4, PT, RZ, c[0x0][0x17c], PT ;  /* 0x00005f00ff007a0c */ /* 0x000fe20003f85270 */
[----:B------:R-:W-:Y:S01]  /*7c50*/  @!P0 IMAD.MOV R129, RZ, RZ, -R129 ;  /* 0x000000ffff818224 */ /* 0x000fe200078e0a81 */
[----:B------:R-:W-:Y:S01]  /*7c60*/  LOP3.LUT R102, RZ, c[0x0][0x17c], RZ, 0x33, !PT ;  /* 0x00005f00ff667a12 */ /* 0x000fe200078e33ff */
[----:B------:R-:W-:-:S03]  /*7c70*/  IMAD.SHL.U32 R0, R104, 0x4, RZ ;  /* 0x0000000468007824 */ /* 0x000fc600078e00ff */
[C---:B------:R-:W-:Y:S02]  /*7c80*/  SEL R93, R102.reuse, R93, !P4 ;  /* 0x0000005d665d7207 */ /* 0x040fe40006000000 */
[C---:B------:R-:W-:Y:S02]  /*7c90*/  SEL R92, R102.reuse, R92, !P4 ;  /* 0x0000005c665c7207 */ /* 0x040fe40006000000 */
[C---:B------:R-:W-:Y:S01]  /*7ca0*/  SEL R90, R102.reuse, R90, !P4 ;  /* 0x0000005a665a7207 */ /* 0x040fe20006000000 */
[----:B------:R-:W-:Y:S01]  /*7cb0*/  IMAD R93, R93, c[0x0][0x190], RZ ;  /* 0x000064005d5d7a24 */ /* 0x000fe200078e02ff */
[----:B------:R-:W-:Y:S01]  /*7cc0*/  SEL R88, R102, R88, !P4 ;  /* 0x0000005866587207 */ /* 0x000fe20006000000 */
[----:B------:R-:W-:Y:S01]  /*7cd0*/  IMAD R92, R92, c[0x0][0x190], RZ ;  /* 0x000064005c5c7a24 */ /* 0x000fe200078e02ff */
[----:B------:R-:W-:Y:S01]  /*7ce0*/  SEL R89, R102, R89, !P4 ;  /* 0x0000005966597207 */ /* 0x000fe20006000000 */
[----:B------:R-:W-:Y:S01]  /*7cf0*/  IMAD R120, R90, c[0x0][0x190], RZ ;  /* 0x000064005a787a24 */ /* 0x000fe200078e02ff */
[----:B------:R-:W-:Y:S01]  /*7d00*/  SEL R86, R102, R86, !P4 ;  /* 0x0000005666567207 */ /* 0x000fe20006000000 */
[----:B------:R-:W-:Y:S01]  /*7d10*/  IMAD R88, R88, c[0x0][0x190], RZ ;  /* 0x0000640058587a24 */ /* 0x000fe200078e02ff */
[C---:B------:R-:W-:Y:S01]  /*7d20*/  SEL R85, R102.reuse, R85, !P4 ;  /* 0x0000005566557207 */ /* 0x040fe20006000000 */
[----:B------:R-:W-:Y:S01]  /*7d30*/  IMAD R160, R89, c[0x0][0x190], RZ ;  /* 0x0000640059a07a24 */ /* 0x000fe200078e02ff */
[C---:B------:R-:W-:Y:S01]  /*7d40*/  SEL R82, R102.reuse, R82, !P4 ;  /* 0x0000005266527207 */ /* 0x040fe20006000000 */
[----:B------:R-:W-:Y:S01]  /*7d50*/  STL [R1+0x188], R93 ;  /* 0x0001885d01007387 */ /* 0x000fe20000100800 */
[----:B------:R-:W-:Y:S01]  /*7d60*/  SEL R84, R102, R84, !P4 ;  /* 0x0000005466547207 */ /* 0x000fe20006000000 */
[----:B------:R-:W-:Y:S01]  /*7d70*/  IMAD R86, R86, c[0x0][0x190], RZ ;  /* 0x0000640056567a24 */ /* 0x000fe200078e02ff */
[C---:B------:R-:W-:Y:S01]  /*7d80*/  SEL R81, R102.reuse, R81, !P4 ;  /* 0x0000005166517207 */ /* 0x040fe20006000000 */
[----:B------:R-:W-:Y:S01]  /*7d90*/  STL [R1+0x3a4], R92 ;  /* 0x0003a45c01007387 */ /* 0x000fe20000100800 */
[C---:B------:R-:W-:Y:S01]  /*7da0*/  SEL R80, R102.reuse, R80, !P4 ;  /* 0x0000005066507207 */ /* 0x040fe20006000000 */
[----:B------:R-:W-:Y:S01]  /*7db0*/  IMAD R119, R85, c[0x0][0x190], RZ ;  /* 0x0000640055777a24 */ /* 0x000fe200078e02ff */
[C---:B------:R-:W-:Y:S01]  /*7dc0*/  SEL R77, R102.reuse, R77, !P4 ;  /* 0x0000004d664d7207 */ /* 0x040fe20006000000 */
[----:B------:R-:W-:Y:S01]  /*7dd0*/  STL [R1+0x3a0], R120 ;  /* 0x0003a07801007387 */ /* 0x000fe20000100800 */
[----:B------:R-:W-:Y:S01]  /*7de0*/  SEL R78, R102, R78, !P4 ;  /* 0x0000004e664e7207 */ /* 0x000fe20006000000 */
[----:B------:R-:W-:Y:S01]  /*7df0*/  IMAD R82, R82, c[0x0][0x190], RZ ;  /* 0x0000640052527a24 */ /* 0x000fe200078e02ff */
[----:B------:R-:W-:Y:S01]  /*7e00*/  SEL R76, R102, R76, !P4 ;  /* 0x0000004c664c7207 */ /* 0x000fe20006000000 */
[----:B------:R-:W-:Y:S01]  /*7e10*/  STL [R1+0x398], R88 ;  /* 0x0003985801007387 */ /* 0x000fe20000100800 */
[----:B------:R-:W-:Y:S01]  /*7e20*/  IMAD R154, R84, c[0x0][0x190], RZ ;  /* 0x00006400549a7a24 */ /* 0x000fe200078e02ff */
[C---:B------:R-:W-:Y:S01]  /*7e30*/  SEL R74, R102.reuse, R74, !P4 ;  /* 0x0000004a664a7207 */ /* 0x040fe20006000000 */
[----:B------:R-:W-:Y:S01]  /*7e40*/  IMAD R81, R81, c[0x0][0x190], RZ ;  /* 0x0000640051517a24 */ /* 0x000fe200078e02ff */
[----:B------:R-:W-:Y:S01]  /*7e50*/  STL [R1+0x39c], R160 ;  /* 0x00039ca001007387 */ /* 0x000fe20000100800 */
[----:B------:R-:W-:Y:S01]  /*7e60*/  SEL R72, R102, R72, !P4 ;  /* 0x0000004866487207 */ /* 0x000fe20006000000 */
[----:B------:R-:W-:Y:S01]  /*7e70*/  IMAD R118, R80, c[0x0][0x190], RZ ;  /* 0x0000640050767a24 */ /* 0x000fe200078e02ff */
[C---:B------:R-:W-:Y:S01]  /*7e80*/  SEL R73, R102.reuse, R73, !P4 ;  /* 0x0000004966497207 */ /* 0x040fe20006000000 */
[----:B------:R-:W-:Y:S01]  /*7e90*/  STL [R1+0x394], R86 ;  /* 0x0003945601007387 */ /* 0x000fe20000100800 */
[----:B------:R-:W-:Y:S01]  /*7ea0*/  IMAD R77, R77, c[0x0][0x190], RZ ;  /* 0x000064004d4d7a24 */ /* 0x000fe200078e02ff */
[----:B------:R-:W-:Y:S01]  /*7eb0*/  SEL R70, R102, R70, !P4 ;  /* 0x0000004666467207 */ /* 0x000fe20006000000 */
[----:B------:R-:W-:Y:S01]  /*7ec0*/  IMAD R153, R78, c[0x0][0x190], RZ ;  /* 0x000064004e997a24 */ /* 0x000fe200078e02ff */
[----:B------:R-:W-:Y:S01]  /*7ed0*/  STL [R1+0x390], R119 ;  /* 0x0003907701007387 */ /* 0x000fe20000100800 */
[----:B------:R-:W-:Y:S01]  /*7ee0*/  SEL R69, R102, R69, !P4 ;  /* 0x0000004566457207 */ /* 0x000fe20006000000 */
[----:B------:R-:W-:Y:S01]  /*7ef0*/  IMAD R76, R76, c[0x0][0x190], RZ ;  /* 0x000064004c4c7a24 */ /* 0x000fe200078e02ff */
[----:B------:R-:W-:Y:S01]  /*7f00*/  SEL R66, R102, R66, !P4 ;  /* 0x0000004266427207 */ /* 0x000fe20006000000 */
[----:B------:R-:W-:Y:S01]  /*7f10*/  STL [R1+0x388], R82 ;  /* 0x0003885201007387 */ /* 0x000fe20000100800 */
[----:B------:R-:W-:Y:S01]  /*7f20*/  IMAD R116, R74, c[0x0][0x190], RZ ;  /* 0x000064004a747a24 */ /* 0x000fe200078e02ff */
[----:B------:R-:W-:Y:S01]  /*7f30*/  SEL R68, R102, R68, !P4 ;  /* 0x0000004466447207 */ /* 0x000fe20006000000 */
[----:B------:R-:W-:Y:S01]  /*7f40*/  IMAD R72, R72, c[0x0][0x190], RZ ;  /* 0x0000640048487a24 */ /* 0x000fe200078e02ff */
[----:B------:R-:W-:Y:S01]  /*7f50*/  STL [R1+0x38c], R154 ;  /* 0x00038c9a01007387 */ /* 0x000fe20000100800 */
[C---:B------:R-:W-:Y:S01]  /*7f60*/  SEL R65, R102.reuse, R65, !P4 ;  /* 0x0000004166417207 */ /* 0x040fe20006000000 */
        /* <DEDUP_REMOVED lines=75> */
[----:B------:R-:W-:-:S02]  /*8420*/  SEL R26, R102, R26, !P4 ;  /* 0x0000001a661a7207 */ /* 0x000fc40006000000 */
        /* <DEDUP_REMOVED lines=52> */
[----:B------:R-:W-:-:S02]  /*8770*/  SEL R52, R102, R52, !P4 ;  /* 0x0000003466347207 */ /* 0x000fc40006000000 */
[C---:B------:R-:W-:Y:S02]  /*8780*/  SEL R98, R102.reuse, R98, !P4 ;  /* 0x0000006266627207 */ /* 0x040fe40006000000 */
[C---:B------:R-:W-:Y:S02]  /*8790*/  SEL R157, R102.reuse, R157, !P4 ;  /* 0x0000009d669d7207 */ /* 0x040fe40006000000 */
[C---:B------:R-:W-:Y:S02]  /*87a0*/  SEL R7, R102.reuse, R7, !P4 ;  /* 0x0000000766077207 */ /* 0x040fe40006000000 */
[C---:B------:R-:W-:Y:S02]  /*87b0*/  SEL R50, R102.reuse, R50, !P4 ;  /* 0x0000003266327207 */ /* 0x040fe40006000000 */
[C---:B------:R-:W-:Y:S01]  /*87c0*/  SEL R96, R102.reuse, R96, !P4 ;  /* 0x0000006066607207 */ /* 0x040fe20006000000 */
[----:B------:R-:W-:Y:S01]  /*87d0*/  IMAD R28, R7, c[0x0][0x190], RZ ;  /* 0x00006400071c7a24 */ /* 0x000fe200078e02ff */
[----:B------:R-:W-:-:S02]  /*87e0*/  SEL R159, R102, R159, !P4 ;  /* 0x0000009f669f7207 */ /* 0x000fc40006000000 */
[C---:B------:R-:W-:Y:S02]  /*87f0*/  SEL R6, R102.reuse, R6, !P4 ;  /* 0x0000000666067207 */ /* 0x040fe40006000000 */
[C---:B------:R-:W-:Y:S02]  /*8800*/  SEL R48, R102.reuse, R48, !P4 ;  /* 0x0000003066307207 */ /* 0x040fe40006000000 */
[C---:B------:R-:W-:Y:S02]  /*8810*/  SEL R94, R102.reuse, R94, !P4 ;  /* 0x0000005e665e7207 */ /* 0x040fe40006000000 */
[C---:B------:R-:W-:Y:S02]  /*8820*/  SEL R161, R102.reuse, R161, !P4 ;  /* 0x000000a166a17207 */ /* 0x040fe40006000000 */
[C---:B------:R-:W-:Y:S02]  /*8830*/  SEL R4, R102.reuse, R4, !P4 ;  /* 0x0000000466047207 */ /* 0x040fe40006000000 */
[----:B------:R-:W-:-:S02]  /*8840*/  SEL R49, R102, R49, !P4 ;  /* 0x0000003166317207 */ /* 0x000fc40006000000 */
[----:B------:R-:W-:Y:S01]  /*8850*/  SEL R95, R102, R95, !P4 ;  /* 0x0000005f665f7207 */ /* 0x000fe20006000000 */
[----:B------:R-:W-:Y:S01]  /*8860*/  IMAD R32, R4, c[0x0][0x190], RZ ;  /* 0x0000640004207a24 */ /* 0x000fe200078e02ff */
[C---:B------:R-:W-:Y:S02]  /*8870*/  SEL R163, R102.reuse, R163, !P4 ;  /* 0x000000a366a37207 */ /* 0x040fe40006000000 */
[C---:B------:R-:W-:Y:S02]  /*8880*/  SEL R5, R102.reuse, R5, !P4 ;  /* 0x0000000566057207 */ /* 0x040fe40006000000 */
[C---:B------:R-:W-:Y:S02]  /*8890*/  SEL R51, R102.reuse, R51, !P4 ;  /* 0x0000003366337207 */ /* 0x040fe40006000000 */
[C---:B------:R-:W-:Y:S02]  /*88a0*/  SEL R97, R102.reuse, R97, !P4 ;  /* 0x0000006166617207 */ /* 0x040fe40006000000 */
[----:B------:R-:W-:-:S02]  /*88b0*/  SEL R165, R102, R165, !P4 ;  /* 0x000000a566a57207 */ /* 0x000fc40006000000 */
[C---:B------:R-:W-:Y:S02]  /*88c0*/  SEL R9, R102.reuse, R9, !P4 ;  /* 0x0000000966097207 */ /* 0x040fe40006000000 */
        /* <DEDUP_REMOVED lines=30> */
[----:B------:R-:W-:Y:S01]  /*8ab0*/  SEL R129, R102, R129, !P4 ;  /* 0x0000008166817207 */ /* 0x000fe20006000000 */
[----:B------:R-:W-:Y:S01]  /*8ac0*/  IMAD R102, R30, c[0x0][0x190], RZ ;  /* 0x000064001e667a24 */ /* 0x000fe200078e02ff */
[----:B------:R-:W-:Y:S01]  /*8ad0*/  LOP3.LUT P4, RZ, R100, 0x1, RZ, 0xc0, !PT ;  /* 0x0000000164ff7812 */ /* 0x000fe2000788c0ff */
[----:B------:R-:W-:Y:S01]  /*8ae0*/  IMAD R100, R34, c[0x0][0x190], RZ ;  /* 0x0000640022647a24 */ /* 0x000fe200078e02ff */
[----:B------:R-:W-:Y:S01]  /*8af0*/  IADD3 R184, P0, R0, c[0x0][0x168], RZ ;  /* 0x00005a0000b87a10 */ /* 0x000fe20007f1e0ff */
[----:B------:R-:W-:-:S02]  /*8b00*/  IMAD R30, R6, c[0x0][0x190], RZ ;  /* 0x00006400061e7a24 */ /* 0x000fc400078e02ff */
[----:B------:R-:W-:Y:S01]  /*8b10*/  IMAD R34, R5, c[0x0][0x190], RZ ;  /* 0x0000640005227a24 */ /* 0x000fe200078e02ff */
[----:B------:R-:W-:Y:S01]  /*8b20*/  LEA.HI.X.SX32 R185, R104, c[0x0][0x16c], 0x2, P0 ;  /* 0x00005b0068b97a11 */ /* 0x000fe200000f16ff */
[----:B------:R-:W-:Y:S01]  /*8b30*/  STL [R1+0x308], R100 ;  /* 0x0003086401007387 */ /* 0x000fe20000100800 */
[----:B------:R-:W-:Y:S01]  /*8b40*/  IMAD R104, R26, c[0x0][0x190], RZ ;  /* 0x000064001a687a24 */ /* 0x000fe200078e02ff */
[CC--:B-1----:R-:W-:Y:S01]  /*8b50*/  LEA R188, P6, R93.reuse, R184.reuse, 0x2 ;  /* 0x000000b85dbc7211 */ /* 0x0c2fe200078c10ff */
[----:B------:R-:W-:Y:S01]  /*8b60*/  IMAD R26, R8, c[0x0][0x190], RZ ;  /* 0x00006400081a7a24 */ /* 0x000fe200078e02ff */
[----:B------:R-:W-:Y:S01]  /*8b70*/  STL [R1+0x300], R127 ;  /* 0x0003007f01007387 */ /* 0x000fe20000100800 */
[-C--:B------:R-:W-:Y:S02]  /*8b80*/  LEA R182, P0, R88, R184.reuse, 0x2 ;  /* 0x000000b858b67211 */ /* 0x080fe400078010ff */
[----:B------:R-:W-:Y:S01]  /*8b90*/  LEA.HI.X.SX32 R189, R93, R185, 0x2, P6 ;  /* 0x000000b95dbd7211 */ /* 0x000fe200030f16ff */
[----:B------:R-:W-:Y:S01]  /*8ba0*/  STL [R1+0x2f4], R138 ;  /* 0x0002f48a01007387 */ /* 0x000fe20000100800 */
[----:B------:R-:W-:-:S02]  /*8bb0*/  LEA R14, P6, R82, R184, 0x2 ;  /* 0x000000b8520e7211 */ /* 0x000fc400078c10ff */
[-C--:B------:R-:W-:Y:S01]  /*8bc0*/  LEA.HI.X.SX32 R183, R88, R185.reuse, 0x2, P0 ;  /* 0x000000b958b77211 */ /* 0x080fe200000f16ff */
[----:B------:R-:W-:Y:S01]  /*8bd0*/  STL [R1+0x2fc], R102 ;  /* 0x0002fc6601007387 */ /* 0x000fe20000100800 */
[C---:B------:R-:W-:Y:S02]  /*8be0*/  LEA R10, P0, R77.reuse, R184, 0x2 ;  /* 0x000000b84d0a7211 */ /* 0x040fe400078010ff */
[-C--:B------:R-:W-:Y:S01]  /*8bf0*/  LEA.HI.X.SX32 R15, R82, R185.reuse, 0x2, P6 ;  /* 0x000000b9520f7211 */ /* 0x080fe200030f16ff */
[----:B------:R-:W-:Y:S01]  /*8c00*/  STL [R1+0x2f0], R126 ;  /* 0x0002f07e01007387 */ /* 0x000fe20000100800 */
[----:B------:R-:W-:-:S03]  /*8c10*/  LEA.HI.X.SX32 R11, R77, R185, 0x2, P0 ;  /* 0x000000b94d0b7211 */ /* 0x000fc600000f16ff */
[----:B------:R-:W-:Y:S04]  /*8c20*/  STL [R1+0x2e4], R24 ;  /* 0x0002e41801007387 */ /* 0x000fe80000100800 */
        /* <DEDUP_REMOVED lines=8> */
[----:B------:R-:W-:Y:S04]  /*8cb0*/  STL.64 [R1+0x7e8], R186 ;  /* 0x0007e8ba01007387 */ /* 0x000fe80000100a00 */
[----:B------:R-:W-:Y:S04]  /*8cc0*/  STL [R1+0x2b0], R135 ;  /* 0x0002b08701007387 */ /* 0x000fe80000100800 */
[----:B------:R-:W-:Y:S04]  /*8cd0*/  STL [R1+0x2b8], R110 ;  /* 0x0002b86e01007387 */ /* 0x000fe80000100800 */
[----:B------:R-:W-:Y:S04]  /*8ce0*/  STL [R1+0x2a8], R134 ;  /* 0x0002a88601007387 */ /* 0x000fe80000100800 */
[----:B------:R-:W-:Y:S04]  /*8cf0*/  STL.64 [R1+0x110], R188 ;  /* 0x000110bc01007387 */ /* 0x000fe80000100a00 */
[----:B------:R-:W-:Y:S04]  /*8d00*/  STL [R1+0x298], R132 ;  /* 0x0002988401007387 */ /* 0x000fe80000100800 */
[----:B------:R-:W-:Y:S04]  /*8d10*/  STL.64 [R1+0xf0], R182 ;  /* 0x0000f0b601007387 */ /* 0x000fe80000100a00 */
[----:B------:R1:W-:Y:S04]  /*8d20*/  STL.64 [R1+0xd0], R14 ;  /* 0x0000d00e01007387 */ /* 0x0003e80000100a00 */
[----:B------:R-:W-:Y:S04]  /*8d30*/  STL [R1+0x288], R26 ;  /* 0x0002881a01007387 */ /* 0x000fe80000100800 */
[----:B------:R2:W-:Y:S01]  /*8d40*/  STL.64 [R1+0xb0], R10 ;  /* 0x0000b00a01007387 */ /* 0x0005e20000100a00 */
[----:B-1----:R-:W-:-:S04]  /*8d50*/  LEA R14, P6, R72, R184, 0x2 ;  /* 0x000000b8480e7211 */ /* 0x002fc800078c10ff */
[----:B------:R-:W-:Y:S02]  /*8d60*/  LEA.HI.X.SX32 R15, R72, R185, 0x2, P6 ;  /* 0x000000b9480f7211 */ /* 0x000fe400030f16ff */
[----:B--2---:R-:W-:-:S03]  /*8d70*/  LEA R10, P0, R66, R184, 0x2 ;  /* 0x000000b8420a7211 */ /* 0x004fc600078010ff */
[----:B------:R1:W-:Y:S01]  /*8d80*/  STL.64 [R1+0x90], R14 ;  /* 0x0000900e01007387 */ /* 0x0003e20000100a00 */
[----:B------:R-:W-:-:S03]  /*8d90*/  LEA.HI.X.SX32 R11, R66, R185, 0x2, P0 ;  /* 0x000000b9420b7211 */ /* 0x000fc600000f16ff */
[----:B------:R-:W-:Y:S04]  /*8da0*/  STL [R1+0x278], R28 ;  /* 0x0002781c01007387 */ /* 0x000fe80000100800 */
[----:B------:R2:W-:Y:S01]  /*8db0*/  STL.64 [R1+0x70], R10 ;  /* 0x0000700a01007387 */ /* 0x0005e20000100a00 */
[----:B-1----:R-:W-:-:S03]  /*8dc0*/  LEA R14, P6, R61, R184, 0x2 ;  /* 0x000000b83d0e7211 */ /* 0x002fc600078c10ff */
[----:B------:R-:W-:Y:S01]  /*8dd0*/  STL [R1+0x268], R30 ;  /* 0x0002681e01007387 */ /* 0x000fe20000100800 */
[-C--:B------:R-:W-:Y:S02]  /*8de0*/  LEA.HI.X.SX32 R15, R61, R185.reuse, 0x2, P6 ;  /* 0x000000b93d0f7211 */ /* 0x080fe400030f16ff */
[-C--:B------:R-:W-:Y:S02]  /*8df0*/  LEA R236, P6, R44, R184.reuse, 0x2 ;  /* 0x000000b82cec7211 */ /* 0x080fe400078c10ff */
[-C--:B--2---:R-:W-:Y:S01]  /*8e00*/  LEA R10, P0, R56, R184.reuse, 0x2 ;  /* 0x000000b8380a7211 */ /* 0x084fe200078010ff */
[----:B------:R-:W-:Y:S01]  /*8e10*/  STL.64 [R1+0x50], R14 ;  /* 0x0000500e01007387 */ /* 0x000fe20000100a00 */
[-C--:B------:R-:W-:Y:S02]  /*8e20*/  LEA.HI.X.SX32 R237, R44, R185.reuse, 0x2, P6 ;  /* 0x000000b92ced7211 */ /* 0x080fe400030f16ff */
[----:B------:R-:W-:Y:S02]  /*8e30*/  LEA.HI.X.SX32 R11, R56, R185, 0x2, P0 ;  /* 0x000000b9380b7211 */ /* 0x000fe400000f16ff */
[----:B------:R-:W-:-:S02]  /*8e40*/  LEA R246, P0, R40, R184, 0x2 ;  /* 0x000000b828f67211 */ /* 0x000fc400078010ff */
[-C--:B------:R-:W-:Y:S01]  /*8e50*/  LEA R4, P6, R36, R184.reuse, 0x2 ;  /* 0x000000b824047211 */ /* 0x080fe200078c10ff */
[----:B------:R1:W-:Y:S01]  /*8e60*/  STL.64 [R1+0x30], R10 ;  /* 0x0000300a01007387 */ /* 0x0003e20000100a00 */
[-C--:B------:R-:W-:Y:S02]  /*8e70*/  LEA.HI.X.SX32 R247, R40, R185.reuse, 0x2, P0 ;  /* 0x000000b928f77211 */ /* 0x080fe400000f16ff */
[-C--:B------:R-:W-:Y:S01]  /*8e80*/  LEA R6, P0, R139, R184.reuse, 0x2 ;  /* 0x000000b88b067211 */ /* 0x080fe200078010ff */
[----:B------:R-:W-:Y:S01]  /*8e90*/  STL [R1+0x258], R32 ;  /* 0x0002582001007387 */ /* 0x000fe20000100800 */
[-C--:B------:R-:W-:Y:S01]  /*8ea0*/  LEA.HI.X.SX32 R5, R36, R185.reuse, 0x2, P6 ;  /* 0x000000b924057211 */ /* 0x080fe200030f16ff */
[----:B------:R-:W-:Y:S01]  /*8eb0*/  IMAD R36, R9, c[0x0][0x190], RZ ;  /* 0x0000640009247a24 */ /* 0x000fe200078e02ff */
[----:B------:R-:W-:Y:S01]  /*8ec0*/  LEA R8, P6, R138, R184, 0x2 ;  /* 0x000000b88a087211 */ /* 0x000fe200078c10ff */
[----:B------:R-:W-:Y:S01]  /*8ed0*/  STL.64 [R1+0x800], R246 ;  /* 0x000800f601007387 */ /* 0x000fe20000100a00 */
[----:B------:R-:W-:-:S02]  /*8ee0*/  LEA.HI.X.SX32 R7, R139, R185, 0x2, P0 ;  /* 0x000000b98b077211 */ /* 0x000fc400000f16ff */
[-C--:B------:R-:W-:Y:S01]  /*8ef0*/  LEA.HI.X.SX32 R9, R138, R185.reuse, 0x2, P6 ;  /* 0x000000b98a097211 */ /* 0x080fe200030f16ff */
[----:B------:R-:W-:Y:S01]  /*8f00*/  STL.64 [R1+0x10], R236 ;  /* 0x000010ec01007387 */ /* 0x000fe20000100a00 */
[-C--:B-1----:R-:W-:Y:S02]  /*8f10*/  LEA R10, P0, R24, R184.reuse, 0x2 ;  /* 0x000000b8180a7211 */ /* 0x082fe400078010ff */
[-C--:B------:R-:W-:Y:S01]  /*8f20*/  LEA R12, P6, R20, R184.reuse, 0x2 ;  /* 0x000000b8140c7211 */ /* 0x080fe200078c10ff */
[----:B------:R-:W-:Y:S01]  /*8f30*/  STL.64 [R1+0x808], R236 ;  /* 0x000808ec01007387 */ /* 0x000fe20000100a00 */
[-C--:B------:R-:W-:Y:S02]  /*8f40*/  LEA.HI.X.SX32 R11, R24, R185.reuse, 0x2, P0 ;  /* 0x000000b9180b7211 */ /* 0x080fe400000f16ff */
[CC--:B------:R-:W-:Y:S01]  /*8f50*/  LEA R14, P0, R136.reuse, R184.reuse, 0x2 ;  /* 0x000000b8880e7211 */ /* 0x0c0fe200078010ff */
[----:B------:R1:W-:Y:S03]  /*8f60*/  STL.64 [R1+0x810], R4 ;  /* 0x0008100401007387 */ /* 0x0003e60000100a00 */
[----:B------:R-:W-:Y:S01]  /*8f70*/  LEA.HI.X.SX32 R15, R136, R185, 0x2, P0 ;  /* 0x000000b9880f7211 */ /* 0x000fe200000f16ff */
[----:B------:R-:W-:Y:S01]  /*8f80*/  STL [R1+0x248], R34 ;  /* 0x0002482201007387 */ /* 0x000fe20000100800 */
[----:B------:R-:W-:-:S03]  /*8f90*/  LEA R18, P0, R134, R184, 0x2 ;  /* 0x000000b886127211 */ /* 0x000fc600078010ff */
[----:B------:R2:W-:Y:S01]  /*8fa0*/  STL.64 [R1+0x818], R6 ;  /* 0x0008180601007387 */ /* 0x0005e20000100a00 */
[-C--:B------:R-:W-:Y:S02]  /*8fb0*/  LEA.HI.X.SX32 R19, R134, R185.reuse, 0x2, P0 ;  /* 0x000000b986137211 */ /* 0x080fe400000f16ff */
[CC--:B------:R-:W-:Y:S01]  /*8fc0*/  LEA R22, P0, R26.reuse, R184.reuse, 0x2 ;  /* 0x000000b81a167211 */ /* 0x0c0fe200078010ff */
[----:B------:R3:W-:Y:S01]  /*8fd0*/  STL.64 [R1+0x820], R8 ;  /* 0x0008200801007387 */ /* 0x0007e20000100a00 */
[----:B-1----:R-:W-:Y:S02]  /*8fe0*/  IMAD R5, R29, c[0x0][0x190], RZ ;  /* 0x000064001d057a24 */ /* 0x002fe400078e02ff */
[-C--:B------:R-:W-:Y:S01]  /*8ff0*/  LEA.HI.X.SX32 R23, R26, R185.reuse, 0x2, P0 ;  /* 0x000000b91a177211 */ /* 0x080fe200000f16ff */
[----:B------:R-:W-:Y:S01]  /*9000*/  IMAD R4, R33, c[0x0][0x190], RZ ;  /* 0x0000640021047a24 */ /* 0x000fe200078e02ff */
[-C--:B------:R-:W-:Y:S01]  /*9010*/  LEA R26, P0, R30, R184.reuse, 0x2 ;  /* 0x000000b81e1a7211 */ /* 0x080fe200078010ff */
[----:B------:R-:W-:Y:S01]  /*9020*/  STL [R1+0x234], R36 ;  /* 0x0002342401007387 */ /* 0x000fe20000100800 */
[----:B--2---:R-:W-:Y:S01]  /*9030*/  IMAD R6, R13, c[0x0][0x190], RZ ;  /* 0x000064000d067a24 */ /* 0x004fe200078e02ff */
[-C--:B------:R-:W-:Y:S01]  /*9040*/  LEA.HI.X.SX32 R13, R20, R185.reuse, 0x2, P6 ;  /* 0x000000b9140d7211 */ /* 0x080fe200030f16ff */
[----:B------:R-:W-:Y:S01]  /*9050*/  IMAD R7, R25, c[0x0][0x190], RZ ;  /* 0x0000640019077a24 */ /* 0x000fe200078e02ff */
[-C--:B------:R-:W-:Y:S01]  /*9060*/  LEA R16, P6, R135, R184.reuse, 0x2 ;  /* 0x000000b887107211 */ /* 0x080fe200078c10ff */
[----:B---3--:R-:W-:Y:S01]  /*9070*/  IMAD R9, R17, c[0x0][0x190], RZ ;  /* 0x0000640011097a24 */ /* 0x008fe200078e02ff */
[-C--:B------:R-:W-:Y:S01]  /*9080*/  LEA.HI.X.SX32 R27, R30, R185.reuse, 0x2, P0 ;  /* 0x000000b91e1b7211 */ /* 0x080fe200000f16ff */
[----:B------:R-:W-:Y:S01]  /*9090*/  IMAD R8, R21, c[0x0][0x190], RZ ;  /* 0x0000640015087a24 */ /* 0x000fe200078e02ff */
[----:B------:R-:W-:Y:S01]  /*90a0*/  LEA.HI.X.SX32 R17, R135, R185, 0x2, P6 ;  /* 0x000000b987117211 */ /* 0x000fe200030f16ff */
[----:B------:R1:W-:Y:S01]  /*90b0*/  STL.64 [R1+0x828], R10 ;  /* 0x0008280a01007387 */ /* 0x0003e20000100a00 */
[----:B------:R-:W-:-:S02]  /*90c0*/  LEA R20, P6, R132, R184, 0x2 ;  /* 0x000000b884147211 */ /* 0x000fc400078c10ff */
[-C--:B------:R-:W-:Y:S01]  /*90d0*/  LEA R30, P0, R34, R184.reuse, 0x2 ;  /* 0x000000b8221e7211 */ /* 0x080fe200078010ff */
[----:B------:R2:W-:Y:S01]  /*90e0*/  STL.64 [R1+0x830], R12 ;  /* 0x0008300c01007387 */ /* 0x0005e20000100a00 */
[-C--:B------:R-:W-:Y:S02]  /*90f0*/  LEA.HI.X.SX32 R21, R132, R185.reuse, 0x2, P6 ;  /* 0x000000b984157211 */ /* 0x080fe400030f16ff */
[-C--:B------:R-:W-:Y:S01]  /*9100*/  LEA R24, P6, R28, R184.reuse, 0x2 ;  /* 0x000000b81c187211 */ /* 0x080fe200078c10ff */
[----:B------:R3:W-:Y:S01]  /*9110*/  STL [R1+0x224], R6 ;  /* 0x0002240601007387 */ /* 0x0007e20000100800 */
[-C--:B------:R-:W-:Y:S02]  /*9120*/  LEA.HI.X.SX32 R31, R34, R185.reuse, 0x2, P0 ;  /* 0x000000b9221f7211 */ /* 0x080fe400000f16ff */
[-C--:B------:R-:W-:Y:S01]  /*9130*/  LEA.HI.X.SX32 R25, R28, R185.reuse, 0x2, P6 ;  /* 0x000000b91c197211 */ /* 0x080fe200030f16ff */
[----:B------:R4:W-:Y:S01]  /*9140*/  STL.64 [R1+0x838], R14 ;  /* 0x0008380e01007387 */ /* 0x0009e20000100a00 */
[-C--:B------:R-:W-:Y:S01]  /*9150*/  LEA R28, P6, R32, R184.reuse, 0x2 ;  /* 0x000000b8201c7211 */ /* 0x080fe200078c10ff */
[----:B-1----:R-:W-:Y:S01]  /*9160*/  IMAD R11, R49, c[0x0][0x190], RZ ;  /* 0x00006400310b7a24 */ /* 0x002fe200078e02ff */
[-C--:B------:R-:W-:Y:S01]  /*9170*/  LEA R34, P0, R6, R184.reuse, 0x2 ;  /* 0x000000b806227211 */ /* 0x080fe200078010ff */
[----:B------:R-:W-:Y:S01]  /*9180*/  STL [R1+0x1e4], R9 ;  /* 0x0001e40901007387 */ /* 0x000fe20000100800 */
[-C--:B------:R-:W-:Y:S01]  /*9190*/  LEA.HI.X.SX32 R29, R32, R185.reuse, 0x2, P6 ;  /* 0x000000b9201d7211 */ /* 0x080fe200030f16ff */
[----:B--2---:R-:W-:Y:S01]  /*91a0*/  IMAD R13, R53, c[0x0][0x190], RZ ;  /* 0x00006400350d7a24 */ /* 0x004fe200078e02ff */
[-C--:B------:R-:W-:Y:S01]  /*91b0*/  LEA R32, P6, R36, R184.reuse, 0x2 ;  /* 0x000000b824207211 */ /* 0x080fe200078c10ff */
[----:B------:R1:W-:Y:S01]  /*91c0*/  STL [R1+0x1d4], R8 ;  /* 0x0001d40801007387 */ /* 0x0003e20000100800 */
[-C--:B------:R-:W-:Y:S01]  /*91d0*/  LEA.HI.X.SX32 R35, R6, R185.reuse, 0x2, P0 ;  /* 0x000000b906237211 */ /* 0x080fe200000f16ff */
[----:B---3--:R-:W-:Y:S01]  /*91e0*/  IMAD R6, R37, c[0x0][0x190], RZ ;  /* 0x0000640025067a24 */ /* 0x008fe200078e02ff */
[-C--:B------:R-:W-:Y:S01]  /*91f0*/  LEA.HI.X.SX32 R33, R36, R185.reuse, 0x2, P6 ;  /* 0x000000b924217211 */ /* 0x080fe200030f16ff */
[----:B----4-:R-:W-:Y:S01]  /*9200*/  IMAD R14, R41, c[0x0][0x190], RZ ;  /* 0x00006400290e7a24 */ /* 0x010fe200078e02ff */
[CC--:B------:R-:W-:Y:S01]  /*9210*/  LEA R36, P6, R9.reuse, R184.reuse, 0x2 ;  /* 0x000000b809247211 */ /* 0x0c0fe200078c10ff */
[----:B------:R2:W-:Y:S01]  /*9220*/  STL [R1+0x1c4], R7 ;  /* 0x0001c40701007387 */ /* 0x0005e20000100800 */
[-C--:B------:R-:W-:Y:S01]  /*9230*/  LEA R38, P0, R8, R184.reuse, 0x2 ;  /* 0x000000b808267211 */ /* 0x080fe200078010ff */
[----:B------:R-:W-:Y:S01]  /*9240*/  IMAD R12, R50, c[0x0][0x190], RZ ;  /* 0x00006400320c7a24 */ /* 0x000fe200078e02ff */
[-C--:B------:R-:W-:Y:S01]  /*9250*/  LEA.HI.X.SX32 R37, R9, R185.reuse, 0x2, P6 ;  /* 0x000000b909257211 */ /* 0x080fe200030f16ff */
[----:B------:R-:W-:Y:S01]  /*9260*/  STL [R1+0x1b4], R5 ;  /* 0x0001b40501007387 */ /* 0x000fe20000100800 */
[-C--:B------:R-:W-:Y:S01]  /*9270*/  LEA R40, P6, R7, R184.reuse, 0x2 ;  /* 0x000000b807287211 */ /* 0x080fe200078c10ff */
[----:B------:R-:W-:Y:S01]  /*9280*/  IMAD R10, R55, c[0x0][0x190], RZ ;  /* 0x00006400370a7a24 */ /* 0x000fe200078e02ff */
[-C--:B------:R-:W-:Y:S01]  /*9290*/  LEA.HI.X.SX32 R39, R8, R185.reuse, 0x2, P0 ;  /* 0x000000b908277211 */ /* 0x080fe200000f16ff */
[----:B-1----:R-:W-:Y:S01]  /*92a0*/  IMAD R8, R45, c[0x0][0x190], RZ ;  /* 0x000064002d087a24 */ /* 0x002fe200078e02ff */
[-C--:B------:R-:W-:Y:S01]  /*92b0*/  LEA R42, P0, R5, R184.reuse, 0x2 ;  /* 0x000000b8052a7211 */ /* 0x080fe200078010ff */
[----:B------:R1:W-:Y:S01]  /*92c0*/  STL [R1+0x1a4], R4 ;  /* 0x0001a40401007387 */ /* 0x0003e20000100800 */
[-C--:B------:R-:W-:Y:S01]  /*92d0*/  LEA.HI.X.SX32 R41, R7, R185.reuse, 0x2, P6 ;  /* 0x000000b907297211 */ /* 0x080fe200030f16ff */
[----:B--2---:R-:W-:Y:S01]  /*92e0*/  IMAD R7, R52, c[0x0][0x190], RZ ;  /* 0x0000640034077a24 */ /* 0x004fe200078e02ff */
[-C--:B------:R-:W-:Y:S01]  /*92f0*/  LEA R44, P6, R4, R184.reuse, 0x2 ;  /* 0x000000b8042c7211 */ /* 0x080fe200078c10ff */
[----:B------:R2:W-:Y:S01]  /*9300*/  STL [R1+0x194], R6 ;  /* 0x0001940601007387 */ /* 0x0005e20000100800 */
[-C--:B------:R-:W-:Y:S01]  /*9310*/  LEA.HI.X.SX32 R43, R5, R185.reuse, 0x2, P0 ;  /* 0x000000b9052b7211 */ /* 0x080fe200000f16ff */
[----:B------:R-:W-:Y:S01]  /*9320*/  IMAD R9, R63, c[0x0][0x190], RZ ;  /* 0x000064003f097a24 */ /* 0x000fe200078e02ff */
[----:B------:R-:W-:Y:S01]  /*9330*/  LEA R46, P0, R6, R184, 0x2 ;  /* 0x000000b8062e7211 */ /* 0x000fe200078010ff */
[----:B------:R-:W-:Y:S01]  /*9340*/  STL [R1+0x2ac], R14 ;  /* 0x0002ac0e01007387 */ /* 0x000fe20000100800 */
[----:B------:R-:W-:-:S02]  /*9350*/  LEA.HI.X.SX32 R45, R4, R185, 0x2, P6 ;  /* 0x000000b9042d7211 */ /* 0x000fc400030f16ff */
[-C--:B-1----:R-:W-:Y:S01]  /*9360*/  LEA R4, P6, R92, R184.reuse, 0x2 ;  /* 0x000000b85c047211 */ /* 0x082fe200078c10ff */
[----:B------:R-:W-:Y:S01]  /*9370*/  STL [R1+0x29c], R8 ;  /* 0x00029c0801007387 */ /* 0x000fe20000100800 */
[-C--:B------:R-:W-:Y:S01]  /*9380*/  LEA.HI.X.SX32 R47, R6, R185.reuse, 0x2, P0 ;  /* 0x000000b9062f7211 */ /* 0x080fe200000f16ff */
[----:B--2---:R-:W-:Y:S01]  /*9390*/  IMAD R6, R48, c[0x0][0x190], RZ ;  /* 0x0000640030067a24 */ /* 0x004fe200078e02ff */
[-C--:B------:R-:W-:Y:S01]  /*93a0*/  LEA R186, P0, R86, R184.reuse, 0x2 ;  /* 0x000000b856ba7211 */ /* 0x080fe200078010ff */
[----:B------:R-:W-:Y:S01]  /*93b0*/  STL [R1+0x28c], R13 ;  /* 0x00028c0d01007387 */ /* 0x000fe20000100800 */
[-C--:B------:R-:W-:Y:S02]  /*93c0*/  LEA.HI.X.SX32 R5, R92, R185.reuse, 0x2, P6 ;  /* 0x000000b95c057211 */ /* 0x080fe400030f16ff */
[-C--:B------:R-:W-:Y:S02]  /*93d0*/  LEA R240, P6, R81, R184.reuse, 0x2 ;  /* 0x000000b851f07211 */ /* 0x080fe400078c10ff */
[----:B------:R-:W-:Y:S01]  /*93e0*/  LEA.HI.X.SX32 R187, R86, R185, 0x2, P0 ;  /* 0x000000b956bb7211 */ /* 0x000fe200000f16ff */
[----:B------:R1:W-:Y:S01]  /*93f0*/  STL.64 [R1+0x108], R4 ;  /* 0x0001080401007387 */ /* 0x0003e20000100a00 */
[----:B------:R-:W-:-:S02]  /*9400*/  LEA R190, P0, R76, R184, 0x2 ;  /* 0x000000b84cbe7211 */ /* 0x000fc400078010ff */
[-C--:B------:R-:W-:Y:S01]  /*9410*/  LEA.HI.X.SX32 R241, R81, R185.reuse, 0x2, P6 ;  /* 0x000000b951f17211 */ /* 0x080fe200030f16ff */
[----:B------:R-:W-:Y:S01]  /*9420*/  STL.64 [R1+0xe8], R186 ;  /* 0x0000e8ba01007387 */ /* 0x000fe20000100a00 */
[-C--:B------:R-:W-:Y:S02]  /*9430*/  LEA R188, P6, R70, R184.reuse, 0x2 ;  /* 0x000000b846bc7211 */ /* 0x080fe400078c10ff */
[-C--:B------:R-:W-:Y:S01]  /*9440*/  LEA.HI.X.SX32 R191, R76, R185.reuse, 0x2, P0 ;  /* 0x000000b94cbf7211 */ /* 0x080fe200000f16ff */
[----:B------:R-:W-:Y:S01]  /*9450*/  STL.64 [R1+0x7f0], R186 ;  /* 0x0007f0ba01007387 */ /* 0x000fe20000100a00 */
[-C--:B------:R-:W-:Y:S02]  /*9460*/  LEA R192, P0, R65, R184.reuse, 0x2 ;  /* 0x000000b841c07211 */ /* 0x080fe400078010ff */
[-C--:B------:R-:W-:Y:S01]  /*9470*/  LEA.HI.X.SX32 R189, R70, R185.reuse, 0x2, P6 ;  /* 0x000000b946bd7211 */ /* 0x080fe200030f16ff */
[----:B-1----:R-:W-:Y:S01]  /*9480*/  IMAD R5, R51, c[0x0][0x190], RZ ;  /* 0x0000640033057a24 */ /* 0x002fe200078e02ff */
[-C--:B------:R-:W-:Y:S01]  /*9490*/  LEA R242, P6, R60, R184.reuse, 0x2 ;  /* 0x000000b83cf27211 */ /* 0x080fe200078c10ff */
[----:B------:R-:W-:Y:S01]  /*94a0*/  IMAD R4, R59, c[0x0][0x190], RZ ;  /* 0x000064003b047a24 */ /* 0x000fe200078e02ff */
[----:B------:R-:W-:Y:S01]  /*94b0*/  LEA.HI.X.SX32 R193, R65, R185, 0x2, P0 ;  /* 0x000000b941c17211 */ /* 0x000fe200000f16ff */
[----:B------:R1:W-:Y:S01]  /*94c0*/  STL [R1+0x27c], R7 ;  /* 0x00027c0701007387 */ /* 0x0003e20000100800 */
[----:B------:R-:W-:-:S02]  /*94d0*/  LEA R238, P0, R54, R184, 0x2 ;  /* 0x000000b836ee7211 */ /* 0x000fc400078010ff */
[-C--:B------:R-:W-:Y:S01]  /*94e0*/  LEA.HI.X.SX32 R243, R60, R185.reuse, 0x2, P6 ;  /* 0x000000b93cf37211 */ /* 0x080fe200030f16ff */
[----:B------:R-:W-:Y:S01]  /*94f0*/  STL.64 [R1+0xc8], R240 ;  /* 0x0000c8f001007387 */ /* 0x000fe20000100a00 */
[CC--:B------:R-:W-:Y:S02]  /*9500*/  LEA R194, P6, R131.reuse, R184.reuse, 0x2 ;  /* 0x000000b883c27211 */ /* 0x0c0fe400078c10ff */
[-C--:B------:R-:W-:Y:S01]  /*9510*/  LEA.HI.X.SX32 R239, R54, R185.reuse, 0x2, P0 ;  /* 0x000000b936ef7211 */ /* 0x080fe200000f16ff */
[----:B------:R-:W-:Y:S01]  /*9520*/  STL.64 [R1+0xa8], R190 ;  /* 0x0000a8be01007387 */ /* 0x000fe20000100a00 */
[-C--:B------:R-:W-:Y:S02]  /*9530*/  LEA R48, P0, R130, R184.reuse, 0x2 ;  /* 0x000000b882307211 */ /* 0x080fe400078010ff */
        /* <DEDUP_REMOVED lines=23> */
[-C--:B------:R-:W-:Y:S02]  /*96b0*/  LEA R64, P0, R8, R184.reuse, 0x2 ;  /* 0x000000b808407211 */ /* 0x080fe400078010ff */
[-C--:B------:R-:W-:Y:S01]  /*96c0*/  LEA.HI.X.SX32 R63, R14, R185.reuse, 0x2, P6 ;  /* 0x000000b90e3f7211 */ /* 0x080fe200030f16ff */
[----:B------:R1:W-:Y:S01]  /*96d0*/  STL [R1+0x240], R5 ;  /* 0x0002400501007387 */ /* 0x0003e20000100800 */
[-C--:B------:R-:W-:Y:S01]  /*96e0*/  LEA R66, P6, R13, R184.reuse, 0x2 ;  /* 0x000000b80d427211 */ /* 0x080fe200078c10ff */
[----:B------:R-:W-:Y:S01]  /*96f0*/  IMAD R14, R87, c[0x0][0x190], RZ ;  /* 0x00006400570e7a24 */ /* 0x000fe200078e02ff */
[-C--:B------:R-:W-:Y:S01]  /*9700*/  LEA.HI.X.SX32 R65, R8, R185.reuse, 0x2, P0 ;  /* 0x000000b908417211 */ /* 0x080fe200000f16ff */
[----:B------:R-:W-:Y:S01]  /*9710*/  IMAD R8, R67, c[0x0][0x190], RZ ;  /* 0x0000640043087a24 */ /* 0x000fe200078e02ff */
[-C--:B------:R-:W-:Y:S01]  /*9720*/  LEA R68, P0, R7, R184.reuse, 0x2 ;  /* 0x000000b807447211 */ /* 0x080fe200078010ff */
[----:B------:R2:W-:Y:S01]  /*9730*/  STL [R1+0x230], R10 ;  /* 0x0002300a01007387 */ /* 0x0005e20000100800 */
[-C--:B------:R-:W-:Y:S01]  /*9740*/  LEA.HI.X.SX32 R67, R13, R185.reuse, 0x2, P6 ;  /* 0x000000b90d437211 */ /* 0x080fe200030f16ff */
[----:B------:R-:W-:Y:S01]  /*9750*/  IMAD R13, R99, c[0x0][0x190], RZ ;  /* 0x00006400630d7a24 */ /* 0x000fe200078e02ff */
[-C--:B------:R-:W-:Y:S01]  /*9760*/  LEA R70, P6, R12, R184.reuse, 0x2 ;  /* 0x000000b80c467211 */ /* 0x080fe200078c10ff */
[----:B------:R3:W-:Y:S01]  /*9770*/  STL [R1+0x220], R4 ;  /* 0x0002200401007387 */ /* 0x0007e20000100800 */
        /* <DEDUP_REMOVED lines=9> */
[----:B---3--:R-:W-:Y:S01]  /*9810*/  IMAD R6, R75, c[0x0][0x190], RZ ;  /* 0x000064004b067a24 */ /* 0x008fe200078e02ff */
[-C--:B------:R-:W-:Y:S01]  /*9820*/  LEA R76, P0, R5, R184.reuse, 0x2 ;  /* 0x000000b8054c7211 */ /* 0x080fe200078010ff */
[----:B------:R3:W-:Y:S01]  /*9830*/  STL [R1+0x1c0], R7 ;  /* 0x0001c00701007387 */ /* 0x0007e20000100800 */
[-C--:B------:R-:W-:Y:S01]  /*9840*/  LEA.HI.X.SX32 R75, R11, R185.reuse, 0x2, P6 ;  /* 0x000000b90b4b7211 */ /* 0x080fe200030f16ff */
[----:B----4-:R-:W-:Y:S01]  /*9850*/  IMAD R11, R95, c[0x0][0x190], RZ ;  /* 0x000064005f0b7a24 */ /* 0x010fe200078e02ff */
[-C--:B------:R-:W-:Y:S01]  /*9860*/  LEA R78, P6, R10, R184.reuse, 0x2 ;  /* 0x000000b80a4e7211 */ /* 0x080fe200078c10ff */
[----:B------:R4:W-:Y:S01]  /*9870*/  STL [R1+0x1b0], R6 ;  /* 0x0001b00601007387 */ /* 0x0009e20000100800 */
[----:B------:R-:W-:Y:S01]  /*9880*/  LEA.HI.X.SX32 R77, R5, R185, 0x2, P0 ;  /* 0x000000b9054d7211 */ /* 0x000fe200000f16ff */
[----:B------:R-:W-:Y:S01]  /*9890*/  IMAD R5, R79, c[0x0][0x190], RZ ;  /* 0x000064004f057a24 */ /* 0x000fe200078e02ff */
[----:B------:R-:W-:-:S02]  /*98a0*/  LEA R80, P0, R4, R184, 0x2 ;  /* 0x000000b804507211 */ /* 0x000fc400078010ff */
[-C--:B------:R-:W-:Y:S01]  /*98b0*/  LEA.HI.X.SX32 R79, R10, R185.reuse, 0x2, P6 ;  /* 0x000000b90a4f7211 */ /* 0x080fe200030f16ff */
[----:B------:R-:W-:Y:S01]  /*98c0*/  IMAD R10, R101, c[0x0][0x190], RZ ;  /* 0x00006400650a7a24 */ /* 0x000fe200078e02ff */
[-C--:B------:R-:W-:Y:S01]  /*98d0*/  LEA R82, P6, R9, R184.reuse, 0x2 ;  /* 0x000000b809527211 */ /* 0x080fe200078c10ff */
[----:B------:R2:W-:Y:S01]  /*98e0*/  STL [R1+0x1a0], R5 ;  /* 0x0001a00501007387 */ /* 0x0005e20000100800 */
[-C--:B------:R-:W-:Y:S01]  /*98f0*/  LEA.HI.X.SX32 R81, R4, R185.reuse, 0x2, P0 ;  /* 0x000000b904517211 */ /* 0x080fe200000f16ff */
[----:B------:R-:W-:Y:S01]  /*9900*/  IMAD R4, R83, c[0x0][0x190], RZ ;  /* 0x0000640053047a24 */ /* 0x000fe200078e02ff */
[CC--:B------:R-:W-:Y:S02]  /*9910*/  LEA R84, P0, R8.reuse, R184.reuse, 0x2 ;  /* 0x000000b808547211 */ /* 0x0c0fe400078010ff */
[-C--:B------:R-:W-:Y:S01]  /*9920*/  LEA.HI.X.SX32 R83, R9, R185.reuse, 0x2, P6 ;  /* 0x000000b909537211 */ /* 0x080fe200030f16ff */
[----:B-1----:R-:W-:Y:S01]  /*9930*/  IMAD R9, R109, c[0x0][0x190], RZ ;  /* 0x000064006d097a24 */ /* 0x002fe200078e02ff */
[-C--:B------:R-:W-:Y:S01]  /*9940*/  LEA R86, P6, R7, R184.reuse, 0x2 ;  /* 0x000000b807567211 */ /* 0x080fe200078c10ff */
[----:B------:R1:W-:Y:S01]  /*9950*/  STL [R1+0x190], R4 ;  /* 0x0001900401007387 */ /* 0x0003e20000100800 */
[-C--:B------:R-:W-:Y:S01]  /*9960*/  LEA.HI.X.SX32 R85, R8, R185.reuse, 0x2, P0 ;  /* 0x000000b908557211 */ /* 0x080fe200000f16ff */
[----:B--2---:R-:W-:Y:S01]  /*9970*/  IMAD R8, R91, c[0x0][0x190], RZ ;  /* 0x000064005b087a24 */ /* 0x004fe200078e02ff */
[-C--:B------:R-:W-:Y:S01]  /*9980*/  LEA R88, P0, R6, R184.reuse, 0x2 ;  /* 0x000000b806587211 */ /* 0x080fe200078010ff */
[----:B------:R-:W-:Y:S01]  /*9990*/  STL [R1+0x2a0], R14 ;  /* 0x0002a00e01007387 */ /* 0x000fe20000100800 */
[-C--:B------:R-:W-:Y:S01]  /*99a0*/  LEA.HI.X.SX32 R87, R7, R185.reuse, 0x2, P6 ;  /* 0x000000b907577211 */ /* 0x080fe200030f16ff */
[----:B---3--:R-:W-:Y:S01]  /*99b0*/  IMAD R7, R98, c[0x0][0x190], RZ ;  /* 0x0000640062077a24 */ /* 0x008fe200078e02ff */
[CC--:B------:R-:W-:Y:S01]  /*99c0*/  LEA R90, P6, R5.reuse, R184.reuse, 0x2 ;  /* 0x000000b8055a7211 */ /* 0x0c0fe200078c10ff */
[----:B------:R2:W-:Y:S01]  /*99d0*/  STL [R1+0x290], R8 ;  /* 0x0002900801007387 */ /* 0x0005e20000100800 */
[-C--:B------:R-:W-:Y:S01]  /*99e0*/  LEA.HI.X.SX32 R89, R6, R185.reuse, 0x2, P0 ;  /* 0x000000b906597211 */ /* 0x080fe200000f16ff */
[----:B----4-:R-:W-:Y:S01]  /*99f0*/  IMAD R6, R94, c[0x0][0x190], RZ ;  /* 0x000064005e067a24 */ /* 0x010fe200078e02ff */
[-C--:B------:R-:W-:Y:S01]  /*9a00*/  LEA R92, P0, R4, R184.reuse, 0x2 ;  /* 0x000000b8045c7211 */ /* 0x080fe200078010ff */
[----:B------:R-:W-:Y:S01]  /*9a10*/  STL [R1+0x280], R13 ;  /* 0x0002800d01007387 */ /* 0x000fe20000100800 */
[----:B------:R-:W-:Y:S01]  /*9a20*/  LEA.HI.X.SX32 R91, R5, R185, 0x2, P6 ;  /* 0x000000b9055b7211 */ /* 0x000fe200030f16ff */
[----:B------:R-:W-:Y:S01]  /*9a30*/  IMAD R5, R97, c[0x0][0x190], RZ ;  /* 0x0000640061057a24 */ /* 0x000fe200078e02ff */
[----:B------:R-:W-:-:S02]  /*9a40*/  LEA R198, P6, R120, R184, 0x2 ;  /* 0x000000b878c67211 */ /* 0x000fc400078c10ff */
[-C--:B------:R-:W-:Y:S01]  /*9a50*/  LEA.HI.X.SX32 R93, R4, R185.reuse, 0x2, P0 ;  /* 0x000000b9045d7211 */ /* 0x080fe200000f16ff */
[----:B-1----:R-:W-:Y:S01]  /*9a60*/  IMAD R4, R105, c[0x0][0x190], RZ ;  /* 0x0000640069047a24 */ /* 0x002fe200078e02ff */
[CC--:B------:R-:W-:Y:S02]  /*9a70*/  LEA R196, P0, R119.reuse, R184.reuse, 0x2 ;  /* 0x000000b877c47211 */ /* 0x0c0fe400078010ff */
[-C--:B------:R-:W-:Y:S02]  /*9a80*/  LEA.HI.X.SX32 R199, R120, R185.reuse, 0x2, P6 ;  /* 0x000000b978c77211 */ /* 0x080fe400030f16ff */
[-C--:B------:R-:W-:Y:S02]  /*9a90*/  LEA R234, P6, R118, R184.reuse, 0x2 ;  /* 0x000000b876ea7211 */ /* 0x080fe400078c10ff */
[----:B------:R-:W-:Y:S01]  /*9aa0*/  LEA.HI.X.SX32 R197, R119, R185, 0x2, P0 ;  /* 0x000000b977c57211 */ /* 0x000fe200000f16ff */
[----:B------:R-:W-:Y:S01]  /*9ab0*/  STL.64 [R1+0x100], R198 ;  /* 0x000100c601007387 */ /* 0x000fe20000100a00 */
[----:B------:R-:W-:-:S02]  /*9ac0*/  LEA R230, P0, R116, R184, 0x2 ;  /* 0x000000b874e67211 */ /* 0x000fc400078010ff */
[-C--:B------:R-:W-:Y:S01]  /*9ad0*/  LEA.HI.X.SX32 R235, R118, R185.reuse, 0x2, P6 ;  /* 0x000000b976eb7211 */ /* 0x080fe200030f16ff */
[----:B------:R-:W-:Y:S01]  /*9ae0*/  STL.64 [R1+0xe0], R196 ;  /* 0x0000e0c401007387 */ /* 0x000fe20000100a00 */
[CC--:B------:R-:W-:Y:S02]  /*9af0*/  LEA R200, P6, R115.reuse, R184.reuse, 0x2 ;  /* 0x000000b873c87211 */ /* 0x0c0fe400078c10ff */
[-C--:B------:R-:W-:Y:S01]  /*9b00*/  LEA.HI.X.SX32 R231, R116, R185.reuse, 0x2, P0 ;  /* 0x000000b974e77211 */ /* 0x080fe200000f16ff */
[----:B------:R1:W-:Y:S01]  /*9b10*/  STL [R1+0x270], R7 ;  /* 0x0002700701007387 */ /* 0x0003e20000100800 */
[-C--:B------:R-:W-:Y:S02]  /*9b20*/  LEA R202, P0, R114, R184.reuse, 0x2 ;  /* 0x000000b872ca7211 */ /* 0x080fe400078010ff */
[----:B------:R-:W-:Y:S01]  /*9b30*/  LEA.HI.X.SX32 R201, R115, R185, 0x2, P6 ;  /* 0x000000b973c97211 */ /* 0x000fe200030f16ff */
[----:B------:R-:W-:Y:S01]  /*9b40*/  STL.64 [R1+0xc0], R234 ;  /* 0x0000c0ea01007387 */ /* 0x000fe20000100a00 */
[----:B------:R-:W-:-:S02]  /*9b50*/  LEA R204, P6, R112, R184, 0x2 ;  /* 0x000000b870cc7211 */ /* 0x000fc400078c10ff */
[-C--:B------:R-:W-:Y:S01]  /*9b60*/  LEA.HI.X.SX32 R203, R114, R185.reuse, 0x2, P0 ;  /* 0x000000b972cb7211 */ /* 0x080fe200000f16ff */
[----:B------:R-:W-:Y:S01]  /*9b70*/  STL.64 [R1+0xa0], R230 ;  /* 0x0000a0e601007387 */ /* 0x000fe20000100a00 */
[-C--:B------:R-:W-:Y:S02]  /*9b80*/  LEA R206, P0, R111, R184.reuse, 0x2 ;  /* 0x000000b86fce7211 */ /* 0x080fe400078010ff */
[-C--:B------:R-:W-:Y:S01]  /*9b90*/  LEA.HI.X.SX32 R205, R112, R185.reuse, 0x2, P6 ;  /* 0x000000b970cd7211 */ /* 0x080fe200030f16ff */
[----:B------:R-:W-:Y:S01]  /*9ba0*/  STL [R1+0x260], R12 ;  /* 0x0002600c01007387 */ /* 0x000fe20000100800 */
        /* <DEDUP_REMOVED lines=20> */
[----:B------:R-:W-:Y:S01]  /*9cf0*/  STL.64 [R1], R208 ;  /* 0x000000d001007387 */ /* 0x000fe20000100a00 */
[----:B------:R-:W-:-:S02]  /*9d00*/  LEA R106, P0, R110, R184, 0x2 ;  /* 0x000000b86e6a7211 */ /* 0x000fc400078010ff */
[-C--:B------:R-:W-:Y:S01]  /*9d10*/  LEA.HI.X.SX32 R105, R108, R185.reuse, 0x2, P6 ;  /* 0x000000b96c697211 */ /* 0x080fe200030f16ff */
[----:B------:R4:W-:Y:S01]  /*9d20*/  STL [R1+0x22c], R5 ;  /* 0x00022c0501007387 */ /* 0x0009e20000100800 */
[-C--:B------:R-:W-:Y:S02]  /*9d30*/  LEA R108, P6, R14, R184.reuse, 0x2 ;  /* 0x000000b80e6c7211 */ /* 0x080fe400078c10ff */
[-C--:B------:R-:W-:Y:S01]  /*9d40*/  LEA.HI.X.SX32 R107, R110, R185.reuse, 0x2, P0 ;  /* 0x000000b96e6b7211 */ /* 0x080fe200000f16ff */
[----:B------:R1:W-:Y:S01]  /*9d50*/  STL [R1+0x1ec], R10 ;  /* 0x0001ec0a01007387 */ /* 0x0003e20000100800 */
[-C--:B------:R-:W-:Y:S02]  /*9d60*/  LEA R110, P0, R8, R184.reuse, 0x2 ;  /* 0x000000b8086e7211 */ /* 0x080fe400078010ff */
[----:B------:R-:W-:Y:S01]  /*9d70*/  LEA.HI.X.SX32 R109, R14, R185, 0x2, P6 ;  /* 0x000000b90e6d7211 */ /* 0x000fe200030f16ff */
[----:B------:R1:W-:Y:S01]  /*9d80*/  STL [R1+0x1dc], R4 ;  /* 0x0001dc0401007387 */ /* 0x0003e20000100800 */
[----:B------:R-:W-:-:S02]  /*9d90*/  LEA R112, P6, R13, R184, 0x2 ;  /* 0x000000b80d707211 */ /* 0x000fc400078c10ff */
[-C--:B------:R-:W-:Y:S01]  /*9da0*/  LEA.HI.X.SX32 R111, R8, R185.reuse, 0x2, P0 ;  /* 0x000000b9086f7211 */ /* 0x080fe200000f16ff */
[----:B--2---:R-:W-:Y:S01]  /*9db0*/  IMAD R8, R113, c[0x0][0x190], RZ ;  /* 0x0000640071087a24 */ /* 0x004fe200078e02ff */
[-C--:B------:R-:W-:Y:S01]  /*9dc0*/  LEA R114, P0, R7, R184.reuse, 0x2 ;  /* 0x000000b807727211 */ /* 0x080fe200078010ff */
[----:B------:R2:W-:Y:S01]  /*9dd0*/  STL [R1+0x1cc], R9 ;  /* 0x0001cc0901007387 */ /* 0x0005e20000100800 */
[-C--:B------:R-:W-:Y:S02]  /*9de0*/  LEA.HI.X.SX32 R113, R13, R185.reuse, 0x2, P6 ;  /* 0x000000b90d717211 */ /* 0x080fe400030f16ff */
[-C--:B------:R-:W-:Y:S01]  /*9df0*/  LEA R116, P6, R12, R184.reuse, 0x2 ;  /* 0x000000b80c747211 */ /* 0x080fe200078c10ff */
[----:B------:R2:W-:Y:S01]  /*9e00*/  STL [R1+0x1bc], R8 ;  /* 0x0001bc0801007387 */ /* 0x0005e20000100800 */
[----:B------:R-:W-:Y:S01]  /*9e10*/  LEA.HI.X.SX32 R115, R7, R185, 0x2, P0 ;  /* 0x000000b907737211 */ /* 0x000fe200000f16ff */
[----:B-1----:R-:W-:Y:S01]  /*9e20*/  IMAD R7, R117, c[0x0][0x190], RZ ;  /* 0x0000640075077a24 */ /* 0x002fe200078e02ff */
[----:B------:R-:W-:-:S02]  /*9e30*/  LEA R118, P0, R6, R184, 0x2 ;  /* 0x000000b806767211 */ /* 0x000fc400078010ff */
[-C--:B------:R-:W-:Y:S02]  /*9e40*/  LEA.HI.X.SX32 R117, R12, R185.reuse, 0x2, P6 ;  /* 0x000000b90c757211 */ /* 0x080fe400030f16ff */
[-C--:B------:R-:W-:Y:S01]  /*9e50*/  LEA R120, P6, R11, R184.reuse, 0x2 ;  /* 0x000000b80b787211 */ /* 0x080fe200078c10ff */
[----:B------:R1:W-:Y:S01]  /*9e60*/  STL [R1+0x1ac], R7 ;  /* 0x0001ac0701007387 */ /* 0x0003e20000100800 */
[-C--:B------:R-:W-:Y:S01]  /*9e70*/  LEA.HI.X.SX32 R119, R6, R185.reuse, 0x2, P0 ;  /* 0x000000b906777211 */ /* 0x080fe200000f16ff */
[----:B---3--:R-:W-:Y:S01]  /*9e80*/  IMAD R6, R121, c[0x0][0x190], RZ ;  /* 0x0000640079067a24 */ /* 0x008fe200078e02ff */
[-C--:B------:R-:W-:Y:S02]  /*9e90*/  LEA R122, P0, R5, R184.reuse, 0x2 ;  /* 0x000000b8057a7211 */ /* 0x080fe400078010ff */
[-C--:B------:R-:W-:Y:S02]  /*9ea0*/  LEA.HI.X.SX32 R121, R11, R185.reuse, 0x2, P6 ;  /* 0x000000b90b797211 */ /* 0x080fe400030f16ff */
[-C--:B------:R-:W-:Y:S01]  /*9eb0*/  LEA R124, P6, R10, R184.reuse, 0x2 ;  /* 0x000000b80a7c7211 */ /* 0x080fe200078c10ff */
[----:B------:R3:W-:Y:S01]  /*9ec0*/  STL [R1+0x19c], R6 ;  /* 0x00019c0601007387 */ /* 0x0007e20000100800 */
[----:B------:R-:W-:Y:S01]  /*9ed0*/  LEA.HI.X.SX32 R123, R5, R185, 0x2, P0 ;  /* 0x000000b9057b7211 */ /* 0x000fe200000f16ff */
[----:B----4-:R-:W-:Y:S01]  /*9ee0*/  IMAD R5, R125, c[0x0][0x190], RZ ;  /* 0x000064007d057a24 */ /* 0x010fe200078e02ff */
[----:B------:R-:W-:-:S02]  /*9ef0*/  LEA R126, P0, R4, R184, 0x2 ;  /* 0x000000b8047e7211 */ /* 0x000fc400078010ff */
[-C--:B------:R-:W-:Y:S01]  /*9f00*/  LEA.HI.X.SX32 R125, R10, R185.reuse, 0x2, P6 ;  /* 0x000000b90a7d7211 */ /* 0x080fe200030f16ff */
[----:B------:R-:W-:Y:S01]  /*9f10*/  IMAD R10, R133, c[0x0][0x190], RZ ;  /* 0x00006400850a7a24 */ /* 0x000fe200078e02ff */
[-C--:B------:R-:W-:Y:S01]  /*9f20*/  LEA R128, P6, R9, R184.reuse, 0x2 ;  /* 0x000000b809807211 */ /* 0x080fe200078c10ff */
[----:B------:R4:W-:Y:S01]  /*9f30*/  STL [R1+0x18c], R5 ;  /* 0x00018c0501007387 */ /* 0x0009e20000100800 */
[-C--:B------:R-:W-:Y:S01]  /*9f40*/  LEA.HI.X.SX32 R127, R4, R185.reuse, 0x2, P0 ;  /* 0x000000b9047f7211 */ /* 0x080fe200000f16ff */
[----:B------:R-:W-:Y:S01]  /*9f50*/  IMAD R4, R129, c[0x0][0x190], RZ ;  /* 0x0000640081047a24 */ /* 0x000fe200078e02ff */
[-C--:B------:R-:W-:Y:S02]  /*9f60*/  LEA R130, P0, R8, R184.reuse, 0x2 ;  /* 0x000000b808827211 */ /* 0x080fe400078010ff */
[-C--:B------:R-:W-:Y:S01]  /*9f70*/  LEA.HI.X.SX32 R129, R9, R185.reuse, 0x2, P6 ;  /* 0x000000b909817211 */ /* 0x080fe200030f16ff */
[----:B--2---:R-:W-:Y:S01]  /*9f80*/  IMAD R9, R140, c[0x0][0x190], RZ ;  /* 0x000064008c097a24 */ /* 0x004fe200078e02ff */
[CC--:B------:R-:W-:Y:S01]  /*9f90*/  LEA R132, P6, R7.reuse, R184.reuse, 0x2 ;  /* 0x000000b807847211 */ /* 0x0c0fe200078c10ff */
[----:B------:R2:W-:Y:S01]  /*9fa0*/  STL [R1+0x184], R4 ;  /* 0x0001840401007387 */ /* 0x0005e20000100800 */
[-C--:B------:R-:W-:Y:S01]  /*9fb0*/  LEA.HI.X.SX32 R131, R8, R185.reuse, 0x2, P0 ;  /* 0x000000b908837211 */ /* 0x080fe200000f16ff */
[----:B------:R-:W-:Y:S01]  /*9fc0*/  IMAD R8, R142, c[0x0][0x190], RZ ;  /* 0x000064008e087a24 */ /* 0x000fe200078e02ff */
[-C--:B------:R-:W-:Y:S01]  /*9fd0*/  LEA R134, P0, R6, R184.reuse, 0x2 ;  /* 0x000000b806867211 */ /* 0x080fe200078010ff */
[----:B------:R-:W-:Y:S01]  /*9fe0*/  STL [R1+0x2f8], R10 ;  /* 0x0002f80a01007387 */ /* 0x000fe20000100800 */
[----:B------:R-:W-:Y:S01]  /*9ff0*/  LEA.HI.X.SX32 R133, R7, R185, 0x2, P6 ;  /* 0x000000b907857211 */ /* 0x000fe200030f16ff */
[----:B-1----:R-:W-:Y:S01]  /*a000*/  IMAD R7, R144, c[0x0][0x190], RZ ;  /* 0x0000640090077a24 */ /* 0x002fe200078e02ff */
[----:B------:R-:W-:-:S02]  /*a010*/  LEA R136, P6, R5, R184, 0x2 ;  /* 0x000000b805887211 */ /* 0x000fc400078c10ff */
[-C--:B------:R-:W-:Y:S01]  /*a020*/  LEA.HI.X.SX32 R135, R6, R185.reuse, 0x2, P0 ;  /* 0x000000b906877211 */ /* 0x080fe200000f16ff */
[----:B---3--:R-:W-:Y:S01]  /*a030*/  IMAD R6, R137, c[0x0][0x190], RZ ;  /* 0x0000640089067a24 */ /* 0x008fe200078e02ff */
[-C--:B------:R-:W-:Y:S02]  /*a040*/  LEA R138, P0, R4, R184.reuse, 0x2 ;  /* 0x000000b8048a7211 */ /* 0x080fe400078010ff */
[-C--:B------:R-:W-:Y:S01]  /*a050*/  LEA.HI.X.SX32 R137, R5, R185.reuse, 0x2, P6 ;  /* 0x000000b905897211 */ /* 0x080fe200030f16ff */
[----:B----4-:R-:W-:Y:S01]  /*a060*/  IMAD R5, R141, c[0x0][0x190], RZ ;  /* 0x000064008d057a24 */ /* 0x010fe200078e02ff */
[-C--:B------:R-:W-:Y:S01]  /*a070*/  LEA R210, P6, R160, R184.reuse, 0x2 ;  /* 0x000000b8a0d27211 */ /* 0x080fe200078c10ff */
[----:B------:R1:W-:Y:S01]  /*a080*/  STL [R1+0x2e8], R6 ;  /* 0x0002e80601007387 */ /* 0x0003e20000100800 */
[-C--:B------:R-:W-:Y:S01]  /*a090*/  LEA.HI.X.SX32 R139, R4, R185.reuse, 0x2, P0 ;  /* 0x000000b9048b7211 */ /* 0x080fe200000f16ff */
[----:B--2---:R-:W-:Y:S01]  /*a0a0*/  IMAD R4, R143, c[0x0][0x190], RZ ;  /* 0x000064008f047a24 */ /* 0x004fe200078e02ff */
[-C--:B------:R-:W-:Y:S01]  /*a0b0*/  LEA R212, P0, R154, R184.reuse, 0x2 ;  /* 0x000000b89ad47211 */ /* 0x080fe200078010ff */
[----:B------:R-:W-:Y:S01]  /*a0c0*/  STL [R1+0x2d8], R9 ;  /* 0x0002d80901007387 */ /* 0x000fe20000100800 */
[----:B------:R-:W-:Y:S01]  /*a0d0*/  LEA.HI.X.SX32 R211, R160, R185, 0x2, P6 ;  /* 0x000000b9a0d37211 */ /* 0x000fe200030f16ff */
[----:B------:R-:W-:Y:S01]  /*a0e0*/  IMAD.SHL.U32 R160, R158, 0x4, RZ ;  /* 0x000000049ea07824 */ /* 0x000fe200078e00ff */
[----:B------:R-:W-:-:S02]  /*a0f0*/  LEA R214, P6, R153, R184, 0x2 ;  /* 0x000000b899d67211 */ /* 0x000fc400078c10ff */
[-C--:B------:R-:W-:Y:S01]  /*a100*/  LEA.HI.X.SX32 R213, R154, R185.reuse, 0x2, P0 ;  /* 0x000000b99ad57211 */ /* 0x080fe200000f16ff */
[----:B------:R-:W-:Y:S01]  /*a110*/  STL.64 [R1+0xf8], R210 ;  /* 0x0000f8d201007387 */ /* 0x000fe20000100a00 */
[-C--:B------:R-:W-:Y:S02]  /*a120*/  LEA R216, P0, R152, R184.reuse, 0x2 ;  /* 0x000000b898d87211 */ /* 0x080fe400078010ff */
[-C--:B------:R-:W-:Y:S01]  /*a130*/  LEA.HI.X.SX32 R215, R153, R185.reuse, 0x2, P6 ;  /* 0x000000b999d77211 */ /* 0x080fe200030f16ff */
[----:B------:R-:W-:Y:S01]  /*a140*/  STL.64 [R1+0xd8], R212 ;  /* 0x0000d8d401007387 */ /* 0x000fe20000100a00 */
[-C--:B-----5:R-:W-:Y:S02]  /*a150*/  LEA R218, P6, R150, R184.reuse, 0x2 ;  /* 0x000000b896da7211 */ /* 0x0a0fe400078c10ff */
[----:B------:R-:W-:Y:S01]  /*a160*/  LEA.HI.X.SX32 R217, R152, R185, 0x2, P0 ;  /* 0x000000b998d97211 */ /* 0x000fe200000f16ff */
[----:B------:R2:W-:Y:S01]  /*a170*/  STL [R1+0x2c4], R5 ;  /* 0x0002c40501007387 */ /* 0x0005e20000100800 */
[----:B------:R-:W-:-:S02]  /*a180*/  LEA R220, P0, R149, R184, 0x2 ;  /* 0x000000b895dc7211 */ /* 0x000fc400078010ff */
[-C--:B------:R-:W-:Y:S01]  /*a190*/  LEA.HI.X.SX32 R219, R150, R185.reuse, 0x2, P6 ;  /* 0x000000b996db7211 */ /* 0x080fe200030f16ff */
[----:B------:R-:W-:Y:S01]  /*a1a0*/  STL.64 [R1+0xb8], R214 ;  /* 0x0000b8d601007387 */ /* 0x000fe20000100a00 */
[-C--:B------:R-:W-:Y:S02]  /*a1b0*/  LEA R228, P6, R148, R184.reuse, 0x2 ;  /* 0x000000b894e47211 */ /* 0x080fe400078c10ff */
[-C--:B------:R-:W-:Y:S01]  /*a1c0*/  LEA.HI.X.SX32 R221, R149, R185.reuse, 0x2, P0 ;  /* 0x000000b995dd7211 */ /* 0x080fe200000f16ff */
[----:B------:R-:W-:Y:S01]  /*a1d0*/  STL.64 [R1+0x98], R216 ;  /* 0x000098d801007387 */ /* 0x000fe20000100a00 */
[-C--:B------:R-:W-:Y:S02]  /*a1e0*/  LEA R224, P0, R146, R184.reuse, 0x2 ;  /* 0x000000b892e07211 */ /* 0x080fe400078010ff */
[----:B------:R-:W-:Y:S01]  /*a1f0*/  LEA.HI.X.SX32 R229, R148, R185, 0x2, P6 ;  /* 0x000000b994e57211 */ /* 0x000fe200030f16ff */
[----:B------:R-:W-:Y:S01]  /*a200*/  STL [R1+0x2b4], R8 ;  /* 0x0002b40801007387 */ /* 0x000fe20000100800 */
        /* <DEDUP_REMOVED lines=9> */
[----:B------:R-:W-:Y:S01]  /*a2a0*/  LEA R144, P0, R5, R184, 0x2 ;  /* 0x000000b805907211 */ /* 0x000fe200078010ff */
[----:B------:R1:W-:Y:S01]  /*a2b0*/  STL [R1+0x2a4], R4 ;  /* 0x0002a40401007387 */ /* 0x0003e20000100800 */
[----:B------:R-:W-:-:S02]  /*a2c0*/  LEA.HI.X.SX32 R143, R9, R185, 0x2, P6 ;  /* 0x000000b9098f7211 */ /* 0x000fc400030f16ff */
[-C--:B------:R-:W-:Y:S01]  /*a2d0*/  LEA R146, P6, R8, R184.reuse, 0x2 ;  /* 0x000000b808927211 */ /* 0x080fe200078c10ff */
[----:B------:R-:W-:Y:S01]  /*a2e0*/  STL.64 [R1+0x38], R228 ;  /* 0x000038e401007387 */ /* 0x000fe20000100a00 */
[-C--:B------:R-:W-:Y:S01]  /*a2f0*/  LEA.HI.X.SX32 R145, R5, R185.reuse, 0x2, P0 ;  /* 0x000000b905917211 */ /* 0x080fe200000f16ff */
[----:B--2---:R-:W-:Y:S01]  /*a300*/  IMAD R5, R147, c[0x0][0x190], RZ ;  /* 0x0000640093057a24 */ /* 0x004fe200078e02ff */
[-C--:B------:R-:W-:Y:S01]  /*a310*/  LEA R148, P0, R4, R184.reuse, 0x2 ;  /* 0x000000b804947211 */ /* 0x080fe200078010ff */
[----:B------:R-:W-:Y:S01]  /*a320*/  STL.64 [R1+0x18], R224 ;  /* 0x000018e001007387 */ /* 0x000fe20000100a00 */
[-C--:B------:R-:W-:Y:S02]  /*a330*/  LEA.HI.X.SX32 R147, R8, R185.reuse, 0x2, P6 ;  /* 0x000000b908937211 */ /* 0x080fe400030f16ff */
[-C--:B------:R-:W-:Y:S01]  /*a340*/  LEA R150, P6, R7, R184.reuse, 0x2 ;  /* 0x000000b807967211 */ /* 0x080fe200078c10ff */
[----:B------:R-:W-:Y:S01]  /*a350*/  STL [R1+0x294], R7 ;  /* 0x0002940701007387 */ /* 0x000fe20000100800 */
[-C--:B------:R-:W-:Y:S01]  /*a360*/  LEA.HI.X.SX32 R149, R4, R185.reuse, 0x2, P0 ;  /* 0x000000b904957211 */ /* 0x080fe200000f16ff */
[----:B-1----:R-:W-:Y:S01]  /*a370*/  IMAD R4, R151, c[0x0][0x190], RZ ;  /* 0x0000640097047a24 */ /* 0x002fe200078e02ff */
[----:B------:R-:W-:Y:S01]  /*a380*/  LEA R152, P0, R6, R184, 0x2 ;  /* 0x000000b806987211 */ /* 0x000fe200078010ff */
[----:B------:R1:W-:Y:S01]  /*a390*/  STL [R1+0x284], R6 ;  /* 0x0002840601007387 */ /* 0x0003e20000100800 */
[----:B------:R-:W-:-:S02]  /*a3a0*/  LEA.HI.X.SX32 R151, R7, R185, 0x2, P6 ;  /* 0x000000b907977211 */ /* 0x000fc400030f16ff */
[-C--:B------:R-:W-:Y:S01]  /*a3b0*/  LEA R154, P6, R5, R184.reuse, 0x2 ;  /* 0x000000b8059a7211 */ /* 0x080fe200078c10ff */
[----:B------:R2:W-:Y:S01]  /*a3c0*/  STL [R1+0x274], R5 ;  /* 0x0002740501007387 */ /* 0x0005e20000100800 */
[-C--:B------:R-:W-:Y:S02]  /*a3d0*/  LEA.HI.X.SX32 R153, R6, R185.reuse, 0x2, P0 ;  /* 0x000000b906997211 */ /* 0x080fe400000f16ff */
[----:B------:R-:W-:Y:S01]  /*a3e0*/  LOP3.LUT P0, RZ, R156, 0x1, RZ, 0xc0, !PT ;  /* 0x000000019cff7812 */ /* 0x000fe2000780c0ff */
[----:B------:R3:W-:Y:S01]  /*a3f0*/  STL [R1+0x264], R4 ;  /* 0x0002640401007387 */ /* 0x0007e20000100800 */
[----:B------:R-:W-:Y:S01]  /*a400*/  LOP3.LUT R227, R160, 0x90, R162, 0x78, !PT ;  /* 0x00000090a0e37812 */ /* 0x000fe200078e78a2 */
[----:B-1----:R-:W-:Y:S01]  /*a410*/  IMAD R6, R155, c[0x0][0x190], RZ ;  /* 0x000064009b067a24 */ /* 0x002fe200078e02ff */
[-C--:B------:R-:W-:Y:S02]  /*a420*/  LEA.HI.X.SX32 R155, R5, R185.reuse, 0x2, P6 ;  /* 0x000000b9059b7211 */ /* 0x080fe400030f16ff */
[CC--:B------:R-:W-:Y:S01]  /*a430*/  LEA R156, P6, R4.reuse, R184.reuse, 0x2 ;  /* 0x000000b8049c7211 */ /* 0x0c0fe200078c10ff */
[----:B--2---:R-:W-:Y:S01]  /*a440*/  IMAD R5, R157, c[0x0][0x190], RZ ;  /* 0x000064009d057a24 */ /* 0x004fe200078e02ff */
[----:B------:R1:W-:Y:S02]  /*a450*/  STL [R1+0x24c], R6 ;  /* 0x00024c0601007387 */ /* 0x0003e40000100800 */
[-C--:B------:R-:W-:Y:S01]  /*a460*/  LEA.HI.X.SX32 R157, R4, R185.reuse, 0x2, P6 ;  /* 0x000000b9049d7211 */ /* 0x080fe200030f16ff */
[----:B---3--:R-:W-:Y:S01]  /*a470*/  IMAD R4, R159, c[0x0][0x190], RZ ;  /* 0x000064009f047a24 */ /* 0x008fe200078e02ff */
[CC--:B------:R-:W-:Y:S01]  /*a480*/  LEA R158, P6, R6.reuse, R184.reuse, 0x2 ;  /* 0x000000b8069e7211 */ /* 0x0c0fe200078c10ff */
[----:B------:R2:W-:Y:S03]  /*a490*/  STL [R1+0x238], R5 ;  /* 0x0002380501007387 */ /* 0x0005e60000100800 */
[----:B------:R-:W-:Y:S01]  /*a4a0*/  LEA.HI.X.SX32 R159, R6, R185, 0x2, P6 ;  /* 0x000000b9069f7211 */ /* 0x000fe200030f16ff */
[----:B------:R-:W-:Y:S01]  /*a4b0*/  STL [R1+0x23c], R227 ;  /* 0x00023ce301007387 */ /* 0x000fe20000100800 */
[----:B------:R-:W-:Y:S01]  /*a4c0*/  LEA R160, P6, R5, R184, 0x2 ;  /* 0x000000b805a07211 */ /* 0x000fe200078c10ff */
[----:B-1----:R-:W-:-:S02]  /*a4d0*/  IMAD R6, R161, c[0x0][0x190], RZ ;  /* 0x00006400a1067a24 */ /* 0x002fc400078e02ff */
[----:B------:R1:W-:Y:S01]  /*a4e0*/  STL [R1+0x228], R4 ;  /* 0x0002280401007387 */ /* 0x0003e20000100800 */
[-C--:B------:R-:W-:Y:S01]  /*a4f0*/  LEA.HI.X.SX32 R161, R5, R185.reuse, 0x2, P6 ;  /* 0x000000b905a17211 */ /* 0x080fe200030f16ff */
[----:B--2---:R-:W-:Y:S01]  /*a500*/  IMAD R5, R163, c[0x0][0x190], RZ ;  /* 0x00006400a3057a24 */ /* 0x004fe200078e02ff */
[CC--:B------:R-:W-:Y:S01]  /*a510*/  LEA R162, P6, R4.reuse, R184.reuse, 0x2 ;  /* 0x000000b804a27211 */ /* 0x0c0fe200078c10ff */
[----:B------:R2:W-:Y:S03]  /*a520*/  STL [R1+0x1e8], R6 ;  /* 0x0001e80601007387 */ /* 0x0005e60000100800 */
[----:B------:R-:W-:Y:S01]  /*a530*/  LEA.HI.X.SX32 R163, R4, R185, 0x2, P6 ;  /* 0x000000b904a37211 */ /* 0x000fe200030f16ff */
[----:B------:R3:W-:Y:S01]  /*a540*/  STL [R1+0x1d8], R5 ;  /* 0x0001d80501007387 */ /* 0x0007e20000100800 */
[----:B------:R-:W-:Y:S01]  /*a550*/  LEA R164, P6, R6, R184, 0x2 ;  /* 0x000000b806a47211 */ /* 0x000fe200078c10ff */
[----:B-1----:R-:W-:-:S03]  /*a560*/  IMAD R4, R165, c[0x0][0x190], RZ ;  /* 0x00006400a5047a24 */ /* 0x002fc600078e02ff */
[-C--:B------:R-:W-:Y:S01]  /*a570*/  LEA.HI.X.SX32 R165, R6, R185.reuse, 0x2, P6 ;  /* 0x000000b906a57211 */ /* 0x080fe200030f16ff */
[----:B--2---:R-:W-:Y:S01]  /*a580*/  IMAD R6, R167, c[0x0][0x190], RZ ;  /* 0x00006400a7067a24 */ /* 0x004fe200078e02ff */
[CC--:B------:R-:W-:Y:S01]  /*a590*/  LEA R166, P6, R5.reuse, R184.reuse, 0x2 ;  /* 0x000000b805a67211 */ /* 0x0c0fe200078c10ff */
[----:B------:R1:W-:Y:S03]  /*a5a0*/  STL [R1+0x1c8], R4 ;  /* 0x0001c80401007387 */ /* 0x0003e60000100800 */
[-C--:B------:R-:W-:Y:S01]  /*a5b0*/  LEA.HI.X.SX32 R167, R5, R185.reuse, 0x2, P6 ;  /* 0x000000b905a77211 */ /* 0x080fe200030f16ff */
[----:B---3--:R-:W-:Y:S01]  /*a5c0*/  IMAD R5, R169, c[0x0][0x190], RZ ;  /* 0x00006400a9057a24 */ /* 0x008fe200078e02ff */
[CC--:B------:R-:W-:Y:S01]  /*a5d0*/  LEA R168, P6, R4.reuse, R184.reuse, 0x2 ;  /* 0x000000b804a87211 */ /* 0x0c0fe200078c10ff */
[----:B------:R-:W-:Y:S01]  /*a5e0*/  IMAD R180, R175, c[0x0][0x190], RZ ;  /* 0x00006400afb47a24 */ /* 0x000fe200078e02ff */
[----:B------:R-:W-:Y:S02]  /*a5f0*/  STL [R1+0x1b8], R6 ;  /* 0x0001b80601007387 */ /* 0x000fe40000100800 */
[-C--:B------:R-:W-:Y:S01]  /*a600*/  LEA.HI.X.SX32 R169, R4, R185.reuse, 0x2, P6 ;  /* 0x000000b904a97211 */ /* 0x080fe200030f16ff */
[----:B-1----:R-:W-:Y:S01]  /*a610*/  IMAD R4, R171, c[0x0][0x190], RZ ;  /* 0x00006400ab047a24 */ /* 0x002fe200078e02ff */
[CC--:B------:R-:W-:Y:S01]  /*a620*/  LEA R170, P6, R6.reuse, R184.reuse, 0x2 ;  /* 0x000000b806aa7211 */ /* 0x0c0fe200078c10ff */
[----:B------:R-:W-:Y:S03]  /*a630*/  STL [R1+0x1a8], R5 ;  /* 0x0001a80501007387 */ /* 0x000fe60000100800 */
[----:B------:R-:W-:Y:S01]  /*a640*/  LEA.HI.X.SX32 R171, R6, R185, 0x2, P6 ;  /* 0x000000b906ab7211 */ /* 0x000fe200030f16ff */
[----:B------:R-:W-:Y:S01]  /*a650*/  STL [R1+0x198], R4 ;  /* 0x0001980401007387 */ /* 0x000fe20000100800 */
[----:B------:R-:W-:Y:S01]  /*a660*/  LEA R172, P6, R5, R184, 0x2 ;  /* 0x000000b805ac7211 */ /* 0x000fe200078c10ff */
[----:B------:R-:W-:-:S02]  /*a670*/  IMAD R182, R177, c[0x0][0x190], RZ ;  /* 0x00006400b1b67a24 */ /* 0x000fc400078e02ff */
[----:B------:R-:W2:Y:S01]  /*a680*/  LDL.64 R14, [R1+0x118] ;  /* 0x00011800010e7983 */ /* 0x000ea20000100a00 */
[----:B------:R-:W-:Y:S02]  /*a690*/  LEA.HI.X.SX32 R173, R5, R185, 0x2, P6 ;  /* 0x000000b905ad7211 */ /* 0x000fe400030f16ff */
[----:B------:R-:W-:-:S04]  /*a6a0*/  LEA R174, P6, R4, R184, 0x2 ;  /* 0x000000b804ae7211 */ /* 0x000fc800078c10ff */
[-C--:B------:R-:W-:Y:S02]  /*a6b0*/  LEA.HI.X.SX32 R175, R4, R185.reuse, 0x2, P6 ;  /* 0x000000b904af7211 */ /* 0x080fe400030f16ff */
[C---:B------:R-:W-:Y:S01]  /*a6c0*/  LEA R176, P6, R178.reuse, R184, 0x2 ;  /* 0x000000b8b2b07211 */ /* 0x040fe200078c10ff */
[----:B------:R1:W-:Y:S03]  /*a6d0*/  STL [R1+0x180], R178 ;  /* 0x000180b201007387 */ /* 0x0003e60000100800 */
[----:B------:R-:W-:Y:S01]  /*a6e0*/  LEA.HI.X.SX32 R177, R178, R185, 0x2, P6 ;  /* 0x000000b9b2b17211 */ /* 0x000fe200030f16ff */
[----:B------:R-:W3:Y:S01]  /*a6f0*/  LDL.64 R12, [R1+0x110] ;  /* 0x00011000010c7983 */ /* 0x000ee20000100a00 */
[----:B------:R-:W-:-:S03]  /*a700*/  IMAD R249, R179, c[0x0][0x190], RZ ;  /* 0x00006400b3f97a24 */ /* 0x000fc600078e02ff */
[----:B------:R-:W4:Y:S01]  /*a710*/  LDL.64 R10, [R1+0xf0] ;  /* 0x0000f000010a7983 */ /* 0x000f220000100a00 */
[----:B-1----:R-:W-:-:S03]  /*a720*/  LEA R178, P6, R180, R184, 0x2 ;  /* 0x000000b8b4b27211 */ /* 0x002fc600078c10ff */
[----:B------:R1:W-:Y:S01]  /*a730*/  STL [R1+0x17c], R180 ;  /* 0x00017cb401007387 */ /* 0x0003e20000100800 */
[----:B------:R-:W-:Y:S01]  /*a740*/  LEA.HI.X.SX32 R179, R180, R185, 0x2, P6 ;  /* 0x000000b9b4b37211 */ /* 0x000fe200030f16ff */
[----:B------:R-:W-:Y:S02]  /*a750*/  IMAD R233, R181, c[0x0][0x190], RZ ;  /* 0x00006400b5e97a24 */ /* 0x000fe400078e02ff */
[----:B------:R-:W5:Y:S04]  /*a760*/  LDL.64 R8, [R1+0xd0] ;  /* 0x0000d00001087983 */ /* 0x000f680000100a00 */
[----:B------:R-:W2:Y:S01]  /*a770*/  LDL.64 R186, [R1+0xb0] ;  /* 0x0000b00001ba7983 */ /* 0x000ea20000100a00 */
[----:B-1----:R-:W-:-:S03]  /*a780*/  LEA R180, P6, R182, R184, 0x2 ;  /* 0x000000b8b6b47211 */ /* 0x002fc600078c10ff */
[----:B------:R-:W2:Y:S01]  /*a790*/  LDL.64 R6, [R1+0x90] ;  /* 0x0000900001067983 */ /* 0x000ea20000100a00 */
[----:B------:R-:W-:-:S03]  /*a7a0*/  LEA.HI.X.SX32 R181, R182, R185, 0x2, P6 ;  /* 0x000000b9b6b57211 */ /* 0x000fc600030f16ff */
[----:B------:R-:W2:Y:S04]  /*a7b0*/  LDL.64 R4, [R1+0x70] ;  /* 0x0000700001047983 */ /* 0x000ea80000100a00 */
[----:B------:R-:W2:Y:S04]  /*a7c0*/  LDL.64 R236, [R1+0x50] ;  /* 0x0000500001ec7983 */ /* 0x000ea80000100a00 */
[----:B------:R-:W2:Y:S04]  /*a7d0*/  LDL.64 R246, [R1+0x30] ;  /* 0x0000300001f67983 */ /* 0x000ea80000100a00 */
[----:B------:R1:W-:Y:S04]  /*a7e0*/  STL [R1+0x178], R182 ;  /* 0x000178b601007387 */ /* 0x0003e80000100800 */
[----:B------:R1:W-:Y:S02]  /*a7f0*/  STL [R1+0x174], R249 ;  /* 0x000174f901007387 */ /* 0x0003e40000100800 */
[----:B-1----:R-:W-:-:S04]  /*a800*/  LEA R182, P6, R249, R184, 0x2 ;  /* 0x000000b8f9b67211 */ /* 0x002fc800078c10ff */
[-C--:B------:R-:W-:Y:S02]  /*a810*/  LEA.HI.X.SX32 R183, R249, R185.reuse, 0x2, P6 ;  /* 0x000000b9f9b77211 */ /* 0x080fe400030f16ff */
[C---:B------:R-:W-:Y:S02]  /*a820*/  LEA R184, P6, R233.reuse, R184, 0x2 ;  /* 0x000000b8e9b87211 */ /* 0x040fe400078c10ff */
[----:B------:R-:W-:Y:S02]  /*a830*/  SHF.R.U64 R249, R248, 0x1f, RZ ;  /* 0x0000001ff8f97819 */ /* 0x000fe400000012ff */
[----:B------:R-:W-:Y:S02]  /*a840*/  LEA.HI.X.SX32 R185, R233, R185, 0x2, P6 ;  /* 0x000000b9e9b97211 */ /* 0x000fe400030f16ff */
[----:B------:R-:W-:Y:S01]  /*a850*/  LOP3.LUT P6, RZ, R249, 0x1, RZ, 0xc0, !PT ;  /* 0x00000001f9ff7812 */ /* 0x000fe200078cc0ff */
[----:B------:R-:W-:Y:S01]  /*a860*/  IMAD.MOV.U32 R249, RZ, RZ, c[0x0][0x188] ;  /* 0x00006200fff97624 */ /* 0x000fe200078e00ff */
[----:B------:R1:W-:Y:S03]  /*a870*/  STL [R1+0x170], R233 ;  /* 0x000170e901007387 */ /* 0x0003e60000100800 */
[----:B-1----:R-:W-:-:S04]  /*a880*/  IMAD.SHL.U32 R233, R249, 0x20, RZ ;  /* 0x00000020f9e97824 */ /* 0x002fc800078e00ff */
[----:B------:R-:W-:Y:S02]  /*a890*/  IMAD.WIDE R222, R233, 0x4, R222 ;  /* 0x00000004e9de7825 */ /* 0x000fe400078e02de */
[----:B------:R-:W2:Y:S04]  /*a8a0*/  LDL.LU R233, [R1+0x840] ;  /* 0x0008400001e97983 */ /* 0x000ea80000300800 */
[----:B--2---:R1:W-:Y:S04]  /*a8b0*/  LDGSTS.E [R226+0x11300], [R232.64], P0 ;  /* 0x11300000e8e27fae */ /* 0x0043e80008121844 */
[----:B------:R1:W-:Y:S04]  /*a8c0*/  LDGSTS.E [R226+0x11700], [R244.64], P4 ;  /* 0x11700000f4e27fae */ /* 0x0003e8000a121844 */
[----:B------:R1:W-:Y:S04]  /*a8d0*/  LDGSTS.E [R226+0x11b00], [R2.64], P3 ;  /* 0x11b0000002e27fae */ /* 0x0003e80009921844 */
[----:B------:R2:W-:Y:S04]  /*a8e0*/  LDGSTS.E [R226+0x11f00], [R14.64], !P2 ;  /* 0x11f000000ee27fae */ /* 0x0005e8000d121844 */
[----:B------:R-:W0:Y:S04]  /*a8f0*/  LDGDEPBAR ;  /* 0x00000000000079af */ /* 0x000e280000000000 */
[----:B---3--:R3:W-:Y:S04]  /*a900*/  LDGSTS.E [R227], [R12.64], P5 ;  /* 0x000000000ce37fae */ /* 0x0087e8000a921844 */
[----:B--2---:R-:W2:Y:S04]  /*a910*/  LDL.LU.64 R14, [R1+0x838] ;  /* 0x00083800010e7983 */ /* 0x004ea80000300a00 */
[----:B----4-:R4:W-:Y:S04]  /*a920*/  LDGSTS.E [R227+0x400], [R10.64], P5 ;  /* 0x004000000ae37fae */ /* 0x0109e8000a921844 */
[----:B---3--:R-:W3:Y:S04]  /*a930*/  LDL.LU.64 R12, [R1+0x830] ;  /* 0x00083000010c7983 */ /* 0x008ee80000300a00 */
[----:B-----5:R5:W-:Y:S04]  /*a940*/  LDGSTS.E [R227+0x800], [R8.64], P5 ;  /* 0x0080000008e37fae */ /* 0x020be8000a921844 */
[----:B----4-:R-:W4:Y:S04]  /*a950*/  LDL.LU.64 R10, [R1+0x828] ;  /* 0x00082800010a7983 */ /* 0x010f280000300a00 */
[----:B------:R1:W-:Y:S04]  /*a960*/  LDGSTS.E [R227+0xc00], [R186.64], P5 ;  /* 0x00c00000bae37fae */ /* 0x0003e8000a921844 */
[----:B-----5:R-:W5:Y:S04]  /*a970*/  LDL.LU.64 R8, [R1+0x820] ;  /* 0x0008200001087983 */ /* 0x020f680000300a00 */
[----:B------:R1:W-:Y:S04]  /*a980*/  LDGSTS.E [R227+0x1000], [R6.64], P5 ;  /* 0x0100000006e37fae */ /* 0x0003e8000a921844 */
[----:B-1----:R-:W2:Y:S04]  /*a990*/  LDL.64 R186, [R1+0x108] ;  /* 0x0001080001ba7983 */ /* 0x002ea80000100a00 */
[----:B------:R1:W-:Y:S04]  /*a9a0*/  LDGSTS.E [R227+0x1400], [R4.64], P5 ;  /* 0x0140000004e37fae */ /* 0x0003e8000a921844 */
[----:B------:R-:W2:Y:S04]  /*a9b0*/  LDL.LU.64 R6, [R1+0x818] ;  /* 0x0008180001067983 */ /* 0x000ea80000300a00 */
[----:B------:R1:W-:Y:S04]  /*a9c0*/  LDGSTS.E [R227+0x1800], [R236.64], P5 ;  /* 0x01800000ece37fae */ /* 0x0003e8000a921844 */
[----:B-1----:R-:W2:Y:S04]  /*a9d0*/  LDL.LU.64 R4, [R1+0x810] ;  /* 0x0008100001047983 */ /* 0x002ea80000300a00 */
[----:B------:R1:W-:Y:S04]  /*a9e0*/  LDGSTS.E [R227+0x1c00], [R246.64], P5 ;  /* 0x01c00000f6e37fae */ /* 0x0003e8000a921844 */
[----:B------:R-:W2:Y:S04]  /*a9f0*/  LDL.LU.64 R236, [R1+0x808] ;  /* 0x0008080001ec7983 */ /* 0x000ea80000300a00 */
[----:B-1----:R-:W3:Y:S04]  /*aa00*/  LDL.LU.64 R246, [R1+0x800] ;  /* 0x0008000001f67983 */ /* 0x002ee80000300a00 */
[----:B--2---:R1:W-:Y:S04]  /*aa10*/  LDGSTS.E [R227+0x2000], [R236.64], P5 ;  /* 0x02000000ece37fae */ /* 0x0043e8000a921844 */
[----:B---3--:R2:W-:Y:S04]  /*aa20*/  LDGSTS.E [R227+0x2400], [R246.64], P5 ;  /* 0x02400000f6e37fae */ /* 0x0085e8000a921844 */
[----:B------:R2:W-:Y:S04]  /*aa30*/  LDGSTS.E [R227+0x2800], [R4.64], P5 ;  /* 0x0280000004e37fae */ /* 0x0005e8000a921844 */
[----:B------:R2:W-:Y:S04]  /*aa40*/  LDGSTS.E [R227+0x2c00], [R6.64], P5 ;  /* 0x02c0000006e37fae */ /* 0x0005e8000a921844 */
[----:B-----5:R2:W-:Y:S04]  /*aa50*/  LDGSTS.E [R227+0x3000], [R8.64], P5 ;  /* 0x0300000008e37fae */ /* 0x0205e8000a921844 */
[----:B----4-:R2:W-:Y:S04]  /*aa60*/  LDGSTS.E [R227+0x3400], [R10.64], P5 ;  /* 0x034000000ae37fae */ /* 0x0105e8000a921844 */
[----:B------:R2:W-:Y:S04]  /*aa70*/  LDGSTS.E [R227+0x3800], [R12.64], P5 ;  /* 0x038000000ce37fae */ /* 0x0005e8000a921844 */
        /* <DEDUP_REMOVED lines=8> */
[----:B------:R2:W-:Y:S01]  /*ab00*/  LDGSTS.E [R227+0x5c00], [R30.64], P5 ;  /* 0x05c000001ee37fae */ /* 0x0005e2000a921844 */
[----:B-1----:R-:W-:-:S03]  /*ab10*/  LOP3.LUT R237, R227, 0x20, RZ, 0x3c, !PT ;  /* 0x00000020e3ed7812 */ /* 0x002fc600078e3cff */
[----:B------:R2:W-:Y:S04]  /*ab20*/  LDGSTS.E [R227+0x6000], [R32.64], P5 ;  /* 0x0600000020e37fae */ /* 0x0005e8000a921844 */
[----:B------:R2:W-:Y:S04]  /*ab30*/  LDGSTS.E [R227+0x6400], [R34.64], P5 ;  /* 0x0640000022e37fae */ /* 0x0005e8000a921844 */
[----:B------:R2:W-:Y:S04]  /*ab40*/  LDGSTS.E [R227+0x6800], [R36.64], P5 ;  /* 0x0680000024e37fae */ /* 0x0005e8000a921844 */
[----:B------:R2:W-:Y:S04]  /*ab50*/  LDGSTS.E [R227+0x6c00], [R38.64], P5 ;  /* 0x06c0000026e37fae */ /* 0x0005e8000a921844 */
[----:B------:R2:W-:Y:S04]  /*ab60*/  LDGSTS.E [R227+0x7000], [R40.64], P5 ;  /* 0x0700000028e37fae */ /* 0x0005e8000a921844 */
[----:B------:R2:W-:Y:S04]  /*ab70*/  LDGSTS.E [R227+0x7400], [R42.64], P5 ;  /* 0x074000002ae37fae */ /* 0x0005e8000a921844 */
[----:B------:R2:W-:Y:S04]  /*ab80*/  LDGSTS.E [R227+0x7800], [R44.64], P5 ;  /* 0x078000002ce37fae */ /* 0x0005e8000a921844 */
[----:B------:R-:W3:Y:S04]  /*ab90*/  LDL.LU R236, [R1+0x7f8] ;  /* 0x0007f80001ec7983 */ /* 0x000ee80000300800 */
[----:B------:R2:W-:Y:S04]  /*aba0*/  LDGSTS.E [R227+0x7c00], [R46.64], P5 ;  /* 0x07c000002ee37fae */ /* 0x0005e8000a921844 */
[----:B------:R1:W-:Y:S04]  /*abb0*/  STL [R1+0x654], R237 ;  /* 0x000654ed01007387 */ /* 0x0003e80000100800 */
[----:B------:R4:W-:Y:S04]  /*abc0*/  LDGSTS.E [R237+0x100], [R186.64], P5 ;  /* 0x00100000baed7fae */ /* 0x0009e8000a921844 */
[----:B----4-:R-:W4:Y:S01]  /*abd0*/  LDL.LU.64 R186, [R1+0x7f0] ;  /* 0x0007f00001ba7983 */ /* 0x010f220000300a00 */
[----:B------:R-:W-:-:S02]  /*abe0*/  LOP3.LUT R226, R227, 0x40, RZ, 0x3c, !PT ;  /* 0x00000040e3e27812 */ /* 0x000fc400078e3cff */
[----:B--2---:R-:W-:Y:S01]  /*abf0*/  LOP3.LUT R227, R227, 0x60, RZ, 0x3c, !PT ;  /* 0x00000060e3e37812 */ /* 0x004fe200078e3cff */
        /* <DEDUP_REMOVED lines=66> */
[----:B--2---:R-:W2:Y:S04]  /*b020*/  LDL.LU.64 R186, [R1+0x7e8] ;  /* 0x0007e80001ba7983 */ /* 0x004ea80000300a00 */
[----:B------:R1:W-:Y:S04]  /*b030*/  LDGSTS.E [R227+0xf00], [R216.64], P5 ;  /* 0x00f00000d8e37fae */ /* 0x0003e8000a921844 */
[----:B----4-:R-:W4:Y:S04]  /*b040*/  LDL.LU.64 R240, [R1+0x7e0] ;  /* 0x0007e00001f07983 */ /* 0x010f280000300a00 */
[----:B------:R1:W-:Y:S04]  /*b050*/  LDGSTS.E [R227+0x1300], [R218.64], P5 ;  /* 0x01300000dae37fae */ /* 0x0003e8000a921844 */
[----:B-----5:R-:W5:Y:S04]  /*b060*/  LDL.LU.64 R190, [R1+0x7d8] ;  /* 0x0007d80001be7983 */ /* 0x020f680000300a00 */
[----:B------:R3:W-:Y:S04]  /*b070*/  LDGSTS.E [R227+0x1700], [R220.64], P5 ;  /* 0x01700000dce37fae */ /* 0x0007e8000a921844 */
[----:B-1----:R-:W2:Y:S04]  /*b080*/  LDL.LU.64 R188, [R1+0x7d0] ;  /* 0x0007d00001bc7983 */ /* 0x002ea80000300a00 */
[----:B------:R1:W-:Y:S04]  /*b090*/  LDGSTS.E [R227+0x1b00], [R228.64], P5 ;  /* 0x01b00000e4e37fae */ /* 0x0003e8000a921844 */
[----:B------:R-:W2:Y:S04]  /*b0a0*/  LDL.LU.64 R192, [R1+0x7c8] ;  /* 0x0007c80001c07983 */ /* 0x000ea80000300a00 */
[----:B------:R1:W-:Y:S04]  /*b0b0*/  LDGSTS.E [R227+0x1f00], [R224.64], P5 ;  /* 0x01f00000e0e37fae */ /* 0x0003e8000a921844 */
[----:B------:R-:W2:Y:S04]  /*b0c0*/  LDL.LU.64 R242, [R1+0x7c0] ;  /* 0x0007c00001f27983 */ /* 0x000ea80000300a00 */
[----:B------:R1:W-:Y:S04]  /*b0d0*/  LDGSTS.E [R227+0x2300], [R250.64], P5 ;  /* 0x02300000fae37fae */ /* 0x0003e8000a921844 */
[----:B------:R-:W2:Y:S04]  /*b0e0*/  LDL.LU.64 R238, [R1+0x7b8] ;  /* 0x0007b80001ee7983 */ /* 0x000ea80000300a00 */
[----:B------:R1:W-:Y:S04]  /*b0f0*/  LDGSTS.E [R227+0x2700], [R140.64], P5 ;  /* 0x027000008ce37fae */ /* 0x0003e8000a921844 */
[----:B------:R-:W2:Y:S04]  /*b100*/  LDL.LU.64 R194, [R1+0x7b0] ;  /* 0x0007b00001c27983 */ /* 0x000ea80000300a00 */
[----:B------:R1:W-:Y:S04]  /*b110*/  LDGSTS.E [R227+0x2b00], [R142.64], P5 ;  /* 0x02b000008ee37fae */ /* 0x0003e8000a921844 */
[----:B------:R-:W2:Y:S04]  /*b120*/  LDL.LU R237, [R1+0x7a8] ;  /* 0x0007a80001ed7983 */ /* 0x000ea80000300800 */
[----:B------:R1:W-:Y:S04]  /*b130*/  LDGSTS.E [R227+0x2f00], [R144.64], P5 ;  /* 0x02f0000090e37fae */ /* 0x0003e8000a921844 */
[----:B------:R1:W-:Y:S04]  /*b140*/  STL [R1+0x64c], R226 ;  /* 0x00064ce201007387 */ /* 0x0003e80000100800 */
        /* <DEDUP_REMOVED lines=19> */
[----:B-1----:R-:W2:Y:S04]  /*b280*/  LDL.LU R226, [R1+0x758] ;  /* 0x0007580001e27983 */ /* 0x002ea80000300800 */
        /* <DEDUP_REMOVED lines=13> */
[----:B---3--:R-:W3:Y:S04]  /*b360*/  LDL.LU.64 R220, [R1+0x728] ;  /* 0x0007280001dc7983 */ /* 0x008ee80000300a00 */
[----:B------:R1:W-:Y:S04]  /*b370*/  LDGSTS.E [R227+0x7700], [R180.64], P5 ;  /* 0x07700000b4e37fae */ /* 0x0003e8000a921844 */
[----:B------:R-:W2:Y:S04]  /*b380*/  LDL.LU.64 R228, [R1+0x720] ;  /* 0x0007200001e47983 */ /* 0x000ea80000300a00 */
[----:B------:R1:W-:Y:S04]  /*b390*/  LDGSTS.E [R227+0x7b00], [R182.64], P5 ;  /* 0x07b00000b6e37fae */ /* 0x0003e8000a921844 */
[----:B------:R-:W2:Y:S04]  /*b3a0*/  LDL.LU.64 R224, [R1+0x718] ;  /* 0x0007180001e07983 */ /* 0x000ea80000300a00 */
[----:B------:R1:W-:Y:S04]  /*b3b0*/  LDGSTS.E [R227+0x7f00], [R184.64], P5 ;  /* 0x07f00000b8e37fae */ /* 0x0003e8000a921844 */
[----:B------:R-:W0:Y:S04]  /*b3c0*/  LDGDEPBAR ;  /* 0x00000000000079af */ /* 0x000e280000000000 */
[----:B------:R-:W-:Y:S06]  /*b3d0*/  BAR.SYNC.DEFER_BLOCKING 0x0 ;  /* 0x0000000000007b1d */ /* 0x000fec0000010000 */
[----:B-1----:R-:W2:Y:S04]  /*b3e0*/  LDL.LU R227, [R1+0x714] ;  /* 0x0007140001e37983 */ /* 0x002ea80000300800 */
[----:B------:R-:W-:Y:S01]  /*b3f0*/  @!PT LDS RZ, [RZ] ;  /* 0x00000000fffff984 */ /* 0x000fe20000000800 */
[----:B------:R-:W-:Y:S01]  /*b400*/  @!PT LDS RZ, [RZ] ;  /* 0x00000000fffff984 */ /* 0x000fe20000000800 */
[----:B------:R-:W-:Y:S01]  /*b410*/  @!PT LDS RZ, [RZ] ;  /* 0x00000000fffff984 */ /* 0x000fe20000000800 */
[----:B------:R1:W-:Y:S04]  /*b420*/  LDGSTS.E [R252+0x12000], [R222.64], P6 ;  /* 0x12000000defc7fae */ /* 0x0003e8000b121844 */
[----:B-1----:R-:W1:Y:S01]  /*b430*/  S2R R223, SR_TID.X ;  /* 0x0000000000df7919 */ /* 0x002e620000002100 */
[----:B------:R-:W-:-:S03]  /*b440*/  SHF.R.U64 R222, R248, 0x1b, RZ ;  /* 0x0000001bf8de7819 */ /* 0x000fc600000012ff */
[----:B------:R-:W4:Y:S01]  /*b450*/  LDL.LU R252, [R1+0x710] ;  /* 0x0007100001fc7983 */ /* 0x000f220000300800 */
[----:B------:R-:W-:Y:S02]  /*b460*/  LOP3.LUT P0, RZ, R222, 0x1, RZ, 0xc0, !PT ;  /* 0x00000001deff7812 */ /* 0x000fe4000780c0ff */
[----:B------:R-:W-:-:S04]  /*b470*/  SHF.R.U64 R222, R248, 0x17, RZ ;  /* 0x00000017f8de7819 */ /* 0x000fc800000012ff */
[----:B------:R-:W-:Y:S01]  /*b480*/  LOP3.LUT P2, RZ, R222, 0x1, RZ, 0xc0, !PT ;  /* 0x00000001deff7812 */ /* 0x000fe2000784c0ff */
[----:B------:R-:W-:Y:S01]  /*b490*/  IMAD.SHL.U32 R222, R249, 0x20, RZ ;  /* 0x00000020f9de7824 */ /* 0x000fe200078e00ff */
[----:B-1----:R-:W-:-:S05]  /*b4a0*/  LOP3.LUT R223, R223, 0x3f, RZ, 0xc0, !PT ;  /* 0x0000003fdfdf7812 */ /* 0x002fca00078ec0ff */
[----:B------:R-:W-:Y:S02]  /*b4b0*/  IMAD.SHL.U32 R223, R223, 0x4, RZ ;  /* 0x00000004dfdf7824 */ /* 0x000fe400078e00ff */
[----:B--2---:R-:W-:Y:S01]  /*b4c0*/  IMAD.WIDE R226, R222, 0x4, R226 ;  /* 0x00000004dee27825 */ /* 0x004fe200078e02e2 */
[----:B------:R-:W-:-:S04]  /*b4d0*/  SHF.R.U64 R222, R248, 0x13, RZ ;  /* 0x00000013f8de7819 */ /* 0x000fc800000012ff */
[----:B------:R1:W-:Y:S01]  /*b4e0*/  LDGSTS.E [R223+0x12400], [R226.64], P0 ;  /* 0x12400000e2df7fae */ /* 0x0003e20008121844 */
[----:B------:R-:W-:Y:S02]  /*b4f0*/  LOP3.LUT P0, RZ, R222, 0x1, RZ, 0xc0, !PT ;  /* 0x00000001deff7812 */ /* 0x000fe4000780c0ff */
[----:B------:R-:W-:Y:S01]  /*b500*/  SHF.R.U64 R222, R248, 0xf, RZ ;  /* 0x0000000ff8de7819 */ /* 0x000fe200000012ff */
[----:B-1----:R-:W-:-:S04]  /*b510*/  IMAD.SHL.U32 R226, R249, 0x20, RZ ;  /* 0x00000020f9e27824 */ /* 0x002fc800078e00ff */
[----:B------:R-:W-:-:S05]  /*b520*/  IMAD.WIDE R224, R226, 0x4, R224 ;  /* 0x00000004e2e07825 */ /* 0x000fca00078e02e0 */
[----:B------:R1:W-:Y:S01]  /*b530*/  LDGSTS.E [R223+0x12800], [R224.64], P2 ;  /* 0x12800000e0df7fae */ /* 0x0003e20009121844 */
[----:B------:R-:W-:Y:S01]  /*b540*/  LOP3.LUT P2, RZ, R222, 0x1, RZ, 0xc0, !PT ;  /* 0x00000001deff7812 */ /* 0x000fe2000784c0ff */
[----:B------:R-:W-:-:S04]  /*b550*/  IMAD.WIDE R228, R226, 0x4, R228 ;  /* 0x00000004e2e47825 */ /* 0x000fc800078e02e4 */
[----:B---3--:R-:W-:Y:S01]  /*b560*/  IMAD.WIDE R220, R226, 0x4, R220 ;  /* 0x00000004e2dc7825 */ /* 0x008fe200078e02dc */
[----:B------:R2:W-:Y:S07]  /*b570*/  LDGSTS.E [R223+0x12c00], [R228.64], P0 ;  /* 0x12c00000e4df7fae */ /* 0x0005ee0008121844 */
[----:B------:R3:W-:Y:S04]  /*b580*/  LDGSTS.E [R223+0x13000], [R220.64], P2 ;  /* 0x13000000dcdf7fae */ /* 0x0007e80009121844 */
[----:B------:R-:W1:Y:S01]  /*b590*/  S2R R227, SR_TID.X ;  /* 0x0000000000e37919 */ /* 0x000e620000002100 */
[----:B---3--:R-:W-:-:S04]  /*b5a0*/  SHF.R.U64 R220, R248, 0xb, RZ ;  /* 0x0000000bf8dc7819 */ /* 0x008fc800000012ff */
[----:B------:R-:W-:Y:S02]  /*b5b0*/  LOP3.LUT P0, RZ, R220, 0x1, RZ, 0xc0, !PT ;  /* 0x00000001dcff7812 */ /* 0x000fe4000780c0ff */
[----:B------:R-:W-:-:S04]  /*b5c0*/  SHF.R.U64 R220, R248, 0x7, RZ ;  /* 0x00000007f8dc7819 */ /* 0x000fc800000012ff */
[----:B------:R-:W-:Y:S01]  /*b5d0*/  LOP3.LUT P2, RZ, R220, 0x1, RZ, 0xc0, !PT ;  /* 0x00000001dcff7812 */ /* 0x000fe2000784c0ff */
[----:B------:R-:W-:-:S04]  /*b5e0*/  IMAD.WIDE R218, R226, 0x4, R218 ;  /* 0x00000004e2da7825 */ /* 0x000fc800078e02da */
[----:B------:R-:W-:Y:S02]  /*b5f0*/  IMAD.WIDE R216, R226, 0x4, R216 ;  /* 0x00000004e2d87825 */ /* 0x000fe400078e02d8 */
[----:B------:R2:W-:Y:S06]  /*b600*/  LDGSTS.E [R223+0x13400], [R218.64], P0 ;  /* 0x13400000dadf7fae */ /* 0x0005ec0008121844 */
[----:B------:R3:W-:Y:S01]  /*b610*/  LDGSTS.E [R223+0x13800], [R216.64], P2 ;  /* 0x13800000d8df7fae */ /* 0x0007e20009121844 */
[----:B-1----:R-:W-:Y:S02]  /*b620*/  LOP3.LUT R227, R227, 0x3f, RZ, 0xc0, !PT ;  /* 0x0000003fe3e37812 */ /* 0x002fe400078ec0ff */
[----:B---3--:R-:W-:-:S04]  /*b630*/  SHF.R.U64 R216, R248, 0x3, RZ ;  /* 0x00000003f8d87819 */ /* 0x008fc800000012ff */
[----:B------:R-:W-:Y:S02]  /*b640*/  LOP3.LUT P0, RZ, R216, 0x1, RZ, 0xc0, !PT ;  /* 0x00000001d8ff7812 */ /* 0x000fe4000780c0ff */
[----:B------:R-:W-:Y:S01]  /*b650*/  SHF.R.U64 R216, R248, 0x1e, RZ ;  /* 0x0000001ef8d87819 */ /* 0x000fe200000012ff */
[----:B------:R-:W-:-:S03]  /*b660*/  IMAD.SHL.U32 R227, R227, 0x4, RZ ;  /* 0x00000004e3e37824 */ /* 0x000fc600078e00ff */
[----:B------:R-:W-:Y:S01]  /*b670*/  LOP3.LUT P2, RZ, R216, 0x1, RZ, 0xc0, !PT ;  /* 0x00000001d8ff7812 */ /* 0x000fe2000784c0ff */
[----:B------:R-:W-:Y:S01]  /*b680*/  IMAD.WIDE R214, R226, 0x4, R214 ;  /* 0x00000004e2d67825 */ /* 0x000fe200078e02d6 */
[----:B------:R-:W-:-:S03]  /*b690*/  LOP3.LUT R227, R227, 0x20, RZ, 0x3c, !PT ;  /* 0x00000020e3e37812 */ /* 0x000fc600078e3cff */
[----:B------:R-:W-:Y:S02]  /*b6a0*/  IMAD.WIDE R212, R226, 0x4, R212 ;  /* 0x00000004e2d47825 */ /* 0x000fe400078e02d4 */
[----:B------:R1:W-:Y:S06]  /*b6b0*/  LDGSTS.E [R223+0x13c00], [R214.64], P0 ;  /* 0x13c00000d6df7fae */ /* 0x0003ec0008121844 */
[----:B------:R3:W-:Y:S02]  /*b6c0*/  LDGSTS.E [R227+0x12100], [R212.64], P2 ;  /* 0x12100000d4e37fae */ /* 0x0007e40009121844 */
[----:B---3--:R-:W-:-:S04]  /*b6d0*/  SHF.R.U64 R212, R248, 0x1a, RZ ;  /* 0x0000001af8d47819 */ /* 0x008fc800000012ff */
[----:B------:R-:W-:Y:S02]  /*b6e0*/  LOP3.LUT P0, RZ, R212, 0x1, RZ, 0xc0, !PT ;  /* 0x00000001d4ff7812 */ /* 0x000fe4000780c0ff */
[----:B------:R-:W-:-:S04]  /*b6f0*/  SHF.R.U64 R212, R248, 0x16, RZ ;  /* 0x00000016f8d47819 */ /* 0x000fc800000012ff */
[----:B------:R-:W-:Y:S01]  /*b700*/  LOP3.LUT P2, RZ, R212, 0x1, RZ, 0xc0, !PT ;  /* 0x00000001d4ff7812 */ /* 0x000fe2000784c0ff */
[----:B------:R-:W-:-:S04]  /*b710*/  IMAD.WIDE R210, R226, 0x4, R210 ;  /* 0x00000004e2d27825 */ /* 0x000fc800078e02d2 */
[----:B------:R-:W-:Y:S02]  /*b720*/  IMAD.WIDE R208, R226, 0x4, R208 ;  /* 0x00000004e2d07825 */ /* 0x000fe400078e02d0 */
[----:B------:R3:W-:Y:S06]  /*b730*/  LDGSTS.E [R227+0x12500], [R210.64], P0 ;  /* 0x12500000d2e37fae */ /* 0x0007ec0008121844 */
[----:B------:R1:W-:Y:S02]  /*b740*/  LDGSTS.E [R227+0x12900], [R208.64], P2 ;  /* 0x12900000d0e37fae */ /* 0x0003e40009121844 */
[----:B-1----:R-:W-:-:S04]  /*b750*/  SHF.R.U64 R208, R248, 0x12, RZ ;  /* 0x00000012f8d07819 */ /* 0x002fc800000012ff */
[----:B------:R-:W-:Y:S02]  /*b760*/  LOP3.LUT P0, RZ, R208, 0x1, RZ, 0xc0, !PT ;  /* 0x00000001d0ff7812 */ /* 0x000fe4000780c0ff */
[----:B------:R-:W-:Y:S01]  /*b770*/  SHF.R.U64 R208, R248, 0xe, RZ ;  /* 0x0000000ef8d07819 */ /* 0x000fe200000012ff */
[----:B------:R-:W-:-:S03]  /*b780*/  IMAD.SHL.U32 R209, R249, 0x20, RZ ;  /* 0x00000020f9d17824 */ /* 0x000fc600078e00ff */
[----:B------:R-:W-:Y:S01]  /*b790*/  LOP3.LUT P2, RZ, R208, 0x1, RZ, 0xc0, !PT ;  /* 0x00000001d0ff7812 */ /* 0x000fe2000784c0ff */
[C---:B------:R-:W-:Y:S01]  /*b7a0*/  IMAD.WIDE R206, R209.reuse, 0x4, R206 ;  /* 0x00000004d1ce7825 */ /* 0x040fe200078e02ce */
[----:B------:R-:W1:Y:S03]  /*b7b0*/  S2R R226, SR_TID.X ;  /* 0x0000000000e27919 */ /* 0x000e660000002100 */
[----:B------:R-:W-:Y:S02]  /*b7c0*/  IMAD.WIDE R204, R209, 0x4, R204 ;  /* 0x00000004d1cc7825 */ /* 0x000fe400078e02cc */
[----:B------:R3:W-:Y:S06]  /*b7d0*/  LDGSTS.E [R227+0x12d00], [R206.64], P0 ;  /* 0x12d00000cee37fae */ /* 0x0007ec0008121844 */
[----:B------:R2:W-:Y:S04]  /*b7e0*/  LDGSTS.E [R227+0x13100], [R204.64], P2 ;  /* 0x13100000cce37fae */ /* 0x0005e80009121844 */
[----:B------:R-:W3:Y:S01]  /*b7f0*/  S2R R225, SR_TID.X ;  /* 0x0000000000e17919 */ /* 0x000ee20000002100 */
[----:B--2---:R-:W-:-:S04]  /*b800*/  SHF.R.U64 R204, R248, 0xa, RZ ;  /* 0x0000000af8cc7819 */ /* 0x004fc800000012ff */
[----:B------:R-:W-:Y:S02]  /*b810*/  LOP3.LUT P0, RZ, R204, 0x1, RZ, 0xc0, !PT ;  /* 0x00000001ccff7812 */ /* 0x000fe4000780c0ff */
[----:B------:R-:W-:-:S04]  /*b820*/  SHF.R.U64 R204, R248, 0x6, RZ ;  /* 0x00000006f8cc7819 */ /* 0x000fc800000012ff */
[----:B------:R-:W-:Y:S01]  /*b830*/  LOP3.LUT P2, RZ, R204, 0x1, RZ, 0xc0, !PT ;  /* 0x00000001ccff7812 */ /* 0x000fe2000784c0ff */
[----:B------:R-:W-:Y:S02]  /*b840*/  IMAD.MOV.U32 R224, RZ, RZ, c[0x0][0x180] ;  /* 0x00006000ffe07624 */ /* 0x000fe400078e00ff */
[----:B------:R-:W-:Y:S01]  /*b850*/  IMAD.WIDE R202, R209, 0x4, R202 ;  /* 0x00000004d1ca7825 */ /* 0x000fe200078e02ca */
[----:B-1----:R-:W-:-:S03]  /*b860*/  LOP3.LUT R226, R226, 0x1f, RZ, 0xc0, !PT ;  /* 0x0000001fe2e27812 */ /* 0x002fc600078ec0ff */
[----:B------:R-:W-:Y:S01]  /*b870*/  IMAD.WIDE R200, R209, 0x4, R200 ;  /* 0x00000004d1c87825 */ /* 0x000fe200078e02c8 */
[----:B------:R-:W-:Y:S01]  /*b880*/  IADD3 R224, R224, -0x20, RZ ;  /* 0xffffffe0e0e07810 */ /* 0x000fe20007ffe0ff */
[----:B------:R1:W-:Y:S02]  /*b890*/  LDGSTS.E [R227+0x13500], [R202.64], P0 ;  /* 0x13500000cae37fae */ /* 0x0003e40008121844 */
[----:B------:R-:W-:Y:S02]  /*b8a0*/  IMAD.MOV.U32 R249, RZ, RZ, 0x1f ;  /* 0x0000001ffff97424 */ /* 0x000fe400078e00ff */
[----:B------:R3:W-:Y:S01]  /*b8b0*/  LDGSTS.E [R227+0x13900], [R200.64], P2 ;  /* 0x13900000c8e37fae */ /* 0x0007e20009121844 */
[----:B------:R-:W-:Y:S02]  /*b8c0*/  ISETP.GE.AND P2, PT, R226, R224, PT ;  /* 0x000000e0e200720c */ /* 0x000fe40003f46270 */
[----:B------:R-:W-:-:S04]  /*b8d0*/  IADD3 R249, R249, c[0x0][0x180], RZ ;  /* 0x00006000f9f97a10 */ /* 0x000fc80007ffe0ff */
[----:B------:R-:W-:Y:S01]  /*b8e0*/  ISETP.GT.AND P0, PT, R249, 0x3f, PT ;  /* 0x0000003ff900780c */ /* 0x000fe20003f04270 */
[C---:B---3--:R-:W-:Y:S01]  /*b8f0*/  IMAD.SHL.U32 R201, R225.reuse, 0x400, RZ ;  /* 0x00000400e1c97824 */ /* 0x048fe200078e00ff */
[----:B------:R-:W-:Y:S01]  /*b900*/  SEL R200, RZ, 0x4, P2 ;  /* 0x00000004ffc87807 */ /* 0x000fe20001000000 */
[C---:B-1----:R-:W-:Y:S01]  /*b910*/  IMAD.SHL.U32 R202, R225.reuse, 0x100, RZ ;  /* 0x00000100e1ca7824 */ /* 0x042fe200078e00ff */
[----:B------:R-:W-:Y:S02]  /*b920*/  LOP3.LUT R226, R225, 0x3f, RZ, 0xc0, !PT ;  /* 0x0000003fe1e27812 */ /* 0x000fe400078ec0ff */
[----:B------:R-:W-:Y:S02]  /*b930*/  SEL R200, R200, RZ, P0 ;  /* 0x000000ffc8c87207 */ /* 0x000fe40000000000 */
[----:B------:R-:W-:Y:S02]  /*b940*/  LOP3.LUT R201, R201, 0x1800, RZ, 0xc0, !PT ;  /* 0x00001800c9c97812 */ /* 0x000fe400078ec0ff */
[----:B------:R-:W-:-:S02]  /*b950*/  ISETP.NE.U32.AND P5, PT, R200, RZ, PT ;  /* 0x000000ffc800720c */ /* 0x000fc40003fa5070 */
[----:B------:R-:W-:Y:S01]  /*b960*/  SHF.R.U64 R200, R248, 0x2, RZ ;  /* 0x00000002f8c87819 */ /* 0x000fe200000012ff */
[----:B------:R-:W-:Y:S01]  /*b970*/  IMAD R203, R226, 0x10, R201 ;  /* 0x00000010e2cb7824 */ /* 0x000fe200078e02c9 */
[----:B------:R-:W-:Y:S01]  /*b980*/  LOP3.LUT R201, R202, 0x1800, RZ, 0xc0, !PT ;  /* 0x00001800cac97812 */ /* 0x000fe200078ec0ff */
[C---:B------:R-:W-:Y:S01]  /*b990*/  IMAD.SHL.U32 R202, R225.reuse, 0x20, RZ ;  /* 0x00000020e1ca7824 */ /* 0x040fe200078e00ff */
[----:B------:R-:W-:Y:S01]  /*b9a0*/  LOP3.LUT P0, RZ, R200, 0x1, RZ, 0xc0, !PT ;  /* 0x00000001c8ff7812 */ /* 0x000fe2000780c0ff */
[----:B------:R-:W-:-:S03]  /*b9b0*/  IMAD.SHL.U32 R203, R225, 0x4, RZ ;  /* 0x00000004e1cb7824 */ /* 0x000fc600078e00ff */
[----:B------:R-:W-:Y:S01]  /*b9c0*/  LOP3.LUT R201, R201, 0x460, R202, 0xf8, !PT ;  /* 0x00000460c9c97812 */ /* 0x000fe200078ef8ca */
[----:B------:R-:W-:-:S03]  /*b9d0*/  IMAD.WIDE R230, R209, 0x4, R230 ;  /* 0x00000004d1e67825 */ /* 0x000fc600078e02e6 */
[----:B------:R-:W-:-:S05]  /*b9e0*/  LOP3.LUT R201, R201, 0x70, R203, 0x78, !PT ;  /* 0x00000070c9c97812 */ /* 0x000fca00078e78cb */
[----:B------:R1:W-:Y:S04]  /*b9f0*/  STL [R1+0x644], R201 ;  /* 0x000644c901007387 */ /* 0x0003e80000100800 */
[----:B------:R2:W-:Y:S01]  /*ba00*/  LDGSTS.E [R227+0x13d00], [R230.64], P0 ;  /* 0x13d00000e6e37fae */ /* 0x0005e20008121844 */
[C---:B------:R-:W-:Y:S02]  /*ba10*/  SHF.R.U64 R202, R248.reuse, 0x1d, RZ ;  /* 0x0000001df8ca7819 */ /* 0x040fe400000012ff */
[----:B------:R-:W-:Y:S01]  /*ba20*/  SHF.R.U64 R200, R248, 0x19, RZ ;  /* 0x00000019f8c87819 */ /* 0x000fe200000012ff */
[----:B------:R-:W-:Y:S01]  /*ba30*/  IMAD.SHL.U32 R226, R226, 0x4, RZ ;  /* 0x00000004e2e27824 */ /* 0x000fe200078e00ff */
[----:B------:R-:W3:Y:S04]  /*ba40*/  LDL R222, [R1+0x23c] ;  /* 0x00023c0001de7983 */ /* 0x000ee80000100800 */
[----:B--2---:R-:W2:Y:S01]  /*ba50*/  LDL R227, [R1+0x6f4] ;  /* 0x0006f40001e37983 */ /* 0x004ea20000100800 */
[----:B------:R-:W-:-:S02]  /*ba60*/  LOP3.LUT P2, RZ, R202, 0x1, RZ, 0xc0, !PT ;  /* 0x00000001caff7812 */ /* 0x000fc4000784c0ff */
[----:B-1----:R-:W-:Y:S01]  /*ba70*/  SHF.R.U64 R201, R248, 0x15, RZ ;  /* 0x00000015f8c97819 */ /* 0x002fe200000012ff */
[----:B------:R-:W-:Y:S01]  /*ba80*/  IMAD.WIDE R234, R209, 0x4, R234 ;  /* 0x00000004d1ea7825 */ /* 0x000fe200078e02ea */
[----:B------:R-:W-:Y:S01]  /*ba90*/  LOP3.LUT P3, RZ, R200, 0x1, RZ, 0xc0, !PT ;  /* 0x00000001c8ff7812 */ /* 0x000fe2000786c0ff */
[----:B------:R-:W3:Y:S01]  /*baa0*/  LDL.LU.64 R206, [R1+0x118] ;  /* 0x0001180001ce7983 */ /* 0x000ee20000300a00 */
[C---:B------:R-:W-:Y:S02]  /*bab0*/  SHF.R.U64 R200, R248.reuse, 0x11, RZ ;  /* 0x00000011f8c87819 */ /* 0x040fe400000012ff */
[----:B------:R-:W-:Y:S01]  /*bac0*/  LOP3.LUT P4, RZ, R201, 0x1, RZ, 0xc0, !PT ;  /* 0x00000001c9ff7812 */ /* 0x000fe2000788c0ff */
[----:B------:R-:W-:Y:S01]  /*bad0*/  IMAD.WIDE R196, R209, 0x4, R196 ;  /* 0x00000004d1c47825 */ /* 0x000fe200078e02c4 */
[----:B------:R-:W-:Y:S01]  /*bae0*/  SHF.R.U64 R201, R248, 0xd, RZ ;  /* 0x0000000df8c97819 */ /* 0x000fe200000012ff */
[----:B------:R-:W3:Y:S01]  /*baf0*/  LDL.LU.64 R210, [R1+0x110] ;  /* 0x0001100001d27983 */ /* 0x000ee20000300a00 */
[----:B------:R-:W-:-:S02]  /*bb00*/  LOP3.LUT R226, R226, 0x40, RZ, 0x3c, !PT ;  /* 0x00000040e2e27812 */ /* 0x000fc400078e3cff */
[----:B------:R-:W-:Y:S01]  /*bb10*/  LOP3.LUT P6, RZ, R200, 0x1, RZ, 0xc0, !PT ;  /* 0x00000001c8ff7812 */ /* 0x000fe200078cc0ff */
[----:B------:R-:W-:Y:S01]  /*bb20*/  IMAD.WIDE R198, R209, 0x4, R198 ;  /* 0x00000004d1c67825 */ /* 0x000fe200078e02c6 */
[----:B------:R-:W-:Y:S01]  /*bb30*/  LOP3.LUT P0, RZ, R201, 0x1, RZ, 0xc0, !PT ;  /* 0x00000001c9ff7812 */ /* 0x000fe2000780c0ff */
[----:B------:R1:W-:Y:S01]  /*bb40*/  LDGSTS.E [R226+0x12200], [R234.64], P2 ;  /* 0x12200000eae27fae */ /* 0x0003e20009121844 */
[----:B------:R-:W-:-:S03]  /*bb50*/  SHF.R.U64 R201, R248, 0x9, RZ ;  /* 0x00000009f8c97819 */ /* 0x000fc600000012ff */
[----:B------:R1:W-:Y:S01]  /*bb60*/  LDGSTS.E [R226+0x12600], [R196.64], P3 ;  /* 0x12600000c4e27fae */ /* 0x0003e20009921844 */
[C---:B------:R-:W-:Y:S01]  /*bb70*/  SHF.R.U64 R200, R248.reuse, 0x5, RZ ;  /* 0x00000005f8c87819 */ /* 0x040fe200000012ff */
[C---:B------:R-:W-:Y:S02]  /*bb80*/  IMAD.WIDE R236, R209.reuse, 0x4, R236 ;  /* 0x00000004d1ec7825 */ /* 0x040fe400078e02ec */
[----:B------:R2:W-:Y:S02]  /*bb90*/  LDGSTS.E [R226+0x12a00], [R198.64], P4 ;  /* 0x12a00000c6e27fae */ /* 0x0005e4000a121844 */
[----:B------:R-:W-:Y:S01]  /*bba0*/  IMAD.WIDE R194, R209, 0x4, R194 ;  /* 0x00000004d1c27825 */ /* 0x000fe200078e02c2 */
[----:B------:R-:W-:Y:S01]  /*bbb0*/  LOP3.LUT P2, RZ, R201, 0x1, RZ, 0xc0, !PT ;  /* 0x00000001c9ff7812 */ /* 0x000fe2000784c0ff */
[----:B------:R2:W-:Y:S01]  /*bbc0*/  LDGSTS.E [R226+0x12e00], [R236.64], P6 ;  /* 0x12e00000ece27fae */ /* 0x0005e2000b121844 */
[----:B-1----:R-:W-:-:S03]  /*bbd0*/  SHF.R.U64 R196, R248, 0x1, RZ ;  /* 0x00000001f8c47819 */ /* 0x002fc600000012ff */
[----:B------:R1:W-:Y:S01]  /*bbe0*/  LDGSTS.E [R226+0x13200], [R194.64], P0 ;  /* 0x13200000c2e27fae */ /* 0x0003e20008121844 */
[----:B------:R-:W-:Y:S02]  /*bbf0*/  SHF.R.U64 R197, R248, 0x1c, RZ ;  /* 0x0000001cf8c57819 */ /* 0x000fe400000012ff */
[----:B------:R-:W-:Y:S01]  /*bc00*/  LOP3.LUT P4, RZ, R196, 0x1, RZ, 0xc0, !PT ;  /* 0x00000001c4ff7812 */ /* 0x000fe2000788c0ff */
[----:B------:R-:W3:Y:S01]  /*bc10*/  LDL.LU.64 R212, [R1+0xf0] ;  /* 0x0000f00001d47983 */ /* 0x000ee20000300a00 */
[----:B------:R-:W-:Y:S02]  /*bc20*/  SHF.R.U64 R196, R248, 0x18, RZ ;  /* 0x00000018f8c47819 */ /* 0x000fe400000012ff */
[----:B------:R-:W-:Y:S01]  /*bc30*/  LOP3.LUT P3, RZ, R200, 0x1, RZ, 0xc0, !PT ;  /* 0x00000001c8ff7812 */ /* 0x000fe2000786c0ff */
[----:B------:R-:W3:Y:S01]  /*bc40*/  LDL.LU.64 R214, [R1+0xd0] ;  /* 0x0000d00001d67983 */ /* 0x000ee20000300a00 */
[----:B------:R-:W-:Y:S02]  /*bc50*/  LOP3.LUT P6, RZ, R197, 0x1, RZ, 0xc0, !PT ;  /* 0x00000001c5ff7812 */ /* 0x000fe400078cc0ff */
[----:B------:R-:W-:Y:S01]  /*bc60*/  LOP3.LUT P0, RZ, R196, 0x1, RZ, 0xc0, !PT ;  /* 0x00000001c4ff7812 */ /* 0x000fe2000780c0ff */
[----:B------:R-:W-:Y:S01]  /*bc70*/  IMAD.WIDE R238, R209, 0x4, R238 ;  /* 0x00000004d1ee7825 */ /* 0x000fe200078e02ee */
[----:B------:R-:W3:Y:S01]  /*bc80*/  LDL.LU.64 R216, [R1+0xb0] ;  /* 0x0000b00001d87983 */ /* 0x000ee20000300a00 */
[----:B------:R-:W-:-:S02]  /*bc90*/  LOP3.LUT R223, R223, 0x60, RZ, 0x3c, !PT ;  /* 0x00000060dfdf7812 */ /* 0x000fc400078e3cff */
[C---:B------:R-:W-:Y:S01]  /*bca0*/  IMAD.WIDE R242, R209.reuse, 0x4, R242 ;  /* 0x00000004d1f27825 */ /* 0x040fe200078e02f2 */
[----:B------:R-:W3:Y:S03]  /*bcb0*/  LDL.LU.64 R218, [R1+0x90] ;  /* 0x0000900001da7983 */ /* 0x000ee60000300a00 */
[C---:B------:R-:W-:Y:S01]  /*bcc0*/  IMAD.WIDE R192, R209.reuse, 0x4, R192 ;  /* 0x00000004d1c07825 */ /* 0x040fe200078e02c0 */
[----:B------:R-:W3:Y:S03]  /*bcd0*/  LDL.LU.64 R220, [R1+0x70] ;  /* 0x0000700001dc7983 */ /* 0x000ee60000300a00 */
[C---:B------:R-:W-:Y:S01]  /*bce0*/  IMAD.WIDE R188, R209.reuse, 0x4, R188 ;  /* 0x00000004d1bc7825 */ /* 0x040fe200078e02bc */
[----:B------:R-:W3:Y:S03]  /*bcf0*/  LDL.LU.64 R228, [R1+0x50] ;  /* 0x0000500001e47983 */ /* 0x000ee60000300a00 */
[----:B-----5:R-:W-:Y:S01]  /*bd00*/  IMAD.WIDE R190, R209, 0x4, R190 ;  /* 0x00000004d1be7825 */ /* 0x020fe200078e02be */
[----:B------:R1:W-:Y:S04]  /*bd10*/  LDGSTS.E [R226+0x13600], [R238.64], P2 ;  /* 0x13600000eee27fae */ /* 0x0003e80009121844 */
[----:B------:R-:W5:Y:S04]  /*bd20*/  LDL.LU.64 R224, [R1+0x30] ;  /* 0x0000300001e07983 */ /* 0x000f680000300a00 */
[----:B------:R1:W-:Y:S04]  /*bd30*/  LDGSTS.E [R226+0x13a00], [R242.64], P3 ;  /* 0x13a00000f2e27fae */ /* 0x0003e80009921844 */
[----:B------:R1:W-:Y:S04]  /*bd40*/  LDGSTS.E [R226+0x13e00], [R192.64], P4 ;  /* 0x13e00000c0e27fae */ /* 0x0003e8000a121844 */
[----:B------:R1:W-:Y:S04]  /*bd50*/  LDGSTS.E [R223+0x12300], [R188.64], P6 ;  /* 0x12300000bcdf7fae */ /* 0x0003e8000b121844 */
[----:B------:R1:W-:Y:S01]  /*bd60*/  LDGSTS.E [R223+0x12700], [R190.64], P0 ;  /* 0x12700000bedf7fae */ /* 0x0003e20008121844 */
[----:B--2---:R-:W-:-:S03]  /*bd70*/  ISETP.GE.AND P0, PT, R227, c[0x0][0x178], PT ;  /* 0x00005e00e3007a0c */ /* 0x004fc60003f06270 */
[----:B-1----:R-:W2:Y:S01]  /*bd80*/  LDL.LU.64 R226, [R1+0x10] ;  /* 0x0000100001e27983 */ /* 0x002ea20000300a00 */
[C---:B------:R-:W-:Y:S02]  /*bd90*/  SHF.R.U64 R195, R248.reuse, 0x14, RZ ;  /* 0x00000014f8c37819 */ /* 0x040fe400000012ff */
[----:B------:R-:W-:Y:S02]  /*bda0*/  SHF.R.U64 R194, R248, 0x10, RZ ;  /* 0x00000010f8c27819 */ /* 0x000fe400000012ff */
[----:B------:R-:W-:Y:S02]  /*bdb0*/  LOP3.LUT P2, RZ, R195, 0x1, RZ, 0xc0, !PT ;  /* 0x00000001c3ff7812 */ /* 0x000fe4000784c0ff */
[----:B------:R-:W-:Y:S02]  /*bdc0*/  LOP3.LUT P3, RZ, R194, 0x1, RZ, 0xc0, !PT ;  /* 0x00000001c2ff7812 */ /* 0x000fe4000786c0ff */
[C---:B------:R-:W-:Y:S01]  /*bdd0*/  SHF.R.U64 R193, R248.reuse, 0xc, RZ ;  /* 0x0000000cf8c17819 */ /* 0x040fe200000012ff */
[----:B----4-:R-:W-:Y:S01]  /*bde0*/  IMAD.WIDE R240, R209, 0x4, R240 ;  /* 0x00000004d1f07825 */ /* 0x010fe200078e02f0 */
[----:B------:R-:W-:-:S02]  /*bdf0*/  SHF.R.U64 R192, R248, 0x8, RZ ;  /* 0x00000008f8c07819 */ /* 0x000fc400000012ff */
[----:B------:R-:W-:Y:S01]  /*be00*/  LOP3.LUT P4, RZ, R193, 0x1, RZ, 0xc0, !PT ;  /* 0x00000001c1ff7812 */ /* 0x000fe2000788c0ff */
[C---:B------:R-:W-:Y:S01]  /*be10*/  IMAD.WIDE R186, R209.reuse, 0x4, R186 ;  /* 0x00000004d1ba7825 */ /* 0x040fe200078e02ba */
[----:B------:R-:W-:Y:S02]  /*be20*/  SHF.R.U64 R248, R248, 0x4, RZ ;  /* 0x00000004f8f87819 */ /* 0x000fe400000012ff */
[----:B------:R-:W-:Y:S01]  /*be30*/  LOP3.LUT P6, RZ, R192, 0x1, RZ, 0xc0, !PT ;  /* 0x00000001c0ff7812 */ /* 0x000fe200078cc0ff */
[----:B------:R1:W-:Y:S01]  /*be40*/  LDGSTS.E [R223+0x12b00], [R240.64], P2 ;  /* 0x12b00000f0df7fae */ /* 0x0003e20009121844 */
[----:B------:R-:W-:Y:S01]  /*be50*/  IMAD.WIDE R232, R209, 0x4, R232 ;  /* 0x00000004d1e87825 */ /* 0x000fe200078e02e8 */
[----:B------:R-:W-:Y:S02]  /*be60*/  LOP3.LUT P2, RZ, R248, 0x1, RZ, 0xc0, !PT ;  /* 0x00000001f8ff7812 */ /* 0x000fe4000784c0ff */
[----:B------:R4:W-:Y:S01]  /*be70*/  LDGSTS.E [R223+0x12f00], [R186.64], P3 ;  /* 0x12f00000badf7fae */ /* 0x0009e20009921844 */
[----:B------:R-:W-:Y:S01]  /*be80*/  IADD3 R188, R252, 0x1, RZ ;  /* 0x00000001fcbc7810 */ /* 0x000fe20007ffe0ff */
[----:B------:R-:W-:-:S02]  /*be90*/  IMAD.MOV.U32 R189, RZ, RZ, c[0x0][0x18c] ;  /* 0x00006300ffbd7624 */ /* 0x000fc400078e00ff */
[----:B------:R1:W-:Y:S01]  /*bea0*/  LDGSTS.E [R223+0x13300], [R232.64], P4 ;  /* 0x13300000e8df7fae */ /* 0x0003e2000a121844 */
[C---:B------:R-:W-:Y:S01]  /*beb0*/  IMAD.WIDE R244, R209.reuse, 0x4, R244 ;  /* 0x00000004d1f47825 */ /* 0x040fe200078e02f4 */
[----:B------:R-:W-:Y:S02]  /*bec0*/  ISETP.LT.AND P3, PT, R188, c[0x0][0x17c], !P0 ;  /* 0x00005f00bc007a0c */ /* 0x000fe40004761270 */
[C---:B----4-:R-:W-:Y:S01]  /*bed0*/  IADD3 R186, R252.reuse, 0x2, RZ ;  /* 0x00000002fcba7810 */ /* 0x050fe20007ffe0ff */
[C---:B---3--:R-:W-:Y:S01]  /*bee0*/  IMAD.WIDE R192, R209.reuse, 0x4, R206 ;  /* 0x00000004d1c07825 */ /* 0x048fe200078e02ce */
[----:B------:R-:W-:Y:S01]  /*bef0*/  IADD3 R188, R252, 0x3, RZ ;  /* 0x00000003fcbc7810 */ /* 0x000fe20007ffe0ff */
[----:B------:R1:W-:Y:S01]  /*bf00*/  LDGSTS.E [R223+0x13700], [R244.64], P6 ;  /* 0x13700000f4df7fae */ /* 0x0003e2000b121844 */
[----:B------:R-:W-:Y:S01]  /*bf10*/  ISETP.LT.AND P4, PT, R186, c[0x0][0x17c], !P0 ;  /* 0x00005f00ba007a0c */ /* 0x000fe20004781270 */
[----:B------:R-:W-:-:S04]  /*bf20*/  IMAD.WIDE R186, R209, 0x4, R2 ;  /* 0x00000004d1ba7825 */ /* 0x000fc800078e0202 */
[----:B------:R-:W-:Y:S01]  /*bf30*/  IMAD.SHL.U32 R3, R189, 0x20, RZ ;  /* 0x00000020bd037824 */ /* 0x000fe200078e00ff */
[----:B------:R-:W-:Y:S01]  /*bf40*/  ISETP.LT.AND P6, PT, R188, c[0x0][0x17c], !P0 ;  /* 0x00005f00bc007a0c */ /* 0x000fe200047c1270 */
[----:B------:R3:W-:Y:S02]  /*bf50*/  LDGSTS.E [R223+0x13b00], [R186.64], P2 ;  /* 0x13b00000badf7fae */ /* 0x0007e40009121844 */
[C---:B------:R-:W-:Y:S02]  /*bf60*/  IMAD.WIDE R190, R3.reuse, 0x4, R210 ;  /* 0x0000000403be7825 */ /* 0x040fe400078e02d2 */
[----:B------:R4:W-:Y:S02]  /*bf70*/  LDGSTS.E [R223+0x13f00], [R192.64], !P1 ;  /* 0x13f00000c0df7fae */ /* 0x0009e4000c921844 */
[C---:B------:R-:W-:Y:S02]  /*bf80*/  IMAD.WIDE R188, R3.reuse, 0x4, R212 ;  /* 0x0000000403bc7825 */ /* 0x040fe400078e02d4 */
[----:B------:R-:W0:Y:S02]  /*bf90*/  LDGDEPBAR ;  /* 0x00000000000079af */ /* 0x000e240000000000 */
[----:B------:R-:W-:-:S02]  /*bfa0*/  IMAD.WIDE R194, R3, 0x4, R216 ;  /* 0x0000000403c27825 */ /* 0x000fc400078e02d8 */
[----:B------:R1:W-:Y:S02]  /*bfb0*/  LDGSTS.E [R222+0x8000], [R190.64], P5 ;  /* 0x08000000bede7fae */ /* 0x0003e4000a921844 */
[C---:B---3--:R-:W-:Y:S02]  /*bfc0*/  IMAD.WIDE R186, R3.reuse, 0x4, R214 ;  /* 0x0000000403ba7825 */ /* 0x048fe400078e02d6 */
[----:B------:R3:W-:Y:S02]  /*bfd0*/  LDGSTS.E [R222+0x8400], [R188.64], P5 ;  /* 0x08400000bcde7fae */ /* 0x0007e4000a921844 */
[C---:B----4-:R-:W-:Y:S02]  /*bfe0*/  IMAD.WIDE R192, R3.reuse, 0x4, R218 ;  /* 0x0000000403c07825 */ /* 0x050fe400078e02da */
[----:B------:R5:W-:Y:S02]  /*bff0*/  LDGSTS.E [R222+0x8800], [R186.64], P5 ;  /* 0x08800000bade7fae */ /* 0x000be4000a921844 */
[----:B-1----:R-:W-:-:S02]  /*c000*/  IMAD.WIDE R190, R3, 0x4, R220 ;  /* 0x0000000403be7825 */ /* 0x002fc400078e02dc */
[----:B------:R-:W4:Y:S02]  /*c010*/  LDL.LU.64 R210, [R1+0x108] ;  /* 0x0001080001d27983 */ /* 0x000f240000300a00 */
[C---:B---3--:R-:W-:Y:S02]  /*c020*/  IMAD.WIDE R188, R3.reuse, 0x4, R228 ;  /* 0x0000000403bc7825 */ /* 0x048fe400078e02e4 */
[----:B------:R-:W3:Y:S02]  /*c030*/  LDL.LU.64 R212, [R1+0xe8] ;  /* 0x0000e80001d47983 */ /* 0x000ee40000300a00 */
[C---:B-----5:R-:W-:Y:S02]  /*c040*/  IMAD.WIDE R186, R3.reuse, 0x4, R224 ;  /* 0x0000000403ba7825 */ /* 0x060fe400078e02e0 */
[----:B------:R1:W-:Y:S04]  /*c050*/  LDGSTS.E [R222+0x8c00], [R194.64], P5 ;  /* 0x08c00000c2de7fae */ /* 0x0003e8000a921844 */
[----:B------:R-:W5:Y:S04]  /*c060*/  LDL.LU.64 R214, [R1+0xc8] ;  /* 0x0000c80001d67983 */ /* 0x000f680000300a00 */
[----:B------:R1:W-:Y:S04]  /*c070*/  LDGSTS.E [R222+0x9000], [R192.64], P5 ;  /* 0x09000000c0de7fae */ /* 0x0003e8000a921844 */
[----:B------:R-:W3:Y:S04]  /*c080*/  LDL.LU.64 R216, [R1+0xa8] ;  /* 0x0000a80001d87983 */ /* 0x000ee80000300a00 */
[----:B------:R1:W-:Y:S04]  /*c090*/  LDGSTS.E [R222+0x9400], [R190.64], P5 ;  /* 0x09400000bede7fae */ /* 0x0003e8000a921844 */
[----:B------:R-:W3:Y:S04]  /*c0a0*/  LDL.LU.64 R218, [R1+0x88] ;  /* 0x0000880001da7983 */ /* 0x000ee80000300a00 */
[----:B------:R1:W-:Y:S04]  /*c0b0*/  LDGSTS.E [R222+0x9800], [R188.64], P5 ;  /* 0x09800000bcde7fae */ /* 0x0003e8000a921844 */
[----:B------:R-:W3:Y:S04]  /*c0c0*/  LDL.LU.64 R220, [R1+0x68] ;  /* 0x0000680001dc7983 */ /* 0x000ee80000300a00 */
[----:B------:R2:W-:Y:S04]  /*c0d0*/  LDGSTS.E [R222+0x9c00], [R186.64], P5 ;  /* 0x09c00000bade7fae */ /* 0x0005e8000a921844 */
[----:B------:R-:W3:Y:S04]  /*c0e0*/  LDL.LU.64 R228, [R1+0x48] ;  /* 0x0000480001e47983 */ /* 0x000ee80000300a00 */
[----:B------:R-:W3:Y:S01]  /*c0f0*/  LDL.LU.64 R224, [R1+0x28] ;  /* 0x0000280001e07983 */ /* 0x000ee20000300a00 */
[----:B--2---:R-:W-:-:S03]  /*c100*/  IMAD.WIDE R186, R3, 0x4, R226 ;  /* 0x0000000403ba7825 */ /* 0x004fc600078e02e2 */
[----:B------:R-:W2:Y:S04]  /*c110*/  LDL.LU.64 R226, [R1+0x8] ;  /* 0x0000080001e27983 */ /* 0x000ea80000300a00 */
[----:B------:R-:W2:Y:S01]  /*c120*/  LDL R223, [R1+0x654] ;  /* 0x0006540001df7983 */ /* 0x000ea20000100800 */
[----:B------:R-:W-:-:S03]  /*c130*/  IMAD.WIDE R246, R3, 0x4, R246 ;  /* 0x0000000403f67825 */ /* 0x000fc600078e02f6 */
[----:B------:R1:W-:Y:S01]  /*c140*/  LDGSTS.E [R222+0xa000], [R186.64], P5 ;  /* 0x0a000000bade7fae */ /* 0x0003e2000a921844 */
        /* <DEDUP_REMOVED lines=44> */
[----:B----4-:R-:W-:-:S03]  /*c410*/  IMAD.WIDE R4, R3, 0x4, R210 ;  /* 0x0000000403047825 */ /* 0x010fc600078e02d2 */
[----:B------:R4:W-:Y:S01]  /*c420*/  LDGSTS.E [R222+0xfc00], [R46.64], P5 ;  /* 0x0fc000002ede7fae */ /* 0x0009e2000a921844 */
[----:B-----5:R-:W-:-:S03]  /*c430*/  IMAD.WIDE R6, R3, 0x4, R214 ;  /* 0x0000000403067825 */ /* 0x020fc600078e02d6 */
[----:B------:R-:W5:Y:S01]  /*c440*/  LDL.LU.64 R210, [R1+0x100] ;  /* 0x0001000001d27983 */ /* 0x000f620000300a00 */
[----:B---3--:R-:W-:-:S04]  /*c450*/  IMAD.WIDE R8, R3, 0x4, R216 ;  /* 0x0000000403087825 */ /* 0x008fc800078e02d8 */
[----:B-1----:R-:W-:-:S04]  /*c460*/  IMAD.WIDE R10, R3, 0x4, R218 ;  /* 0x00000004030a7825 */ /* 0x002fc800078e02da */
[C---:B------:R-:W-:Y:S01]  /*c470*/  IMAD.WIDE R12, R3.reuse, 0x4, R220 ;  /* 0x00000004030c7825 */ /* 0x040fe200078e02dc */
[----:B--2---:R1:W-:Y:S03]  /*c480*/  LDGSTS.E [R223+0x8100], [R4.64], P5 ;  /* 0x0810000004df7fae */ /* 0x0043e6000a921844 */
[C---:B-1----:R-:W-:Y:S02]  /*c490*/  IMAD.WIDE R4, R3.reuse, 0x4, R212 ;  /* 0x0000000403047825 */ /* 0x042fe400078e02d4 */
[----:B------:R-:W2:Y:S04]  /*c4a0*/  LDL.LU.64 R212, [R1+0xe0] ;  /* 0x0000e00001d47983 */ /* 0x000ea80000300a00 */
[----:B------:R-:W3:Y:S04]  /*c4b0*/  LDL.LU.64 R214, [R1+0xc0] ;  /* 0x0000c00001d67983 */ /* 0x000ee80000300a00 */
[----:B------:R-:W3:Y:S04]  /*c4c0*/  LDL.LU.64 R216, [R1+0xa0] ;  /* 0x0000a00001d87983 */ /* 0x000ee80000300a00 */
[----:B------:R1:W-:Y:S04]  /*c4d0*/  LDGSTS.E [R223+0x8500], [R4.64], P5 ;  /* 0x0850000004df7fae */ /* 0x0003e8000a921844 */
[----:B------:R-:W3:Y:S04]  /*c4e0*/  LDL.LU.64 R218, [R1+0x80] ;  /* 0x0000800001da7983 */ /* 0x000ee80000300a00 */
[----:B------:R4:W-:Y:S01]  /*c4f0*/  LDGSTS.E [R223+0x8900], [R6.64], P5 ;  /* 0x0890000006df7fae */ /* 0x0009e2000a921844 */
[----:B-1----:R-:W-:-:S03]  /*c500*/  IMAD.WIDE R4, R3, 0x4, R228 ;  /* 0x0000000403047825 */ /* 0x002fc600078e02e4 */
[----:B------:R-:W3:Y:S04]  /*c510*/  LDL.LU.64 R220, [R1+0x60] ;  /* 0x0000600001dc7983 */ /* 0x000ee80000300a00 */
[----:B------:R1:W-:Y:S01]  /*c520*/  LDGSTS.E [R223+0x8d00], [R8.64], P5 ;  /* 0x08d0000008df7fae */ /* 0x0003e2000a921844 */
[----:B----4-:R-:W-:-:S03]  /*c530*/  IMAD.WIDE R6, R3, 0x4, R224 ;  /* 0x0000000403067825 */ /* 0x010fc600078e02e0 */
[----:B------:R-:W4:Y:S04]  /*c540*/  LDL.LU.64 R228, [R1+0x40] ;  /* 0x0000400001e47983 */ /* 0x000f280000300a00 */
[----:B------:R-:W4:Y:S01]  /*c550*/  LDL.LU.64 R224, [R1+0x20] ;  /* 0x0000200001e07983 */ /* 0x000f220000300a00 */
[----:B-1----:R-:W-:-:S03]  /*c560*/  IMAD.WIDE R8, R3, 0x4, R226 ;  /* 0x0000000403087825 */ /* 0x002fc600078e02e2 */
[----:B------:R1:W-:Y:S04]  /*c570*/  LDGSTS.E [R223+0x9100], [R10.64], P5 ;  /* 0x091000000adf7fae */ /* 0x0003e8000a921844 */
[----:B------:R-:W4:Y:S04]  /*c580*/  LDL.LU.64 R226, [R1] ;  /* 0x0000000001e27983 */ /* 0x000f280000300a00 */
[----:B------:R-:W4:Y:S01]  /*c590*/  LDL R222, [R1+0x64c] ;  /* 0x00064c0001de7983 */ /* 0x000f220000100800 */
        /* <DEDUP_REMOVED lines=46> */
[----:B-----5:R-:W-:-:S03]  /*c880*/  IMAD.WIDE R4, R3, 0x4, R210 ;  /* 0x0000000403047825 */ /* 0x020fc600078e02d2 */
[----:B------:R5:W-:Y:S04]  /*c890*/  LDGSTS.E [R223+0xf100], [R86.64], P5 ;  /* 0x0f10000056df7fae */ /* 0x000be8000a921844 */
[----:B------:R5:W-:Y:S04]  /*c8a0*/  LDGSTS.E [R223+0xf500], [R88.64], P5 ;  /* 0x0f50000058df7fae */ /* 0x000be8000a921844 */
[----:B------:R5:W-:Y:S04]  /*c8b0*/  LDGSTS.E [R223+0xf900], [R90.64], P5 ;  /* 0x0f9000005adf7fae */ /* 0x000be8000a921844 */
[----:B------:R5:W-:Y:S01]  /*c8c0*/  LDGSTS.E [R223+0xfd00], [R92.64], P5 ;  /* 0x0fd000005cdf7fae */ /* 0x000be2000a921844 */
[----:B--2---:R-:W-:-:S03]  /*c8d0*/  IMAD.WIDE R6, R3, 0x4, R212 ;  /* 0x0000000403067825 */ /* 0x004fc600078e02d4 */
[----:B------:R-:W2:Y:S01]  /*c8e0*/  LDL.LU.64 R212, [R1+0xf8] ;  /* 0x0000f80001d47983 */ /* 0x000ea20000300a00 */
[----:B---3--:R-:W-:-:S03]  /*c8f0*/  IMAD.WIDE R8, R3, 0x4, R214 ;  /* 0x0000000403087825 */ /* 0x008fc600078e02d6 */
[----:B------:R-:W3:Y:S01]  /*c900*/  LDL.LU.64 R214, [R1+0xd8] ;  /* 0x0000d80001d67983 */ /* 0x000ee20000300a00 */
[----:B-1----:R-:W-:-:S03]  /*c910*/  IMAD.WIDE R10, R3, 0x4, R216 ;  /* 0x00000004030a7825 */ /* 0x002fc600078e02d8 */
[----:B------:R-:W2:Y:S04]  /*c920*/  LDL.LU.64 R216, [R1+0xb8] ;  /* 0x0000b80001d87983 */ /* 0x000ea80000300a00 */
[----:B----4-:R1:W-:Y:S04]  /*c930*/  LDGSTS.E [R222+0x8200], [R4.64], P5 ;  /* 0x0820000004de7fae */ /* 0x0103e8000a921844 */
[----:B------:R4:W-:Y:S01]  /*c940*/  LDGSTS.E [R222+0x8600], [R6.64], P5 ;  /* 0x0860000006de7fae */ /* 0x0009e2000a921844 */
[----:B------:R-:W-:-:S03]  /*c950*/  IMAD.WIDE R12, R3, 0x4, R226 ;  /* 0x00000004030c7825 */ /* 0x000fc600078e02e2 */
[----:B------:R5:W-:Y:S01]  /*c960*/  LDGSTS.E [R222+0x8a00], [R8.64], P5 ;  /* 0x08a0000008de7fae */ /* 0x000be2000a921844 */
[----:B-1----:R-:W-:-:S03]  /*c970*/  IMAD.WIDE R4, R3, 0x4, R218 ;  /* 0x0000000403047825 */ /* 0x002fc600078e02da */
[----:B------:R1:W-:Y:S01]  /*c980*/  LDGSTS.E [R222+0x8e00], [R10.64], P5 ;  /* 0x08e000000ade7fae */ /* 0x0003e2000a921844 */
[----:B----4-:R-:W-:-:S03]  /*c990*/  IMAD.WIDE R6, R3, 0x4, R220 ;  /* 0x0000000403067825 */ /* 0x010fc600078e02dc */
[----:B------:R-:W4:Y:S01]  /*c9a0*/  LDL.LU.64 R218, [R1+0x98] ;  /* 0x0000980001da7983 */ /* 0x000f220000300a00 */
[----:B-----5:R-:W-:-:S03]  /*c9b0*/  IMAD.WIDE R8, R3, 0x4, R228 ;  /* 0x0000000403087825 */ /* 0x020fc600078e02e4 */
[----:B------:R-:W5:Y:S01]  /*c9c0*/  LDL.LU.64 R220, [R1+0x78] ;  /* 0x0000780001dc7983 */ /* 0x000f620000300a00 */
[----:B-1----:R-:W-:-:S03]  /*c9d0*/  IMAD.WIDE R10, R3, 0x4, R224 ;  /* 0x00000004030a7825 */ /* 0x002fc600078e02e0 */
[----:B------:R-:W2:Y:S04]  /*c9e0*/  LDL.LU.64 R228, [R1+0x58] ;  /* 0x0000580001e47983 */ /* 0x000ea80000300a00 */
[----:B------:R-:W2:Y:S04]  /*c9f0*/  LDL.LU.64 R224, [R1+0x38] ;  /* 0x0000380001e07983 */ /* 0x000ea80000300a00 */
[----:B------:R-:W2:Y:S04]  /*ca00*/  LDL.LU.64 R226, [R1+0x18] ;  /* 0x0000180001e27983 */ /* 0x000ea80000300a00 */
[----:B------:R-:W2:Y:S04]  /*ca10*/  LDL R223, [R1+0x648] ;  /* 0x0006480001df7983 */ /* 0x000ea80000100800 */
[----:B------:R1:W-:Y:S04]  /*ca20*/  STL [R1+0x160], RZ ;  /* 0x000160ff01007387 */ /* 0x0003e80000100800 */
        /* <DEDUP_REMOVED lines=23> */
[----:B------:R1:W-:Y:S04]  /*cba0*/  STL [R1], RZ ;  /* 0x000000ff01007387 */ /* 0x0003e80000100800 */
        /* <DEDUP_REMOVED lines=22> */
[----:B------:R1:W-:Y:S01]  /*cd10*/  STL [R1+0x9c], RZ ;  /* 0x00009cff01007387 */ /* 0x0003e20000100800 */
[----:B------:R-:W-:-:S03]  /*cd20*/  IMAD.WIDE R94, R3, 0x4, R94 ;  /* 0x00000004035e7825 */ /* 0x000fc600078e025e */
[----:B------:R1:W-:Y:S01]  /*cd30*/  STL [R1+0x60], RZ ;  /* 0x000060ff01007387 */ /* 0x0003e20000100800 */
[----:B------:R-:W-:-:S03]  /*cd40*/  IMAD.WIDE R96, R3, 0x4, R96 ;  /* 0x0000000403607825 */ /* 0x000fc600078e0260 */
[----:B------:R1:W-:Y:S01]  /*cd50*/  STL [R1+0x64], RZ ;  /* 0x000064ff01007387 */ /* 0x0003e20000100800 */
[----:B------:R-:W-:-:S03]  /*cd60*/  IMAD.WIDE R98, R3, 0x4, R98 ;  /* 0x0000000403627825 */ /* 0x000fc600078e0262 */
[----:B------:R1:W-:Y:S01]  /*cd70*/  STL [R1+0x68], RZ ;  /* 0x000068ff01007387 */ /* 0x0003e20000100800 */
[----:B------:R-:W-:-:S03]  /*cd80*/  IMAD.WIDE R100, R3, 0x4, R100 ;  /* 0x0000000403647825 */ /* 0x000fc600078e0264 */
[----:B------:R2:W-:Y:S04]  /*cd90*/  LDGSTS.E [R222+0x9200], [R4.64], P5 ;  /* 0x0920000004de7fae */ /* 0x0005e8000a921844 */
        /* <DEDUP_REMOVED lines=58> */
[----:B--2---:R-:W-:-:S03]  /*d140*/  IMAD.WIDE R4, R3, 0x4, R212 ;  /* 0x0000000403047825 */ /* 0x004fc600078e02d4 */
[----:B------:R2:W-:Y:S04]  /*d150*/  LDGSTS.E [R222+0xe200], [R124.64], P5 ;  /* 0x0e2000007cde7fae */ /* 0x0005e8000a921844 */
[----:B------:R1:W-:Y:S04]  /*d160*/  STL [R1+0x8c], RZ ;  /* 0x00008cff01007387 */ /* 0x0003e80000100800 */
[----:B------:R1:W-:Y:S04]  /*d170*/  LDGSTS.E [R222+0xe600], [R126.64], P5 ;  /* 0x0e6000007ede7fae */ /* 0x0003e8000a921844 */
[----:B------:R1:W-:Y:S01]  /*d180*/  STL [R1+0x50], RZ ;  /* 0x000050ff01007387 */ /* 0x0003e20000100800 */
[----:B---3--:R-:W-:-:S03]  /*d190*/  IMAD.WIDE R6, R3, 0x4, R214 ;  /* 0x0000000403067825 */ /* 0x008fc600078e02d6 */
[----:B------:R3:W-:Y:S04]  /*d1a0*/  LDGSTS.E [R222+0xea00], [R128.64], P5 ;  /* 0x0ea0000080de7fae */ /* 0x0007e8000a921844 */
[----:B------:R1:W-:Y:S04]  /*d1b0*/  STL [R1+0x54], RZ ;  /* 0x000054ff01007387 */ /* 0x0003e80000100800 */
        /* <DEDUP_REMOVED lines=11> */
[----:B------:R1:W-:Y:S01]  /*d270*/  STL [R1+0x1c], RZ ;  /* 0x00001cff01007387 */ /* 0x0003e20000100800 */
[----:B-----5:R-:W-:-:S03]  /*d280*/  IMAD.WIDE R8, R3, 0x4, R220 ;  /* 0x0000000403087825 */ /* 0x020fc600078e02dc */
[----:B------:R2:W-:Y:S01]  /*d290*/  STL [R1+0xf0], RZ ;  /* 0x0000f0ff01007387 */ /* 0x0005e20000100800 */
[----:B-1----:R-:W-:-:S03]  /*d2a0*/  IMAD.WIDE R4, R3, 0x4, R216 ;  /* 0x0000000403047825 */ /* 0x002fc600078e02d8 */
[----:B------:R4:W-:Y:S04]  /*d2b0*/  LDGSTS.E [R223+0x8700], [R6.64], P5 ;  /* 0x0870000006df7fae */ /* 0x0009e8000a921844 */
[----:B------:R1:W-:Y:S01]  /*d2c0*/  STL [R1+0xf4], RZ ;  /* 0x0000f4ff01007387 */ /* 0x0003e20000100800 */
[----:B------:R-:W-:-:S03]  /*d2d0*/  IMAD.WIDE R10, R3, 0x4, R228 ;  /* 0x00000004030a7825 */ /* 0x000fc600078e02e4 */
[----:B------:R1:W-:Y:S01]  /*d2e0*/  STL [R1+0xf8], RZ ;  /* 0x0000f8ff01007387 */ /* 0x0003e20000100800 */
[----:B------:R-:W-:-:S03]  /*d2f0*/  IMAD.WIDE R12, R3, 0x4, R224 ;  /* 0x00000004030c7825 */ /* 0x000fc600078e02e0 */
[----:B------:R1:W-:Y:S01]  /*d300*/  STL [R1+0xfc], RZ ;  /* 0x0000fcff01007387 */ /* 0x0003e20000100800 */
[----:B----4-:R-:W-:-:S03]  /*d310*/  IMAD.WIDE R6, R3, 0x4, R218 ;  /* 0x0000000403067825 */ /* 0x010fc600078e02da */
[----:B------:R1:W-:Y:S01]  /*d320*/  STL [R1+0xe0], RZ ;  /* 0x0000e0ff01007387 */ /* 0x0003e20000100800 */
[----:B------:R-:W-:-:S03]  /*d330*/  IMAD.WIDE R250, R3, 0x4, R250 ;  /* 0x0000000403fa7825 */ /* 0x000fc600078e02fa */
[----:B------:R4:W-:Y:S01]  /*d340*/  LDGSTS.E [R223+0x8b00], [R4.64], P5 ;  /* 0x08b0000004df7fae */ /* 0x0009e2000a921844 */
[----:B------:R-:W-:-:S03]  /*d350*/  IMAD.WIDE R140, R3, 0x4, R140 ;  /* 0x00000004038c7825 */ /* 0x000fc600078e028c */
[----:B------:R1:W-:Y:S01]  /*d360*/  STL [R1+0xe4], RZ ;  /* 0x0000e4ff01007387 */ /* 0x0003e20000100800 */
[----:B------:R-:W-:-:S03]  /*d370*/  IMAD.WIDE R142, R3, 0x4, R142 ;  /* 0x00000004038e7825 */ /* 0x000fc600078e028e */
[----:B------:R1:W-:Y:S01]  /*d380*/  STL [R1+0xe8], RZ ;  /* 0x0000e8ff01007387 */ /* 0x0003e20000100800 */
[----:B----4-:R-:W-:-:S03]  /*d390*/  IMAD.WIDE R4, R3, 0x4, R226 ;  /* 0x0000000403047825 */ /* 0x010fc600078e02e2 */
[----:B------:R1:W-:Y:S04]  /*d3a0*/  LDGSTS.E [R223+0x8f00], [R6.64], P5 ;  /* 0x08f0000006df7fae */ /* 0x0003e8000a921844 */
[----:B------:R1:W-:Y:S01]  /*d3b0*/  STL [R1+0xec], RZ ;  /* 0x0000ecff01007387 */ /* 0x0003e20000100800 */
[----:B------:R-:W-:-:S03]  /*d3c0*/  IMAD.WIDE R144, R3, 0x4, R144 ;  /* 0x0000000403907825 */ /* 0x000fc600078e0290 */
[----:B------:R4:W-:Y:S01]  /*d3d0*/  LDGSTS.E [R223+0x9300], [R8.64], P5 ;  /* 0x0930000008df7fae */ /* 0x0009e2000a921844 */
        /* <DEDUP_REMOVED lines=36> */
[----:B------:R1:W-:Y:S01]  /*d620*/  LDGSTS.E [R223+0xc300], [R154.64], P5 ;  /* 0x0c3000009adf7fae */ /* 0x0003e2000a921844 */
[----:B------:R-:W-:-:S03]  /*d630*/  IMAD.WIDE R172, R3, 0x4, R172 ;  /* 0x0000000403ac7825 */ /* 0x000fc600078e02ac */
[----:B------:R1:W-:Y:S01]  /*d640*/  LDGSTS.E [R223+0xc700], [R156.64], P5 ;  /* 0x0c7000009cdf7fae */ /* 0x0003e2000a921844 */
[----:B------:R-:W-:-:S03]  /*d650*/  ISETP.GE.AND P1, PT, R249, 0x20, PT ;  /* 0x00000020f900780c */ /* 0x000fc60003f26270 */
        /* <DEDUP_REMOVED lines=12> */
[----:B------:R1:W-:Y:S04]  /*d720*/  LDGSTS.E [R223+0xe300], [R170.64], P5 ;  /* 0x0e300000aadf7fae */ /* 0x0003e8000a921844 */
[----:B------:R1:W-:Y:S04]  /*d730*/  LDGSTS.E [R223+0xe700], [R172.64], P5 ;  /* 0x0e700000acdf7fae */ /* 0x0003e8000a921844 */
[----:B------:R1:W-:Y:S04]  /*d740*/  LDGSTS.E [R223+0xeb00], [R174.64], P5 ;  /* 0x0eb00000aedf7fae */ /* 0x0003e8000a921844 */
[----:B------:R1:W-:Y:S01]  /*d750*/  LDGSTS.E [R223+0xef00], [R176.64], P5 ;  /* 0x0ef00000b0df7fae */ /* 0x0003e2000a921844 */
[----:B------:R-:W-:-:S03]  /*d760*/  IADD3 R2, R252, 0x4, RZ ;  /* 0x00000004fc027810 */ /* 0x000fc60007ffe0ff */
[----:B------:R1:W-:Y:S04]  /*d770*/  LDGSTS.E [R223+0xf300], [R178.64], P5 ;  /* 0x0f300000b2df7fae */ /* 0x0003e8000a921844 */
[----:B------:R1:W-:Y:S04]  /*d780*/  LDGSTS.E [R223+0xf700], [R180.64], P5 ;  /* 0x0f700000b4df7fae */ /* 0x0003e8000a921844 */
[----:B------:R2:W-:Y:S04]  /*d790*/  LDGSTS.E [R223+0xfb00], [R182.64], P5 ;  /* 0x0fb00000b6df7fae */ /* 0x0005e8000a921844 */
[----:B------:R2:W-:Y:S01]  /*d7a0*/  LDGSTS.E [R223+0xff00], [R184.64], P5 ;  /* 0x0ff00000b8df7fae */ /* 0x0005e2000a921844 */
[----:B------:R-:W-:-:S03]  /*d7b0*/  ISETP.LT.AND P2, PT, R2, c[0x0][0x17c], !P0 ;  /* 0x00005f0002007a0c */ /* 0x000fc60004741270 */
[----:B------:R-:W0:Y:S01]  /*d7c0*/  LDGDEPBAR ;  /* 0x00000000000079af */ /* 0x000e220000000000 */
[----:B------:R-:W-:Y:S01]  /*d7d0*/  CS2R R136, SRZ ;  /* 0x0000000000887805 */ /* 0x000fe2000001ff00 */
[----:B------:R-:W-:Y:S01]  /*d7e0*/  CS2R R138, SRZ ;  /* 0x00000000008a7805 */ /* 0x000fe2000001ff00 */
[----:B-1----:R-:W-:Y:S01]  /*d7f0*/  CS2R R168, SRZ ;  /* 0x0000000000a87805 */ /* 0x002fe2000001ff00 */
[----:B------:R-:W-:Y:S01]  /*d800*/  CS2R R170, SRZ ;  /* 0x0000000000aa7805 */ /* 0x000fe2000001ff00 */
[----:B------:R-:W-:Y:S01]  /*d810*/  CS2R R186, SRZ ;  /* 0x0000000000ba7805 */ /* 0x000fe2000001ff00 */
[----:B------:R-:W-:Y:S01]  /*d820*/  CS2R R152, SRZ ;  /* 0x0000000000987805 */ /* 0x000fe2000001ff00 */
[----:B------:R-:W-:Y:S01]  /*d830*/  CS2R R154, SRZ ;  /* 0x00000000009a7805 */ /* 0x000fe2000001ff00 */
[----:B--2---:R-:W-:Y:S01]  /*d840*/  CS2R R184, SRZ ;  /* 0x0000000000b87805 */ /* 0x004fe2000001ff00 */
[----:B------:R-:W-:Y:S01]  /*d850*/  CS2R R12, SRZ ;  /* 0x00000000000c7805 */ /* 0x000fe2000001ff00 */
[----:B------:R-:W-:Y:S01]  /*d860*/  CS2R R14, SRZ ;  /* 0x00000000000e7805 */ /* 0x000fe2000001ff00 */
[----:B------:R-:W-:Y:S01]  /*d870*/  CS2R R16, SRZ ;  /* 0x0000000000107805 */ /* 0x000fe2000001ff00 */
[----:B------:R-:W-:Y:S01]  /*d880*/  CS2R R18, SRZ ;  /* 0x0000000000127805 */ /* 0x000fe2000001ff00 */
[----:B----4-:R-:W-:Y:S01]  /*d890*/  CS2R R8, SRZ ;  /* 0x0000000000087805 */ /* 0x010fe2000001ff00 */
[----:B-----5:R-:W-:Y:S01]  /*d8a0*/  CS2R R10, SRZ ;  /* 0x00000000000a7805 */ /* 0x020fe2000001ff00 */
[----:B------:R-:W-:Y:S01]  /*d8b0*/  CS2R R44, SRZ ;  /* 0x00000000002c7805 */ /* 0x000fe2000001ff00 */
        /* <DEDUP_REMOVED lines=21> */
[----:B---3--:R-:W-:Y:S01]  /*da10*/  CS2R R128, SRZ ;  /* 0x0000000000807805 */ /* 0x008fe2000001ff00 */
        /* <DEDUP_REMOVED lines=41> */
[----:B------:R-:W-:Y:S05]  /*dcb0*/  @!P1 BRA `(.L_x_0) ;  /* 0x0000fd5000009947 */ /* 0x000fea0003800000 */
[----:B------:R-:W2:Y:S04]  /*dcc0*/  LDL.LU R222, [R1+0x188] ;  /* 0x0001880001de7983 */ /* 0x000ea80000300800 */
[----:B------:R-:W3:Y:S04]  /*dcd0*/  LDL.LU R224, [R1+0x170] ;  /* 0x0001700001e07983 */ /* 0x000ee80000300800 */
[----:B------:R-:W4:Y:S04]  /*dce0*/  LDL.LU R226, [R1+0x184] ;  /* 0x0001840001e27983 */ /* 0x000f280000300800 */
[----:B------:R-:W4:Y:S04]  /*dcf0*/  LDL.LU R227, [R1+0x190] ;  /* 0x0001900001e37983 */ /* 0x000f280000300800 */
[----:B------:R-:W4:Y:S04]  /*dd00*/  LDL.LU R225, [R1+0x194] ;  /* 0x0001940001e17983 */ /* 0x000f280000300800 */
[----:B------:R-:W4:Y:S04]  /*dd10*/  LDL.LU R223, [R1+0x174] ;  /* 0x0001740001df7983 */ /* 0x000f280000300800 */
[----:B------:R-:W4:Y:S04]  /*dd20*/  LDL.LU R221, [R1+0x18c] ;  /* 0x00018c0001dd7983 */ /* 0x000f280000300800 */
[----:B------:R-:W4:Y:S04]  /*dd30*/  LDL.LU R220, [R1+0x1a0] ;  /* 0x0001a00001dc7983 */ /* 0x000f280000300800 */
[----:B------:R-:W4:Y:S04]  /*dd40*/  LDL.LU R217, [R1+0x1a4] ;  /* 0x0001a40001d97983 */ /* 0x000f280000300800 */
[----:B------:R-:W4:Y:S01]  /*dd50*/  LDL.LU R249, [R1+0x178] ;  /* 0x0001780001f97983 */ /* 0x000f220000300800 */
[----:B------:R-:W-:Y:S01]  /*dd60*/  IMAD.SHL.U32 R232, R3, 0x8, RZ ;  /* 0x0000000803e87824 */ /* 0x000fe200078e00ff */
[----:B------:R-:W-:-:S02]  /*dd70*/  SHF.R.S32.HI R4, RZ, 0x1f, R3 ;  /* 0x0000001fff047819 */ /* 0x000fc40000011403 */
[----:B------:R1:W-:Y:S02]  /*dd80*/  STL [R1+0x714], R252 ;  /* 0x000714fc01007387 */ /* 0x0003e40000100800 */
[----:B------:R-:W-:Y:S02]  /*dd90*/  SHF.L.U64.HI R229, R3, 0x3, R4 ;  /* 0x0000000303e57819 */ /* 0x000fe40000010204 */
[----:B------:R1:W-:Y:S01]  /*dda0*/  STL [R1+0x710], R0 ;  /* 0x0007100001007387 */ /* 0x0003e20000100800 */
[----:B--2---:R-:W-:Y:S02]  /*ddb0*/  SHF.R.S32.HI R2, RZ, 0x1f, R222 ;  /* 0x0000001fff027819 */ /* 0x004fe400000114de */
[-C--:B-1----:R-:W-:Y:S02]  /*ddc0*/  LEA R252, P5, R222, R232.reuse, 0x2 ;  /* 0x000000e8defc7211 */ /* 0x082fe400078a10ff */
[----:B---3--:R-:W-:Y:S02]  /*ddd0*/  LEA R234, P1, R224, R232, 0x2 ;  /* 0x000000e8e0ea7211 */ /* 0x008fe400078210ff */
[----:B------:R-:W-:Y:S01]  /*dde0*/  LEA.HI.X R0, R222, R229, R2, 0x2, P5 ;  /* 0x000000e5de007211 */ /* 0x000fe200028f1402 */
[----:B------:R-:W-:Y:S01]  /*ddf0*/  STL [R1+0x718], R252 ;  /* 0x000718fc01007387 */ /* 0x000fe20000100800 */
[----:B------:R-:W-:-:S02]  /*de00*/  SHF.R.S32.HI R8, RZ, 0x1f, R224 ;  /* 0x0000001fff087819 */ /* 0x000fc400000114e0 */
[----:B----4-:R-:W-:Y:S01]  /*de10*/  SHF.R.S32.HI R6, RZ, 0x1f, R226 ;  /* 0x0000001fff067819 */ /* 0x010fe200000114e2 */
[----:B------:R-:W-:Y:S01]  /*de20*/  STL [R1+0x720], R234 ;  /* 0x000720ea01007387 */ /* 0x000fe20000100800 */
[----:B------:R-:W-:-:S03]  /*de30*/  LEA.HI.X R233, R224, R229, R8, 0x2, P1 ;  /* 0x000000e5e0e97211 */ /* 0x000fc600008f1408 */
[----:B------:R1:W-:Y:S01]  /*de40*/  STL [R1+0x71c], R0 ;  /* 0x00071c0001007387 */ /* 0x0003e20000100800 */
[----:B------:R-:W-:Y:S02]  /*de50*/  SHF.R.S32.HI R2, RZ, 0x1f, R227 ;  /* 0x0000001fff027819 */ /* 0x000fe400000114e3 */
[-C--:B------:R-:W-:Y:S01]  /*de60*/  LEA R235, P1, R226, R232.reuse, 0x2 ;  /* 0x000000e8e2eb7211 */ /* 0x080fe200078210ff */
[----:B------:R-:W2:Y:S01]  /*de70*/  LDL.LU R204, [R1+0x19c] ;  /* 0x00019c0001cc7983 */ /* 0x000ea20000300800 */
[----:B------:R-:W-:-:S03]  /*de80*/  LEA R230, P5, R227, R232, 0x2 ;  /* 0x000000e8e3e67211 */ /* 0x000fc600078a10ff */
[----:B------:R-:W3:Y:S01]  /*de90*/  LDL.LU R213, [R1+0x1b0] ;  /* 0x0001b00001d57983 */ /* 0x000ee20000300800 */
[-C--:B------:R-:W-:Y:S02]  /*dea0*/  LEA.HI.X R231, R226, R229.reuse, R6, 0x2, P1 ;  /* 0x000000e5e2e77211 */ /* 0x080fe400008f1406 */
[-C--:B------:R-:W-:Y:S01]  /*deb0*/  LEA.HI.X R227, R227, R229.reuse, R2, 0x2, P5 ;  /* 0x000000e5e3e37211 */ /* 0x080fe200028f1402 */
[----:B------:R-:W4:Y:S01]  /*dec0*/  LDL.LU R206, [R1+0x1b4] ;  /* 0x0001b40001ce7983 */ /* 0x000f220000300800 */
[----:B------:R-:W-:Y:S02]  /*ded0*/  SHF.R.S32.HI R2, RZ, 0x1f, R223 ;  /* 0x0000001fff027819 */ /* 0x000fe400000114df */
[C---:B------:R-:W-:Y:S01]  /*dee0*/  LEA R226, P5, R223.reuse, R232, 0x2 ;  /* 0x000000e8dfe27211 */ /* 0x040fe200078a10ff */
[----:B------:R-:W4:Y:S01]  /*def0*/  LDL.LU R207, [R1+0x17c] ;  /* 0x00017c0001cf7983 */ /* 0x000f220000300800 */
[----:B------:R-:W-:Y:S02]  /*df00*/  SHF.R.S32.HI R224, RZ, 0x1f, R225 ;  /* 0x0000001fffe07819 */ /* 0x000fe400000114e1 */
[----:B------:R-:W-:Y:S01]  /*df10*/  LEA.HI.X R223, R223, R229, R2, 0x2, P5 ;  /* 0x000000e5dfdf7211 */ /* 0x000fe200028f1402 */
[----:B------:R-:W4:Y:S01]  /*df20*/  LDL.LU R203, [R1+0x1ac] ;  /* 0x0001ac0001cb7983 */ /* 0x000f220000300800 */
[----:B------:R-:W-:-:S02]  /*df30*/  SHF.R.S32.HI R2, RZ, 0x1f, R220 ;  /* 0x0000001fff027819 */ /* 0x000fc400000114dc */
[CC--:B------:R-:W-:Y:S01]  /*df40*/  LEA R222, P5, R220.reuse, R232.reuse, 0x2 ;  /* 0x000000e8dcde7211 */ /* 0x0c0fe200078a10ff */
[----:B------:R-:W4:Y:S01]  /*df50*/  LDL.LU R205, [R1+0x1c0] ;  /* 0x0001c00001cd7983 */ /* 0x000f220000300800 */
[-C--:B------:R-:W-:Y:S02]  /*df60*/  LEA R228, P1, R225, R232.reuse, 0x2 ;  /* 0x000000e8e1e47211 */ /* 0x080fe400078210ff */
[-C--:B------:R-:W-:Y:S01]  /*df70*/  LEA.HI.X R219, R220, R229.reuse, R2, 0x2, P5 ;  /* 0x000000e5dcdb7211 */ /* 0x080fe200028f1402 */
[----:B------:R-:W4:Y:S01]  /*df80*/  LDL.LU R201, [R1+0x1c4] ;  /* 0x0001c40001c97983 */ /* 0x000f220000300800 */
[----:B------:R-:W-:Y:S02]  /*df90*/  SHF.R.S32.HI R2, RZ, 0x1f, R249 ;  /* 0x0000001fff027819 */ /* 0x000fe400000114f9 */
[----:B------:R-:W-:Y:S01]  /*dfa0*/  LEA R218, P5, R249, R232, 0x2 ;  /* 0x000000e8f9da7211 */ /* 0x000fe200078a10ff */
[----:B------:R-:W4:Y:S01]  /*dfb0*/  LDL.LU R202, [R1+0x180] ;  /* 0x0001800001ca7983 */ /* 0x000f220000300800 */
[----:B------:R-:W-:-:S02]  /*dfc0*/  LEA.HI.X R224, R225, R229, R224, 0x2, P1 ;  /* 0x000000e5e1e07211 */ /* 0x000fc400008f14e0 */
[----:B------:R-:W-:Y:S01]  /*dfd0*/  LEA.HI.X R215, R249, R229, R2, 0x2, P5 ;  /* 0x000000e5f9d77211 */ /* 0x000fe200028f1402 */
[----:B------:R-:W4:Y:S04]  /*dfe0*/  LDL.LU R197, [R1+0x1bc] ;  /* 0x0001bc0001c57983 */ /* 0x000f280000300800 */
[----:B------:R-:W4:Y:S01]  /*dff0*/  LDL.LU R249, [R1+0x1d0] ;  /* 0x0001d00001f97983 */ /* 0x000f220000300800 */
[----:B------:R-:W-:Y:S02]  /*e000*/  SHF.R.S32.HI R6, RZ, 0x1f, R221 ;  /* 0x0000001fff067819 */ /* 0x000fe400000114dd */
[----:B------:R-:W-:Y:S01]  /*e010*/  LEA R225, P1, R221, R232, 0x2 ;  /* 0x000000e8dde17211 */ /* 0x000fe200078210ff */
[----:B------:R-:W4:Y:S01]  /*e020*/  LDL.LU R248, [R1+0x1d4] ;  /* 0x0001d40001f87983 */ /* 0x000f220000300800 */
[----:B------:R-:W-:-:S02]  /*e030*/  SHF.R.S32.HI R216, RZ, 0x1f, R217 ;  /* 0x0000001fffd87819 */ /* 0x000fc400000114d9 */
[----:B------:R-:W-:Y:S01]  /*e040*/  LEA.HI.X R221, R221, R229, R6, 0x2, P1 ;  /* 0x000000e5dddd7211 */ /* 0x000fe200008f1406 */
[----:B------:R-:W4:Y:S01]  /*e050*/  LDL.LU R240, [R1+0x198] ;  /* 0x0001980001f07983 */ /* 0x000f220000300800 */
[----:B------:R-:W-:-:S03]  /*e060*/  LEA R220, P1, R217, R232, 0x2 ;  /* 0x000000e8d9dc7211 */ /* 0x000fc600078210ff */
[----:B------:R-:W4:Y:S01]  /*e070*/  LDL.LU R238, [R1+0x1cc] ;  /* 0x0001cc0001ee7983 */ /* 0x000f220000300800 */
[----:B------:R-:W-:-:S03]  /*e080*/  LEA.HI.X R216, R217, R229, R216, 0x2, P1 ;  /* 0x000000e5d9d87211 */ /* 0x000fc600008f14d8 */
[----:B------:R-:W4:Y:S04]  /*e090*/  LDL.LU R239, [R1+0x1e0] ;  /* 0x0001e00001ef7983 */ /* 0x000f280000300800 */
[----:B------:R-:W4:Y:S04]  /*e0a0*/  LDL.LU R241, [R1+0x1e4] ;  /* 0x0001e40001f17983 */ /* 0x000f280000300800 */
[----:B------:R-:W4:Y:S04]  /*e0b0*/  LDL.LU R236, [R1+0x1a8] ;  /* 0x0001a80001ec7983 */ /* 0x000f280000300800 */
[----:B------:R-:W4:Y:S04]  /*e0c0*/  LDL.LU R242, [R1+0x1dc] ;  /* 0x0001dc0001f27983 */ /* 0x000f280000300800 */
[----:B------:R-:W4:Y:S04]  /*e0d0*/  LDL.LU R237, [R1+0x220] ;  /* 0x0002200001ed7983 */ /* 0x000f280000300800 */
[----:B------:R-:W4:Y:S01]  /*e0e0*/  LDL.LU R243, [R1+0x224] ;  /* 0x0002240001f37983 */ /* 0x000f220000300800 */
[----:B--2---:R-:W-:-:S02]  /*e0f0*/  SHF.R.S32.HI R214, RZ, 0x1f, R204 ;  /* 0x0000001fffd67819 */ /* 0x004fc400000114cc */
[CC--:B------:R-:W-:Y:S02]  /*e100*/  LEA R217, P1, R204.reuse, R232.reuse, 0x2 ;  /* 0x000000e8ccd97211 */ /* 0x0c0fe400078210ff */
[----:B---3--:R-:W-:Y:S02]  /*e110*/  SHF.R.S32.HI R212, RZ, 0x1f, R213 ;  /* 0x0000001fffd47819 */ /* 0x008fe400000114d5 */
[C---:B------:R-:W-:Y:S02]  /*e120*/  LEA R2, P5, R213.reuse, R232, 0x2 ;  /* 0x000000e8d5027211 */ /* 0x040fe400078a10ff */
[-C--:B------:R-:W-:Y:S02]  /*e130*/  LEA.HI.X R214, R204, R229.reuse, R214, 0x2, P1 ;  /* 0x000000e5ccd67211 */ /* 0x080fe400008f14d6 */
[----:B------:R-:W-:Y:S02]  /*e140*/  LEA.HI.X R212, R213, R229, R212, 0x2, P5 ;  /* 0x000000e5d5d47211 */ /* 0x000fe400028f14d4 */
[----:B----4-:R-:W-:-:S02]  /*e150*/  SHF.R.S32.HI R6, RZ, 0x1f, R206 ;  /* 0x0000001fff067819 */ /* 0x010fc400000114ce */
[----:B------:R-:W-:Y:S02]  /*e160*/  SHF.R.S32.HI R208, RZ, 0x1f, R207 ;  /* 0x0000001fffd07819 */ /* 0x000fe400000114cf */
[CC--:B------:R-:W-:Y:S02]  /*e170*/  LEA R213, P1, R206.reuse, R232.reuse, 0x2 ;  /* 0x000000e8ced57211 */ /* 0x0c0fe400078210ff */
[C---:B------:R-:W-:Y:S02]  /*e180*/  LEA R211, P5, R207.reuse, R232, 0x2 ;  /* 0x000000e8cfd37211 */ /* 0x040fe400078a10ff */
[-C--:B------:R-:W-:Y:S02]  /*e190*/  LEA.HI.X R209, R206, R229.reuse, R6, 0x2, P1 ;  /* 0x000000e5ced17211 */ /* 0x080fe400008f1406 */
[----:B------:R-:W-:Y:S02]  /*e1a0*/  LEA.HI.X R208, R207, R229, R208, 0x2, P5 ;  /* 0x000000e5cfd07211 */ /* 0x000fe400028f14d0 */
[----:B------:R-:W-:-:S02]  /*e1b0*/  SHF.R.S32.HI R206, RZ, 0x1f, R203 ;  /* 0x0000001fffce7819 */ /* 0x000fc400000114cb */
[----:B------:R-:W-:Y:S02]  /*e1c0*/  SHF.R.S32.HI R204, RZ, 0x1f, R205 ;  /* 0x0000001fffcc7819 */ /* 0x000fe400000114cd */
[-C--:B------:R-:W-:Y:S02]  /*e1d0*/  LEA R210, P1, R203, R232.reuse, 0x2 ;  /* 0x000000e8cbd27211 */ /* 0x080fe400078210ff */
[----:B------:R-:W-:Y:S02]  /*e1e0*/  LEA R207, P5, R205, R232, 0x2 ;  /* 0x000000e8cdcf7211 */ /* 0x000fe400078a10ff */
[-C--:B------:R-:W-:Y:S02]  /*e1f0*/  LEA.HI.X R206, R203, R229.reuse, R206, 0x2, P1 ;  /* 0x000000e5cbce7211 */ /* 0x080fe400008f14ce */
[----:B------:R-:W-:Y:S02]  /*e200*/  LEA.HI.X R204, R205, R229, R204, 0x2, P5 ;  /* 0x000000e5cdcc7211 */ /* 0x000fe400028f14cc */
[----:B------:R-:W-:-:S02]  /*e210*/  SHF.R.S32.HI R200, RZ, 0x1f, R202 ;  /* 0x0000001fffc87819 */ /* 0x000fc400000114ca */
[CC--:B------:R-:W-:Y:S02]  /*e220*/  LEA R203, P5, R202.reuse, R232.reuse, 0x2 ;  /* 0x000000e8cacb7211 */ /* 0x0c0fe400078a10ff */
[----:B------:R-:W-:Y:S02]  /*e230*/  SHF.R.S32.HI R196, RZ, 0x1f, R249 ;  /* 0x0000001fffc47819 */ /* 0x000fe400000114f9 */
[----:B------:R-:W-:Y:S02]  /*e240*/  LEA.HI.X R200, R202, R229, R200, 0x2, P5 ;  /* 0x000000e5cac87211 */ /* 0x000fe400028f14c8 */
[----:B------:R-:W-:-:S04]  /*e250*/  LEA R199, P5, R249, R232, 0x2 ;  /* 0x000000e8f9c77211 */ /* 0x000fc800078a10ff */
[-C--:B------:R-:W-:Y:S02]  /*e260*/  LEA.HI.X R196, R249, R229.reuse, R196, 0x2, P5 ;  /* 0x000000e5f9c47211 */ /* 0x080fe400028f14c4 */
[----:B------:R-:W2:Y:S01]  /*e270*/  LDL.LU R249, [R1+0x1b8] ;  /* 0x0001b80001f97983 */ /* 0x000ea20000300800 */
[----:B------:R-:W-:Y:S02]  /*e280*/  SHF.R.S32.HI R6, RZ, 0x1f, R201 ;  /* 0x0000001fff067819 */ /* 0x000fe400000114c9 */
[CC--:B------:R-:W-:Y:S02]  /*e290*/  LEA R205, P1, R201.reuse, R232.reuse, 0x2 ;  /* 0x000000e8c9cd7211 */ /* 0x0c0fe400078210ff */
[----:B------:R-:W-:Y:S02]  /*e2a0*/  SHF.R.S32.HI R198, RZ, 0x1f, R197 ;  /* 0x0000001fffc67819 */ /* 0x000fe400000114c5 */
[----:B------:R-:W-:Y:S02]  /*e2b0*/  LEA.HI.X R201, R201, R229, R6, 0x2, P1 ;  /* 0x000000e5c9c97211 */ /* 0x000fe400008f1406 */
[----:B------:R-:W-:-:S02]  /*e2c0*/  LEA R202, P1, R197, R232, 0x2 ;  /* 0x000000e8c5ca7211 */ /* 0x000fc400078210ff */
[----:B------:R-:W-:Y:S02]  /*e2d0*/  SHF.R.S32.HI R194, RZ, 0x1f, R248 ;  /* 0x0000001fffc27819 */ /* 0x000fe400000114f8 */
[-C--:B------:R-:W-:Y:S02]  /*e2e0*/  LEA.HI.X R198, R197, R229.reuse, R198, 0x2, P1 ;  /* 0x000000e5c5c67211 */ /* 0x080fe400008f14c6 */
[-C--:B------:R-:W-:Y:S02]  /*e2f0*/  LEA R197, P1, R248, R232.reuse, 0x2 ;  /* 0x000000e8f8c57211 */ /* 0x080fe400078210ff */
[----:B------:R-:W-:Y:S02]  /*e300*/  SHF.R.S32.HI R192, RZ, 0x1f, R240 ;  /* 0x0000001fffc07819 */ /* 0x000fe400000114f0 */
[----:B------:R-:W-:Y:S02]  /*e310*/  LEA R195, P5, R240, R232, 0x2 ;  /* 0x000000e8f0c37211 */ /* 0x000fe400078a10ff */
[----:B------:R-:W-:-:S02]  /*e320*/  LEA.HI.X R194, R248, R229, R194, 0x2, P1 ;  /* 0x000000e5f8c27211 */ /* 0x000fc400008f14c2 */
[-C--:B------:R-:W-:Y:S01]  /*e330*/  LEA.HI.X R192, R240, R229.reuse, R192, 0x2, P5 ;  /* 0x000000e5f0c07211 */ /* 0x080fe200028f14c0 */
[----:B------:R-:W3:Y:S01]  /*e340*/  LDL.LU R248, [R1+0x1ec] ;  /* 0x0001ec0001f87983 */ /* 0x000ee20000300800 */
[----:B------:R-:W-:Y:S02]  /*e350*/  SHF.R.S32.HI R190, RZ, 0x1f, R238 ;  /* 0x0000001fffbe7819 */ /* 0x000fe400000114ee */
[CC--:B------:R-:W-:Y:S01]  /*e360*/  LEA R193, P1, R238.reuse, R232.reuse, 0x2 ;  /* 0x000000e8eec17211 */ /* 0x0c0fe200078210ff */
[----:B------:R-:W4:Y:S01]  /*e370*/  LDL.LU R240, [R1+0x230] ;  /* 0x0002300001f07983 */ /* 0x000f220000300800 */
[----:B------:R-:W-:Y:S02]  /*e380*/  SHF.R.S32.HI R188, RZ, 0x1f, R239 ;  /* 0x0000001fffbc7819 */ /* 0x000fe400000114ef */
[----:B------:R-:W-:Y:S02]  /*e390*/  LEA R191, P5, R239, R232, 0x2 ;  /* 0x000000e8efbf7211 */ /* 0x000fe400078a10ff */
[----:B------:R-:W-:-:S02]  /*e3a0*/  LEA.HI.X R190, R238, R229, R190, 0x2, P1 ;  /* 0x000000e5eebe7211 */ /* 0x000fc400008f14be */
[-C--:B------:R-:W-:Y:S01]  /*e3b0*/  LEA.HI.X R188, R239, R229.reuse, R188, 0x2, P5 ;  /* 0x000000e5efbc7211 */ /* 0x080fe200028f14bc */
[----:B------:R-:W4:Y:S01]  /*e3c0*/  LDL.LU R238, [R1+0x234] ;  /* 0x0002340001ee7983 */ /* 0x000f220000300800 */
        /* <DEDUP_REMOVED lines=14> */
[----:B------:R-:W-:Y:S01]  /*e4b0*/  LEA.HI.X R180, R237, R229, R180, 0x2, P5 ;  /* 0x000000e5edb47211 */ /* 0x000fe200028f14b4 */
[----:B------:R-:W4:Y:S04]  /*e4c0*/  LDL.LU R242, [R1+0x248] ;  /* 0x0002480001f27983 */ /* 0x000f280000300800 */
[----:B------:R-:W4:Y:S01]  /*e4d0*/  LDL.LU R237, [R1+0x1d8] ;  /* 0x0001d80001ed7983 */ /* 0x000f220000300800 */
[----:B------:R-:W-:Y:S02]  /*e4e0*/  SHF.R.S32.HI R8, RZ, 0x1f, R243 ;  /* 0x0000001fff087819 */ /* 0x000fe400000114f3 */
[----:B------:R-:W-:-:S04]  /*e4f0*/  LEA R181, P1, R243, R232, 0x2 ;  /* 0x000000e8f3b57211 */ /* 0x000fc800078210ff */
[----:B------:R-:W-:Y:S02]  /*e500*/  LEA.HI.X R179, R243, R229, R8, 0x2, P1 ;  /* 0x000000e5f3b37211 */ /* 0x000fe400008f1408 */
[----:B------:R-:W4:Y:S01]  /*e510*/  LDL.LU R243, [R1+0x244] ;  /* 0x0002440001f37983 */ /* 0x000f220000300800 */
[----:B--2---:R-:W-:Y:S02]  /*e520*/  SHF.R.S32.HI R6, RZ, 0x1f, R249 ;  /* 0x0000001fff067819 */ /* 0x004fe400000114f9 */
[----:B------:R-:W-:-:S04]  /*e530*/  LEA R167, P5, R249, R232, 0x2 ;  /* 0x000000e8f9a77211 */ /* 0x000fc800078a10ff */
[-C--:B------:R-:W-:Y:S02]  /*e540*/  LEA.HI.X R177, R249, R229.reuse, R6, 0x2, P5 ;  /* 0x000000e5f9b17211 */ /* 0x080fe400028f1406 */
[----:B------:R-:W2:Y:S01]  /*e550*/  LDL.LU R249, [R1+0x250] ;  /* 0x0002500001f97983 */ /* 0x000ea20000300800 */
[----:B---3--:R-:W-:Y:S02]  /*e560*/  SHF.R.S32.HI R8, RZ, 0x1f, R248 ;  /* 0x0000001fff087819 */ /* 0x008fe400000114f8 */
[-C--:B------:R-:W-:Y:S02]  /*e570*/  LEA R178, P1, R248, R232.reuse, 0x2 ;  /* 0x000000e8f8b27211 */ /* 0x080fe400078210ff */
[----:B----4-:R-:W-:Y:S02]  /*e580*/  SHF.R.S32.HI R6, RZ, 0x1f, R240 ;  /* 0x0000001fff067819 */ /* 0x010fe400000114f0 */
        /* <DEDUP_REMOVED lines=261> */
[----:B------:R-:W-:Y:S01]  /*f5e0*/  SHF.R.S32.HI R73, RZ, 0x1f, R237 ;  /* 0x0000001fff497819 */ /* 0x000fe200000114ed */
[----:B------:R-:W4:Y:S01]  /*f5f0*/  LDL.LU R236, [R1+0x34c] ;  /* 0x00034c0001ec7983 */ /* 0x000f220000300800 */
[CC--:B------:R-:W-:Y:S02]  /*f600*/  LEA R72, P5, R237.reuse, R232.reuse, 0x2 ;  /* 0x000000e8ed487211 */ /* 0x0c0fe400078a10ff */
[----:B------:R-:W-:Y:S02]  /*f610*/  LEA R70, P1, R242, R232, 0x2 ;  /* 0x000000e8f2467211 */ /* 0x000fe400078210ff */
[----:B------:R-:W-:-:S02]  /*f620*/  LEA.HI.X R73, R237, R229, R73, 0x2, P5 ;  /* 0x000000e5ed497211 */ /* 0x000fc400028f1449 */
[----:B------:R-:W4:Y:S01]  /*f630*/  LDL.LU R237, [R1+0x350] ;  /* 0x0003500001ed7983 */ /* 0x000f220000300800 */
[----:B------:R-:W-:Y:S02]  /*f640*/  LEA.HI.X R71, R242, R229, R71, 0x2, P1 ;  /* 0x000000e5f2477211 */ /* 0x000fe400008f1447 */
[----:B------:R-:W-:Y:S01]  /*f650*/  SHF.R.S32.HI R75, RZ, 0x1f, R243 ;  /* 0x0000001fff4b7819 */ /* 0x000fe200000114f3 */
[----:B------:R-:W4:Y:S01]  /*f660*/  LDL.LU R242, [R1+0x354] ;  /* 0x0003540001f27983 */ /* 0x000f220000300800 */
        /* <DEDUP_REMOVED lines=12> */
[----:B------:R-:W-:Y:S01]  /*f730*/  SHF.R.S32.HI R87, RZ, 0x1f, R238 ;  /* 0x0000001fff577819 */ /* 0x000fe200000114ee */
[----:B------:R-:W3:Y:S01]  /*f740*/  LDL.LU R248, [R1+0x360] ;  /* 0x0003600001f87983 */ /* 0x000ee20000300800 */
[-C--:B------:R-:W-:Y:S02]  /*f750*/  LEA R86, P1, R238, R232.reuse, 0x2 ;  /* 0x000000e8ee567211 */ /* 0x080fe400078210ff */
[-C--:B------:R-:W-:Y:S02]  /*f760*/  LEA.HI.X R85, R240, R229.reuse, R85, 0x2, P5 ;  /* 0x000000e5f0557211 */ /* 0x080fe400028f1455 */
[----:B------:R-:W-:Y:S01]  /*f770*/  SHF.R.S32.HI R89, RZ, 0x1f, R239 ;  /* 0x0000001fff597819 */ /* 0x000fe200000114ef */
[----:B------:R-:W4:Y:S01]  /*f780*/  LDL.LU R240, [R1+0x364] ;  /* 0x0003640001f07983 */ /* 0x000f220000300800 */
[----:B------:R-:W-:Y:S02]  /*f790*/  LEA R88, P5, R239, R232, 0x2 ;  /* 0x000000e8ef587211 */ /* 0x000fe400078a10ff */
[----:B------:R-:W-:-:S02]  /*f7a0*/  LEA.HI.X R87, R238, R229, R87, 0x2, P1 ;  /* 0x000000e5ee577211 */ /* 0x000fc400008f1457 */
[----:B------:R-:W-:Y:S01]  /*f7b0*/  SHF.R.S32.HI R92, RZ, 0x1f, R241 ;  /* 0x0000001fff5c7819 */ /* 0x000fe200000114f1 */
[----:B------:R-:W4:Y:S01]  /*f7c0*/  LDL.LU R238, [R1+0x368] ;  /* 0x0003680001ee7983 */ /* 0x000f220000300800 */
[-C--:B------:R-:W-:Y:S02]  /*f7d0*/  LEA R90, P1, R241, R232.reuse, 0x2 ;  /* 0x000000e8f15a7211 */ /* 0x080fe400078210ff */
[-C--:B------:R-:W-:Y:S02]  /*f7e0*/  LEA.HI.X R89, R239, R229.reuse, R89, 0x2, P5 ;  /* 0x000000e5ef597211 */ /* 0x080fe400028f1459 */
[----:B------:R-:W-:Y:S01]  /*f7f0*/  SHF.R.S32.HI R94, RZ, 0x1f, R236 ;  /* 0x0000001fff5e7819 */ /* 0x000fe200000114ec */
[----:B------:R-:W4:Y:S01]  /*f800*/  LDL.LU R239, [R1+0x36c] ;  /* 0x00036c0001ef7983 */ /* 0x000f220000300800 */
[----:B------:R-:W-:Y:S02]  /*f810*/  LEA R93, P5, R236, R232, 0x2 ;  /* 0x000000e8ec5d7211 */ /* 0x000fe400078a10ff */
[----:B------:R-:W-:-:S02]  /*f820*/  LEA.HI.X R92, R241, R229, R92, 0x2, P1 ;  /* 0x000000e5f15c7211 */ /* 0x000fc400008f145c */
[----:B------:R-:W-:Y:S02]  /*f830*/  SHF.R.S32.HI R98, RZ, 0x1f, R237 ;  /* 0x0000001fff627819 */ /* 0x000fe400000114ed */
[CC--:B------:R-:W-:Y:S02]  /*f840*/  LEA R97, P1, R237.reuse, R232.reuse, 0x2 ;  /* 0x000000e8ed617211 */ /* 0x0c0fe400078210ff */
[-C--:B------:R-:W-:Y:S02]  /*f850*/  LEA.HI.X R94, R236, R229.reuse, R94, 0x2, P5 ;  /* 0x000000e5ec5e7211 */ /* 0x080fe400028f145e */
[----:B------:R-:W-:Y:S01]  /*f860*/  LEA.HI.X R98, R237, R229, R98, 0x2, P1 ;  /* 0x000000e5ed627211 */ /* 0x000fe200008f1462 */
        /* <DEDUP_REMOVED lines=10> */
[----:B------:R-:W4:Y:S01]  /*f910*/  LDL.LU R243, [R1+0x380] ;  /* 0x0003800001f37983 */ /* 0x000f220000300800 */
[----:B--2---:R-:W-:Y:S02]  /*f920*/  SHF.R.S32.HI R108, RZ, 0x1f, R249 ;  /* 0x0000001fff6c7819 */ /* 0x004fe400000114f9 */
[----:B------:R-:W-:-:S04]  /*f930*/  LEA R107, P5, R249, R232, 0x2 ;  /* 0x000000e8f96b7211 */ /* 0x000fc800078a10ff */
[----:B------:R-:W-:Y:S02]  /*f940*/  LEA.HI.X R108, R249, R229, R108, 0x2, P5 ;  /* 0x000000e5f96c7211 */ /* 0x000fe400028f146c */
[----:B------:R-:W2:Y:S04]  /*f950*/  LDL.LU R249, [R1+0x384] ;  /* 0x0003840001f97983 */ /* 0x000ea80000300800 */
[----:B------:R-:W2:Y:S04]  /*f960*/  LDL.LU R251, [R1+0x388] ;  /* 0x0003880001fb7983 */ /* 0x000ea80000300800 */
[----:B------:R-:W2:Y:S04]  /*f970*/  LDL.LU R3, [R1+0x38c] ;  /* 0x00038c0001037983 */ /* 0x000ea80000300800 */
[----:B------:R-:W2:Y:S04]  /*f980*/  LDL.LU R4, [R1+0x390] ;  /* 0x0003900001047983 */ /* 0x000ea80000300800 */
[----:B-1----:R-:W2:Y:S04]  /*f990*/  LDL.LU R0, [R1+0x394] ;  /* 0x0003940001007983 */ /* 0x002ea80000300800 */
[----:B------:R-:W2:Y:S04]  /*f9a0*/  LDL.LU R252, [R1+0x398] ;  /* 0x0003980001fc7983 */ /* 0x000ea80000300800 */
[----:B------:R-:W2:Y:S04]  /*f9b0*/  LDL.LU R244, [R1+0x39c] ;  /* 0x00039c0001f47983 */ /* 0x000ea80000300800 */
[----:B------:R-:W2:Y:S04]  /*f9c0*/  LDL.LU R245, [R1+0x3a0] ;  /* 0x0003a00001f57983 */ /* 0x000ea80000300800 */
[----:B------:R-:W2:Y:S04]  /*f9d0*/  LDL.LU R246, [R1+0x3a4] ;  /* 0x0003a40001f67983 */ /* 0x000ea80000300800 */
[----:B------:R-:W2:Y:S01]  /*f9e0*/  LDL.LU R247, [R1+0x2c8] ;  /* 0x0002c80001f77983 */ /* 0x000ea20000300800 */
[----:B---3--:R-:W-:-:S02]  /*f9f0*/  SHF.R.S32.HI R114, RZ, 0x1f, R248 ;  /* 0x0000001fff727819 */ /* 0x008fc400000114f8 */
[----:B----4-:R-:W-:Y:S02]  /*fa00*/  SHF.R.S32.HI R116, RZ, 0x1f, R240 ;  /* 0x0000001fff747819 */ /* 0x010fe400000114f0 */
        /* <DEDUP_REMOVED lines=9> */
[----:B------:R-:W-:Y:S02]  /*faa0*/  LEA.HI.X R120, R238, R229, R120, 0x2, P1 ;  /* 0x000000e5ee787211 */ /* 0x000fe400008f1478 */
[----:B------:R-:W-:Y:S02]  /*fab0*/  SHF.R.S32.HI R141, RZ, 0x1f, R237 ;  /* 0x0000001fff8d7819 */ /* 0x000fe400000114ed */
[----:B------:R-:W-:-:S04]  /*fac0*/  LEA R140, P5, R237, R232, 0x2 ;  /* 0x000000e8ed8c7211 */ /* 0x000fc800078a10ff */
[----:B------:R-:W-:Y:S02]  /*fad0*/  LEA.HI.X R141, R237, R229, R141, 0x2, P5 ;  /* 0x000000e5ed8d7211 */ /* 0x000fe400028f148d */
[----:B------:R-:W-:Y:S02]  /*fae0*/  SHF.R.S32.HI R239, RZ, 0x1f, R242 ;  /* 0x0000001fffef7819 */ /* 0x000fe400000114f2 */
[----:B------:R-:W-:-:S04]  /*faf0*/  LEA R238, P5, R242, R232, 0x2 ;  /* 0x000000e8f2ee7211 */ /* 0x000fc800078a10ff */
[----:B------:R-:W-:Y:S02]  /*fb00*/  LEA.HI.X R239, R242, R229, R239, 0x2, P5 ;  /* 0x000000e5f2ef7211 */ /* 0x000fe400028f14ef */
[----:B--2---:R-:W-:Y:S02]  /*fb10*/  SHF.R.S32.HI R240, RZ, 0x1f, R249 ;  /* 0x0000001ffff07819 */ /* 0x004fe400000114f9 */
[----:B------:R-:W-:-:S04]  /*fb20*/  LEA R248, P5, R249, R232, 0x2 ;  /* 0x000000e8f9f87211 */ /* 0x000fc800078a10ff */
[----:B------:R-:W-:Y:S02]  /*fb30*/  LEA.HI.X R249, R249, R229, R240, 0x2, P5 ;  /* 0x000000e5f9f97211 */ /* 0x000fe400028f14f0 */
[----:B------:R-:W-:-:S05]  /*fb40*/  LEA R234, P5, R3, R232, 0x2 ;  /* 0x000000e803ea7211 */ /* 0x000fca00078a10ff */
[----:B------:R1:W-:Y:S04]  /*fb50*/  STL [R1+0x40], R234 ;  /* 0x000040ea01007387 */ /* 0x0003e80000100800 */
[----:B-1----:R-:W2:Y:S01]  /*fb60*/  LDL.LU R234, [R1+0x720] ;  /* 0x0007200001ea7983 */ /* 0x002ea20000300800 */
[----:B------:R-:W-:Y:S02]  /*fb70*/  SHF.R.S32.HI R126, RZ, 0x1f, R236 ;  /* 0x0000001fff7e7819 */ /* 0x000fe400000114ec */
[C---:B------:R-:W-:Y:S02]  /*fb80*/  LEA R125, P1, R236.reuse, R232, 0x2 ;  /* 0x000000e8ec7d7211 */ /* 0x040fe400078210ff */
[----:B------:R-:W-:Y:S02]  /*fb90*/  SHF.R.S32.HI R237, RZ, 0x1f, R241 ;  /* 0x0000001fffed7819 */ /* 0x000fe400000114f1 */
[----:B------:R-:W-:-:S02]  /*fba0*/  LEA.HI.X R126, R236, R229, R126, 0x2, P1 ;  /* 0x000000e5ec7e7211 */ /* 0x000fc400008f147e */
[----:B------:R-:W-:-:S04]  /*fbb0*/  LEA R236, P1, R241, R232, 0x2 ;  /* 0x000000e8f1ec7211 */ /* 0x000fc800078210ff */
[----:B------:R-:W-:Y:S02]  /*fbc0*/  LEA.HI.X R237, R241, R229, R237, 0x2, P1 ;  /* 0x000000e5f1ed7211 */ /* 0x000fe400008f14ed */
[----:B------:R-:W-:Y:S02]  /*fbd0*/  SHF.R.S32.HI R241, RZ, 0x1f, R243 ;  /* 0x0000001ffff17819 */ /* 0x000fe400000114f3 */
[----:B------:R-:W-:-:S04]  /*fbe0*/  LEA R242, P1, R243, R232, 0x2 ;  /* 0x000000e8f3f27211 */ /* 0x000fc800078210ff */
[-C--:B------:R-:W-:Y:S02]  /*fbf0*/  LEA.HI.X R243, R243, R229.reuse, R241, 0x2, P1 ;  /* 0x000000e5f3f37211 */ /* 0x080fe400008f14f1 */
[----:B------:R-:W-:Y:S02]  /*fc00*/  SHF.R.S32.HI R241, RZ, 0x1f, R3 ;  /* 0x0000001ffff17819 */ /* 0x000fe40000011403 */
[----:B------:R-:W-:Y:S02]  /*fc10*/  SHF.R.S32.HI R240, RZ, 0x1f, R251 ;  /* 0x0000001ffff07819 */ /* 0x000fe400000114fb */
[----:B------:R-:W-:Y:S02]  /*fc20*/  LEA.HI.X R3, R3, R229, R241, 0x2, P5 ;  /* 0x000000e503037211 */ /* 0x000fe400028f14f1 */
[----:B------:R-:W-:-:S03]  /*fc30*/  LEA R250, P1, R251, R232, 0x2 ;  /* 0x000000e8fbfa7211 */ /* 0x000fc600078210ff */
[----:B------:R1:W-:Y:S01]  /*fc40*/  STL [R1+0x44], R3 ;  /* 0x0000440301007387 */ /* 0x0003e20000100800 */
[----:B------:R-:W-:Y:S02]  /*fc50*/  LEA.HI.X R251, R251, R229, R240, 0x2, P1 ;  /* 0x000000e5fbfb7211 */ /* 0x000fe400008f14f0 */
[----:B------:R-:W-:Y:S02]  /*fc60*/  SHF.R.S32.HI R240, RZ, 0x1f, R4 ;  /* 0x0000001ffff07819 */ /* 0x000fe40000011404 */
[----:B-1----:R-:W-:Y:S02]  /*fc70*/  LEA R3, P1, R4, R232, 0x2 ;  /* 0x000000e804037211 */ /* 0x002fe400078210ff */
[----:B------:R-:W-:-:S03]  /*fc80*/  SHF.R.S32.HI R241, RZ, 0x1f, R0 ;  /* 0x0000001ffff17819 */ /* 0x000fc60000011400 */
[----:B------:R1:W-:Y:S01]  /*fc90*/  STL [R1+0x48], R3 ;  /* 0x0000480301007387 */ /* 0x0003e20000100800 */
[----:B------:R-:W-:Y:S02]  /*fca0*/  LEA.HI.X R240, R4, R229, R240, 0x2, P1 ;  /* 0x000000e504f07211 */ /* 0x000fe400008f14f0 */
[----:B-1----:R-:W-:-:S04]  /*fcb0*/  LEA R3, P5, R0, R232, 0x2 ;  /* 0x000000e800037211 */ /* 0x002fc800078a10ff */
[----:B------:R-:W-:Y:S01]  /*fcc0*/  LEA.HI.X R0, R0, R229, R241, 0x2, P5 ;  /* 0x000000e500007211 */ /* 0x000fe200028f14f1 */
[----:B------:R-:W-:Y:S04]  /*fcd0*/  STL [R1+0xa0], R3 ;  /* 0x0000a00301007387 */ /* 0x000fe80000100800 */
[----:B------:R-:W-:Y:S04]  /*fce0*/  STL [R1+0x4c], R240 ;  /* 0x00004cf001007387 */ /* 0x000fe80000100800 */
[----:B------:R1:W-:Y:S01]  /*fcf0*/  STL [R1+0xa4], R0 ;  /* 0x0000a40001007387 */ /* 0x0003e20000100800 */
[----:B------:R-:W-:-:S02]  /*fd00*/  SHF.R.S32.HI R241, RZ, 0x1f, R244 ;  /* 0x0000001ffff17819 */ /* 0x000fc400000114f4 */
[----:B-1----:R-:W-:Y:S02]  /*fd10*/  LEA R0, P1, R252, R232, 0x2 ;  /* 0x000000e8fc007211 */ /* 0x002fe400078210ff */
[----:B------:R-:W-:-:S03]  /*fd20*/  SHF.R.S32.HI R240, RZ, 0x1f, R252 ;  /* 0x0000001ffff07819 */ /* 0x000fc600000114fc */
[----:B------:R1:W-:Y:S01]  /*fd30*/  STL [R1+0xa8], R0 ;  /* 0x0000a80001007387 */ /* 0x0003e20000100800 */
[----:B------:R-:W-:Y:S02]  /*fd40*/  LEA.HI.X R240, R252, R229, R240, 0x2, P1 ;  /* 0x000000e5fcf07211 */ /* 0x000fe400008f14f0 */
[----:B-1----:R-:W-:-:S05]  /*fd50*/  LEA R0, P5, R244, R232, 0x2 ;  /* 0x000000e8f4007211 */ /* 0x002fca00078a10ff */
[----:B------:R1:W-:Y:S04]  /*fd60*/  STL [R1+0x170], R0 ;  /* 0x0001700001007387 */ /* 0x0003e80000100800 */
[----:B------:R3:W-:Y:S01]  /*fd70*/  STL [R1+0xac], R240 ;  /* 0x0000acf001007387 */ /* 0x0007e20000100800 */
[----:B-1----:R-:W-:Y:S02]  /*fd80*/  LEA.HI.X R0, R244, R229, R241, 0x2, P5 ;  /* 0x000000e5f4007211 */ /* 0x002fe400028f14f1 */
[----:B------:R-:W-:Y:S02]  /*fd90*/  SHF.R.S32.HI R241, RZ, 0x1f, R245 ;  /* 0x0000001ffff17819 */ /* 0x000fe400000114f5 */
[----:B------:R-:W-:Y:S02]  /*fda0*/  LEA R252, P5, R245, R232, 0x2 ;  /* 0x000000e8f5fc7211 */ /* 0x000fe400078a10ff */
[----:B---3--:R-:W-:-:S02]  /*fdb0*/  SHF.R.S32.HI R240, RZ, 0x1f, R246 ;  /* 0x0000001ffff07819 */ /* 0x008fc400000114f6 */
[----:B------:R-:W-:Y:S02]  /*fdc0*/  LEA.HI.X R241, R245, R229, R241, 0x2, P5 ;  /* 0x000000e5f5f17211 */ /* 0x000fe400028f14f1 */
[----:B------:R-:W-:-:S04]  /*fdd0*/  LEA R232, P1, R246, R232, 0x2 ;  /* 0x000000e8f6e87211 */ /* 0x000fc800078210ff */
[----:B------:R-:W-:Y:S02]  /*fde0*/  LEA.HI.X R240, R246, R229, R240, 0x2, P1 ;  /* 0x000000e5f6f07211 */ /* 0x000fe400008f14f0 */
[----:B------:R-:W1:Y:S02]  /*fdf0*/  S2R R246, SR_TID.X ;  /* 0x0000000000f67919 */ /* 0x000e640000002100 */
[----:B-1----:R-:W-:-:S05]  /*fe00*/  LOP3.LUT R246, R246, 0x1f, RZ, 0xc0, !PT ;  /* 0x0000001ff6f67812 */ /* 0x002fca00078ec0ff */
[----:B------:R-:W-:Y:S02]  /*fe10*/  IMAD R246, R246, c[0x0][0x18c], RZ ;  /* 0x00006300f6f67a24 */ /* 0x000fe400078e02ff */
[----:B------:R-:W-:-:S04]  /*fe20*/  IMAD.MOV.U32 R3, RZ, RZ, c[0x0][0x18c] ;  /* 0x00006300ff037624 */ /* 0x000fc800078e00ff */
[----:B------:R-:W-:Y:S01]  /*fe30*/  IMAD.SHL.U32 R3, R3, 0x20, RZ ;  /* 0x0000002003037824 */ /* 0x000fe200078e00ff */
[----:B--2---:R-:W-:-:S05]  /*fe40*/  IADD3 R234, P5, R234, c[0x0][0x168], RZ ;  /* 0x00005a00eaea7a10 */ /* 0x004fca0007fbe0ff */
[----:B------:R1:W-:Y:S01]  /*fe50*/  STL [R1+0x508], R234 ;  /* 0x000508ea01007387 */ /* 0x0003e20000100800 */
[----:B------:R-:W-:Y:S02]  /*fe60*/  IADD3.X R233, R233, c[0x0][0x16c], RZ, P5, !PT ;  /* 0x00005b00e9e97a10 */ /* 0x000fe40002ffe4ff */
[----:B------:R-:W-:Y:S02]  /*fe70*/  IADD3 R230, P5, R230, c[0x0][0x168], RZ ;  /* 0x00005a00e6e67a10 */ /* 0x000fe40007fbe0ff */
[----:B-1----:R-:W-:-:S05]  /*fe80*/  IADD3 R234, P1, R235, c[0x0][0x168], RZ ;  /* 0x00005a00ebea7a10 */ /* 0x002fca0007f3e0ff */
[----:B------:R-:W-:Y:S01]  /*fe90*/  STL [R1+0x510], R234 ;  /* 0x000510ea01007387 */ /* 0x000fe20000100800 */
[----:B------:R-:W-:-:S03]  /*fea0*/  IADD3.X R231, R231, c[0x0][0x16c], RZ, P1, !PT ;  /* 0x00005b00e7e77a10 */ /* 0x000fc60000ffe4ff */
[----:B------:R-:W-:Y:S04]  /*feb0*/  STL [R1+0x504], R233 ;  /* 0x000504e901007387 */ /* 0x000fe80000100800 */
[----:B------:R1:W-:Y:S04]  /*fec0*/  STL [R1+0x518], R230 ;  /* 0x000518e601007387 */ /* 0x0003e80000100800 */
[----:B------:R-:W-:Y:S01]  /*fed0*/  STL [R1+0x50c], R231 ;  /* 0x00050ce701007387 */ /* 0x000fe20000100800 */
[----:B-1----:R-:W-:Y:S02]  /*fee0*/  IADD3 R230, P1, R228, c[0x0][0x168], RZ ;  /* 0x00005a00e4e67a10 */ /* 0x002fe40007f3e0ff */
[----:B------:R-:W-:-:S02]  /*fef0*/  IADD3.X R228, R227, c[0x0][0x16c], RZ, P5, !PT ;  /* 0x00005b00e3e47a10 */ /* 0x000fc40002ffe4ff */
[----:B------:R-:W-:Y:S01]  /*ff00*/  IADD3 R227, P5, R226, c[0x0][0x168], RZ ;  /* 0x00005a00e2e37a10 */ /* 0x000fe20007fbe0ff */
[----:B------:R-:W-:Y:S04]  /*ff10*/  STL [R1+0x520], R230 ;  /* 0x000520e601007387 */ /* 0x000fe80000100800 */
[----:B------:R-:W-:Y:S04]  /*ff20*/  STL [R1+0x514], R228 ;  /* 0x000514e401007387 */ /* 0x000fe80000100800 */
[----:B------:R1:W-:Y:S01]  /*ff30*/  STL [R1+0x528], R227 ;  /* 0x000528e301007387 */ /* 0x0003e20000100800 */
[----:B------:R-:W-:-:S02]  /*ff40*/  IADD3.X R223, R223, c[0x0][0x16c], RZ, P5, !PT ;  /* 0x00005b00dfdf7a10 */ /* 0x000fc40002ffe4ff */
[----:B-1----:R-:W-:Y:S02]  /*ff50*/  IADD3.X R227, R224, c[0x0][0x16c], RZ, P1, !PT ;  /* 0x00005b00e0e37a10 */ /* 0x002fe40000ffe4ff */
[----:B------:R-:W-:-:S03]  /*ff60*/  IADD3 R224, P1, R225, c[0x0][0x168], RZ ;  /* 0x00005a00e1e07a10 */ /* 0x000fc60007f3e0ff */
[----:B------:R-:W-:Y:S04]  /*ff70*/  STL [R1+0x51c], R227 ;  /* 0x00051ce301007387 */ /* 0x000fe80000100800 */
[----:B------:R1:W-:Y:S04]  /*ff80*/  STL [R1+0x530], R224 ;  /* 0x000530e001007387 */ /* 0x0003e80000100800 */
[----:B------:R-:W-:Y:S01]  /*ff90*/  STL [R1+0x524], R223 ;  /* 0x000524df01007387 */ /* 0x000fe20000100800 */
[----:B-1----:R-:W-:Y:S02]  /*ffa0*/  IADD3 R224, P5, R222, c[0x0][0x168], RZ ;  /* 0x00005a00dee07a10 */ /* 0x002fe40007fbe0ff */
[----:B------:R-:W-:-:S02]  /*ffb0*/  IADD3.X R222, R221, c[0x0][0x16c], RZ, P1, !PT ;  /* 0x00005b00ddde7a10 */ /* 0x000fc40000ffe4ff */
[----:B------:R-:W-:Y:S02]  /*ffc0*/  IADD3 R221, P1, R220, c[0x0][0x168], RZ ;  /* 0x00005a00dcdd7a10 */ /* 0x000fe40007f3e0ff */
[----:B------:R-:W-:Y:S01]  /*ffd0*/  IADD3.X R219, R219, c[0x0][0x16c], RZ, P5, !PT ;  /* 0x00005b00dbdb7a10 */ /* 0x000fe20002ffe4ff */
[----:B------:R-:W-:Y:S01]  /*ffe0*/  STL [R1+0x538], R224 ;  /* 0x000538e001007387 */ /* 0x000fe20000100800 */
[----:B------:R-:W-:-:S03]  /*fff0*/  IADD3 R220, P5, R218, c[0x0][0x168], RZ ;  /* 0x00005a00dadc7a10 */ /* 0x000fc60007fbe0ff */
[----:B------:R-:W-:Y:S04]  /*10000*/  STL [R1+0x52c], R222 ;  /* 0x00052cde01007387 */ /* 0x000fe80000100800 */
[----:B------:R-:W-:Y:S04]  /*10010*/  STL [R1+0x540], R221 ;  /* 0x000540dd01007387 */ /* 0x000fe80000100800 */
[----:B------:R1:W-:Y:S04]  /*10020*/  STL [R1+0x534], R219 ;  /* 0x000534db01007387 */ /* 0x0003e80000100800 */
[----:B------:R-:W-:Y:S01]  /*10030*/  STL [R1+0x548], R220 ;  /* 0x000548dc01007387 */ /* 0x000fe20000100800 */
[----:B-1----:R-:W-:-:S02]  /*10040*/  IADD3.X R219, R216, c[0x0][0x16c], RZ, P1, !PT ;  /* 0x00005b00d8db7a10 */ /* 0x002fc40000ffe4ff */
[----:B------:R-:W-:Y:S02]  /*10050*/  IADD3 R217, P1, R217, c[0x0][0x168], RZ ;  /* 0x00005a00d9d97a10 */ /* 0x000fe40007f3e0ff */
[----:B------:R-:W-:Y:S02]  /*10060*/  IADD3.X R216, R215, c[0x0][0x16c], RZ, P5, !PT ;  /* 0x00005b00d7d87a10 */ /* 0x000fe40002ffe4ff */
[----:B------:R-:W-:Y:S01]  /*10070*/  IADD3 R215, P5, R2, c[0x0][0x168], RZ ;  /* 0x00005a0002d77a10 */ /* 0x000fe20007fbe0ff */
[----:B------:R-:W-:Y:S01]  /*10080*/  STL [R1+0x53c], R219 ;  /* 0x00053cdb01007387 */ /* 0x000fe20000100800 */
[----:B------:R-:W-:-:S03]  /*10090*/  IADD3.X R214, R214, c[0x0][0x16c], RZ, P1, !PT ;  /* 0x00005b00d6d67a10 */ /* 0x000fc60000ffe4ff */
[----:B------:R-:W-:Y:S04]  /*100a0*/  STL [R1+0x550], R217 ;  /* 0x000550d901007387 */ /* 0x000fe80000100800 */
[----:B------:R-:W-:Y:S04]  /*100b0*/  STL [R1+0x544], R216 ;  /* 0x000544d801007387 */ /* 0x000fe80000100800 */
[----:B------:R-:W-:Y:S04]  /*100c0*/  STL [R1+0x558], R215 ;  /* 0x000558d701007387 */ /* 0x000fe80000100800 */
[----:B------:R1:W-:Y:S02]  /*100d0*/  STL [R1+0x54c], R214 ;  /* 0x00054cd601007387 */ /* 0x0003e40000100800 */
[----:B-1----:R-:W-:-:S02]  /*100e0*/  IADD3 R214, P1, R213, c[0x0][0x168], RZ ;  /* 0x00005a00d5d67a10 */ /* 0x002fc40007f3e0ff */
[----:B------:R-:W-:Y:S02]  /*100f0*/  IADD3.X R213, R212, c[0x0][0x16c], RZ, P5, !PT ;  /* 0x00005b00d4d57a10 */ /* 0x000fe40002ffe4ff */
[----:B------:R-:W-:Y:S02]  /*10100*/  IADD3 R212, P5, R211, c[0x0][0x168], RZ ;  /* 0x00005a00d3d47a10 */ /* 0x000fe40007fbe0ff */
[----:B------:R-:W-:Y:S01]  /*10110*/  IADD3.X R209, R209, c[0x0][0x16c], RZ, P1, !PT ;  /* 0x00005b00d1d17a10 */ /* 0x000fe20000ffe4ff */
[----:B------:R-:W-:Y:S01]  /*10120*/  STL [R1+0x560], R214 ;  /* 0x000560d601007387 */ /* 0x000fe20000100800 */
[----:B------:R-:W-:Y:S02]  /*10130*/  IADD3 R210, P1, R210, c[0x0][0x168], RZ ;  /* 0x00005a00d2d27a10 */ /* 0x000fe40007f3e0ff */
[----:B------:R-:W-:Y:S01]  /*10140*/  IADD3.X R208, R208, c[0x0][0x16c], RZ, P5, !PT ;  /* 0x00005b00d0d07a10 */ /* 0x000fe20002ffe4ff */
[----:B------:R-:W-:Y:S04]  /*10150*/  STL [R1+0x554], R213 ;  /* 0x000554d501007387 */ /* 0x000fe80000100800 */
[----:B------:R-:W-:Y:S04]  /*10160*/  STL [R1+0x568], R212 ;  /* 0x000568d401007387 */ /* 0x000fe80000100800 */
[----:B------:R1:W-:Y:S04]  /*10170*/  STL [R1+0x55c], R209 ;  /* 0x00055cd101007387 */ /* 0x0003e80000100800 */
[----:B------:R-:W-:Y:S04]  /*10180*/  STL [R1+0x570], R210 ;  /* 0x000570d201007387 */ /* 0x000fe80000100800 */
[----:B------:R2:W-:Y:S01]  /*10190*/  STL [R1+0x564], R208 ;  /* 0x000564d001007387 */ /* 0x0005e20000100800 */
[----:B-1----:R-:W-:-:S04]  /*101a0*/  IADD3 R209, P5, R207, c[0x0][0x168], RZ ;  /* 0x00005a00cfd17a10 */ /* 0x002fc80007fbe0ff */
[----:B------:R-:W-:Y:S02]  /*101b0*/  IADD3.X R204, R204, c[0x0][0x16c], RZ, P5, !PT ;  /* 0x00005b00cccc7a10 */ /* 0x000fe40002ffe4ff */
[----:B--2---:R-:W-:Y:S02]  /*101c0*/  IADD3.X R208, R206, c[0x0][0x16c], RZ, P1, !PT ;  /* 0x00005b00ced07a10 */ /* 0x004fe40000ffe4ff */
[----:B------:R-:W-:Y:S01]  /*101d0*/  IADD3 R206, P1, R205, c[0x0][0x168], RZ ;  /* 0x00005a00cdce7a10 */ /* 0x000fe20007f3e0ff */
        /* <DEDUP_REMOVED lines=9> */
[----:B------:R-:W-:Y:S02]  /*10270*/  IADD3 R200, P5, R199, c[0x0][0x168], RZ ;  /* 0x00005a00c7c87a10 */ /* 0x000fe40007fbe0ff */
[----:B------:R-:W-:Y:S01]  /*10280*/  IADD3.X R198, R198, c[0x0][0x16c], RZ, P1, !PT ;  /* 0x00005b00c6c67a10 */ /* 0x000fe20000ffe4ff */
[----:B------:R-:W-:Y:S01]  /*10290*/  STL [R1+0x57c], R204 ;  /* 0x00057ccc01007387 */ /* 0x000fe20000100800 */
[----:B------:R-:W-:Y:S02]  /*102a0*/  IADD3 R197, P1, R197, c[0x0][0x168], RZ ;  /* 0x00005a00c5c57a10 */ /* 0x000fe40007f3e0ff */
[----:B------:R-:W-:Y:S01]  /*102b0*/  IADD3.X R196, R196, c[0x0][0x16c], RZ, P5, !PT ;  /* 0x00005b00c4c47a10 */ /* 0x000fe20002ffe4ff */
[----:B------:R-:W-:Y:S01]  /*102c0*/  STL [R1+0x590], R202 ;  /* 0x000590ca01007387 */ /* 0x000fe20000100800 */
[----:B------:R-:W-:-:S02]  /*102d0*/  IADD3 R195, P5, R195, c[0x0][0x168], RZ ;  /* 0x00005a00c3c37a10 */ /* 0x000fc40007fbe0ff */
[----:B------:R-:W-:Y:S01]  /*102e0*/  IADD3.X R194, R194, c[0x0][0x16c], RZ, P1, !PT ;  /* 0x00005b00c2c27a10 */ /* 0x000fe20000ffe4ff */
[----:B------:R-:W-:Y:S01]  /*102f0*/  STL [R1+0x584], R201 ;  /* 0x000584c901007387 */ /* 0x000fe20000100800 */
[----:B------:R-:W-:-:S03]  /*10300*/  IADD3 R193, P1, R193, c[0x0][0x168], RZ ;  /* 0x00005a00c1c17a10 */ /* 0x000fc60007f3e0ff */
[----:B------:R-:W-:Y:S01]  /*10310*/  STL [R1+0x598], R200 ;  /* 0x000598c801007387 */ /* 0x000fe20000100800 */
[----:B------:R-:W-:-:S03]  /*10320*/  SHF.R.S32.HI R218, RZ, 0x1f, R246 ;  /* 0x0000001fffda7819 */ /* 0x000fc600000114f6 */
[----:B------:R-:W-:Y:S01]  /*10330*/  STL [R1+0x58c], R198 ;  /* 0x00058cc601007387 */ /* 0x000fe20000100800 */
[----:B------:R-:W-:-:S03]  /*10340*/  IADD3.X R192, R192, c[0x0][0x16c], RZ, P5, !PT ;  /* 0x00005b00c0c07a10 */ /* 0x000fc60002ffe4ff */
[----:B------:R-:W-:Y:S01]  /*10350*/  STL [R1+0x5a0], R197 ;  /* 0x0005a0c501007387 */ /* 0x000fe20000100800 */
[----:B------:R-:W-:-:S03]  /*10360*/  SHF.L.U64.HI R2, R246, 0x2, R218 ;  /* 0x00000002f6027819 */ /* 0x000fc600000102da */
[----:B------:R-:W-:Y:S01]  /*10370*/  STL [R1+0x594], R196 ;  /* 0x000594c401007387 */ /* 0x000fe20000100800 */
[----:B------:R-:W-:-:S03]  /*10380*/  IMAD.MOV.U32 R246, RZ, RZ, 0x1f ;  /* 0x0000001ffff67424 */ /* 0x000fc600078e00ff */
[----:B------:R-:W-:Y:S04]  /*10390*/  STL [R1+0x5a8], R195 ;  /* 0x0005a8c301007387 */ /* 0x000fe80000100800 */
[----:B------:R-:W-:Y:S04]  /*103a0*/  STL [R1+0x59c], R194 ;  /* 0x00059cc201007387 */ /* 0x000fe80000100800 */
[----:B------:R1:W-:Y:S04]  /*103b0*/  STL [R1+0x5b0], R193 ;  /* 0x0005b0c101007387 */ /* 0x0003e80000100800 */
[----:B------:R2:W-:Y:S01]  /*103c0*/  STL [R1+0x5a4], R192 ;  /* 0x0005a4c001007387 */ /* 0x0005e20000100800 */
[----:B------:R-:W-:-:S02]  /*103d0*/  IADD3 R246, R246, c[0x0][0x180], RZ ;  /* 0x00006000f6f67a10 */ /* 0x000fc40007ffe0ff */
[----:B-1----:R-:W-:Y:S02]  /*103e0*/  IADD3 R193, P5, R191, c[0x0][0x168], RZ ;  /* 0x00005a00bfc17a10 */ /* 0x002fe40007fbe0ff */
[----:B--2---:R-:W-:Y:S02]  /*103f0*/  IADD3.X R192, R190, c[0x0][0x16c], RZ, P1, !PT ;  /* 0x00005b00bec07a10 */ /* 0x004fe40000ffe4ff */
[----:B------:R-:W-:Y:S02]  /*10400*/  IADD3 R190, P1, R189, c[0x0][0x168], RZ ;  /* 0x00005a00bdbe7a10 */ /* 0x000fe40007f3e0ff */
[----:B------:R-:W-:Y:S01]  /*10410*/  IADD3.X R188, R188, c[0x0][0x16c], RZ, P5, !PT ;  /* 0x00005b00bcbc7a10 */ /* 0x000fe20002ffe4ff */
[----:B------:R-:W-:Y:S01]  /*10420*/  STL [R1+0x5b8], R193 ;  /* 0x0005b8c101007387 */ /* 0x000fe20000100800 */
[----:B------:R-:W-:-:S03]  /*10430*/  IADD3 R189, P5, R187, c[0x0][0x168], RZ ;  /* 0x00005a00bbbd7a10 */ /* 0x000fc60007fbe0ff */
[----:B------:R-:W-:Y:S01]  /*10440*/  STL [R1+0x5ac], R192 ;  /* 0x0005acc001007387 */ /* 0x000fe20000100800 */
[----:B------:R-:W-:-:S03]  /*10450*/  SHF.R.S32.HI R211, RZ, 0x1f, R246 ;  /* 0x0000001fffd37819 */ /* 0x000fc600000114f6 */
[----:B------:R-:W-:Y:S01]  /*10460*/  STL [R1+0x5c0], R190 ;  /* 0x0005c0be01007387 */ /* 0x000fe20000100800 */
[----:B------:R-:W-:-:S03]  /*10470*/  IADD3.X R184, R184, c[0x0][0x16c], RZ, P5, !PT ;  /* 0x00005b00b8b87a10 */ /* 0x000fc60002ffe4ff */
[----:B------:R1:W-:Y:S01]  /*10480*/  STL [R1+0x5b4], R188 ;  /* 0x0005b4bc01007387 */ /* 0x0003e20000100800 */
[----:B------:R-:W-:-:S03]  /*10490*/  LEA.HI R207, R211, R246, RZ, 0x5 ;  /* 0x000000f6d3cf7211 */ /* 0x000fc600078f28ff */
[----:B------:R-:W2:Y:S01]  /*104a0*/  S2R R246, SR_TID.X ;  /* 0x0000000000f67919 */ /* 0x000ea20000002100 */
[----:B-1----:R-:W-:Y:S02]  /*104b0*/  IADD3.X R188, R186, c[0x0][0x16c], RZ, P1, !PT ;  /* 0x00005b00babc7a10 */ /* 0x002fe40000ffe4ff */
[----:B------:R-:W-:Y:S01]  /*104c0*/  IADD3 R186, P1, R185, c[0x0][0x168], RZ ;  /* 0x00005a00b9ba7a10 */ /* 0x000fe20007f3e0ff */
[----:B------:R-:W-:Y:S01]  /*104d0*/  STL [R1+0x5c8], R189 ;  /* 0x0005c8bd01007387 */ /* 0x000fe20000100800 */
[----:B------:R-:W-:-:S03]  /*104e0*/  IADD3 R185, P5, R183, c[0x0][0x168], RZ ;  /* 0x00005a00b7b97a10 */ /* 0x000fc60007fbe0ff */
[----:B------:R-:W-:Y:S04]  /*104f0*/  STL [R1+0x5bc], R188 ;  /* 0x0005bcbc01007387 */ /* 0x000fe80000100800 */
[----:B------:R-:W-:Y:S01]  /*10500*/  STL [R1+0x5d0], R186 ;  /* 0x0005d0ba01007387 */ /* 0x000fe20000100800 */
[----:B------:R-:W-:-:S03]  /*10510*/  IADD3.X R180, R180, c[0x0][0x16c], RZ, P5, !PT ;  /* 0x00005b00b4b47a10 */ /* 0x000fc60002ffe4ff */
[----:B------:R1:W-:Y:S04]  /*10520*/  STL [R1+0x5c4], R184 ;  /* 0x0005c4b801007387 */ /* 0x0003e80000100800 */
[----:B------:R-:W-:Y:S01]  /*10530*/  STL [R1+0x5d8], R185 ;  /* 0x0005d8b901007387 */ /* 0x000fe20000100800 */
[----:B-1----:R-:W-:Y:S02]  /*10540*/  IADD3.X R184, R182, c[0x0][0x16c], RZ, P1, !PT ;  /* 0x00005b00b6b87a10 */ /* 0x002fe40000ffe4ff */
[----:B------:R-:W-:Y:S02]  /*10550*/  IADD3 R182, P1, R181, c[0x0][0x168], RZ ;  /* 0x00005a00b5b67a10 */ /* 0x000fe40007f3e0ff */
[----:B------:R-:W-:Y:S01]  /*10560*/  IADD3 R181, P5, R167, c[0x0][0x168], RZ ;  /* 0x00005a00a7b57a10 */ /* 0x000fe20007fbe0ff */
[----:B------:R-:W-:Y:S04]  /*10570*/  STL [R1+0x5cc], R184 ;  /* 0x0005ccb801007387 */ /* 0x000fe80000100800 */
[----:B------:R-:W-:Y:S01]  /*10580*/  STL [R1+0x5e0], R182 ;  /* 0x0005e0b601007387 */ /* 0x000fe20000100800 */
[----:B------:R-:W-:-:S03]  /*10590*/  IADD3.X R177, R177, c[0x0][0x16c], RZ, P5, !PT ;  /* 0x00005b00b1b17a10 */ /* 0x000fc60002ffe4ff */
[----:B------:R1:W-:Y:S04]  /*105a0*/  STL [R1+0x5d4], R180 ;  /* 0x0005d4b401007387 */ /* 0x0003e80000100800 */
[----:B------:R-:W-:Y:S01]  /*105b0*/  STL [R1+0x5e8], R181 ;  /* 0x0005e8b501007387 */ /* 0x000fe20000100800 */
[----:B-1----:R-:W-:Y:S02]  /*105c0*/  IADD3.X R180, R179, c[0x0][0x16c], RZ, P1, !PT ;  /* 0x00005b00b3b47a10 */ /* 0x002fe40000ffe4ff */
[----:B------:R-:W-:-:S03]  /*105d0*/  IADD3 R179, P1, R178, c[0x0][0x168], RZ ;  /* 0x00005a00b2b37a10 */ /* 0x000fc60007f3e0ff */
[----:B------:R-:W-:Y:S01]  /*105e0*/  STL [R1+0x5dc], R180 ;  /* 0x0005dcb401007387 */ /* 0x000fe20000100800 */
[----:B------:R-:W-:-:S03]  /*105f0*/  IADD3 R178, P5, R176, c[0x0][0x168], RZ ;  /* 0x00005a00b0b27a10 */ /* 0x000fc60007fbe0ff */
[----:B------:R-:W-:Y:S04]  /*10600*/  STL [R1+0x5f0], R179 ;  /* 0x0005f0b301007387 */ /* 0x000fe80000100800 */
[----:B------:R1:W-:Y:S01]  /*10610*/  STL [R1+0x5e4], R177 ;  /* 0x0005e4b101007387 */ /* 0x0003e20000100800 */
[C---:B--2---:R-:W-:Y:S01]  /*10620*/  LOP3.LUT R191, R246.reuse, 0x7, RZ, 0xc0, !PT ;  /* 0x00000007f6bf7812 */ /* 0x044fe200078ec0ff */
[C---:B------:R-:W-:Y:S01]  /*10630*/  IMAD.SHL.U32 R187, R246.reuse, 0x2, RZ ;  /* 0x00000002f6bb7824 */ /* 0x040fe200078e00ff */
[C---:B------:R-:W-:Y:S01]  /*10640*/  LOP3.LUT R203, R246.reuse, 0x3, RZ, 0xc0, !PT ;  /* 0x00000003f6cb7812 */ /* 0x040fe200078ec0ff */
[----:B------:R-:W-:Y:S01]  /*10650*/  STL [R1+0x5f8], R178 ;  /* 0x0005f8b201007387 */ /* 0x000fe20000100800 */
[----:B------:R-:W-:Y:S02]  /*10660*/  LOP3.LUT R199, R246, 0x1c, RZ, 0xc0, !PT ;  /* 0x0000001cf6c77812 */ /* 0x000fe400078ec0ff */
[----:B-1----:R-:W-:-:S02]  /*10670*/  IADD3.X R177, R175, c[0x0][0x16c], RZ, P1, !PT ;  /* 0x00005b00afb17a10 */ /* 0x002fc40000ffe4ff */
[----:B------:R-:W-:Y:S02]  /*10680*/  IADD3 R175, P1, R174, c[0x0][0x168], RZ ;  /* 0x00005a00aeaf7a10 */ /* 0x000fe40007f3e0ff */
[----:B------:R-:W-:Y:S02]  /*10690*/  IADD3.X R174, R173, c[0x0][0x16c], RZ, P5, !PT ;  /* 0x00005b00adae7a10 */ /* 0x000fe40002ffe4ff */
[----:B------:R-:W-:Y:S02]  /*106a0*/  IADD3 R173, P5, R172, c[0x0][0x168], RZ ;  /* 0x00005a00acad7a10 */ /* 0x000fe40007fbe0ff */
[----:B------:R-:W-:Y:S02]  /*106b0*/  LOP3.LUT R176, R246, 0x20, RZ, 0xc0, !PT ;  /* 0x00000020f6b07812 */ /* 0x000fe400078ec0ff */
[----:B------:R-:W-:Y:S01]  /*106c0*/  IADD3.X R171, R171, c[0x0][0x16c], RZ, P1, !PT ;  /* 0x00005b00abab7a10 */ /* 0x000fe20000ffe4ff */
[----:B------:R-:W2:Y:S01]  /*106d0*/  LDL.LU R246, [R1+0x3ac] ;  /* 0x0003ac0001f67983 */ /* 0x000ea20000300800 */
[----:B------:R-:W-:Y:S01]  /*106e0*/  IADD3 R170, P1, R170, c[0x0][0x168], RZ ;  /* 0x00005a00aaaa7a10 */ /* 0x000fe20007f3e0ff */
[----:B------:R-:W-:Y:S01]  /*106f0*/  IMAD R183, R191, 0x90, RZ ;  /* 0x00000090bfb77824 */ /* 0x000fe200078e02ff */
[----:B------:R-:W-:Y:S01]  /*10700*/  IADD3.X R169, R169, c[0x0][0x16c], RZ, P5, !PT ;  /* 0x00005b00a9a97a10 */ /* 0x000fe20002ffe4ff */
[----:B------:R-:W-:Y:S01]  /*10710*/  STL [R1+0x5ec], R177 ;  /* 0x0005ecb101007387 */ /* 0x000fe20000100800 */
[----:B------:R-:W-:-:S03]  /*10720*/  IADD3 R168, P5, R168, c[0x0][0x168], RZ ;  /* 0x00005a00a8a87a10 */ /* 0x000fc60007fbe0ff */
[----:B------:R-:W-:Y:S01]  /*10730*/  STL [R1+0x600], R175 ;  /* 0x000600af01007387 */ /* 0x000fe20000100800 */
[----:B------:R-:W-:-:S03]  /*10740*/  IADD3.X R166, R166, c[0x0][0x16c], RZ, P1, !PT ;  /* 0x00005b00a6a67a10 */ /* 0x000fc60000ffe4ff */
[----:B------:R-:W-:Y:S01]  /*10750*/  STL [R1+0x5f4], R174 ;  /* 0x0005f4ae01007387 */ /* 0x000fe20000100800 */
[----:B------:R-:W-:-:S03]  /*10760*/  IADD3 R165, P1, R165, c[0x0][0x168], RZ ;  /* 0x00005a00a5a57a10 */ /* 0x000fc60007f3e0ff */
[----:B------:R-:W-:Y:S01]  /*10770*/  STL [R1+0x608], R173 ;  /* 0x000608ad01007387 */ /* 0x000fe20000100800 */
[----:B------:R-:W-:-:S03]  /*10780*/  IMAD.SHL.U32 R172, R176, 0x20, RZ ;  /* 0x00000020b0ac7824 */ /* 0x000fc600078e00ff */
[----:B------:R-:W-:Y:S01]  /*10790*/  STL [R1+0x5fc], R171 ;  /* 0x0005fcab01007387 */ /* 0x000fe20000100800 */
[----:B------:R-:W-:-:S03]  /*107a0*/  LOP3.LUT R167, R183, 0x30, R187, 0x78, !PT ;  /* 0x00000030b7a77812 */ /* 0x000fc600078e78bb */
[----:B------:R-:W-:Y:S04]  /*107b0*/  STL [R1+0x610], R170 ;  /* 0x000610aa01007387 */ /* 0x000fe80000100800 */
[----:B------:R-:W-:Y:S04]  /*107c0*/  STL [R1+0x604], R169 ;  /* 0x000604a901007387 */ /* 0x000fe80000100800 */
[----:B------:R-:W-:Y:S01]  /*107d0*/  STL [R1+0x618], R168 ;  /* 0x000618a801007387 */ /* 0x000fe20000100800 */
[----:B------:R-:W-:-:S03]  /*107e0*/  LOP3.LUT R219, R167, R172, RZ, 0xfc, !PT ;  /* 0x000000aca7db7212 */ /* 0x000fc600078efcff */
[----:B------:R-:W-:Y:S04]  /*107f0*/  STL [R1+0x60c], R166 ;  /* 0x00060ca601007387 */ /* 0x000fe80000100800 */
[----:B------:R1:W-:Y:S01]  /*10800*/  STL [R1+0x620], R165 ;  /* 0x000620a501007387 */ /* 0x0003e20000100800 */
[----:B------:R-:W-:Y:S02]  /*10810*/  IADD3.X R163, R163, c[0x0][0x16c], RZ, P1, !PT ;  /* 0x00005b00a3a37a10 */ /* 0x000fe40000ffe4ff */
[----:B------:R-:W-:Y:S01]  /*10820*/  IADD3 R162, P1, R162, c[0x0][0x168], RZ ;  /* 0x00005a00a2a27a10 */ /* 0x000fe20007f3e0ff */
[----:B------:R-:W-:Y:S01]  /*10830*/  STL [R1+0x658], R219 ;  /* 0x000658db01007387 */ /* 0x000fe20000100800 */
[----:B------:R-:W-:Y:S02]  /*10840*/  SHF.R.S32.HI R4, RZ, 0x1f, R3 ;  /* 0x0000001fff047819 */ /* 0x000fe40000011403 */
[----:B-1----:R-:W-:-:S02]  /*10850*/  IADD3.X R165, R164, c[0x0][0x16c], RZ, P5, !PT ;  /* 0x00005b00a4a57a10 */ /* 0x002fc40002ffe4ff */
[----:B------:R-:W-:-:S04]  /*10860*/  IADD3 R164, P5, R6, c[0x0][0x168], RZ ;  /* 0x00005a0006a47a10 */ /* 0x000fc80007fbe0ff */
[----:B------:R-:W-:Y:S01]  /*10870*/  IADD3.X R161, R161, c[0x0][0x16c], RZ, P5, !PT ;  /* 0x00005b00a1a17a10 */ /* 0x000fe20002ffe4ff */
[----:B------:R-:W-:Y:S01]  /*10880*/  STL [R1+0x614], R165 ;  /* 0x000614a501007387 */ /* 0x000fe20000100800 */
[----:B------:R-:W-:Y:S02]  /*10890*/  IADD3 R160, P5, R160, c[0x0][0x168], RZ ;  /* 0x00005a00a0a07a10 */ /* 0x000fe40007fbe0ff */
[----:B------:R-:W-:Y:S01]  /*108a0*/  IADD3.X R159, R159, c[0x0][0x16c], RZ, P1, !PT ;  /* 0x00005b009f9f7a10 */ /* 0x000fe20000ffe4ff */
[----:B------:R-:W-:Y:S01]  /*108b0*/  STL [R1+0x628], R164 ;  /* 0x000628a401007387 */ /* 0x000fe20000100800 */
[----:B------:R-:W-:Y:S02]  /*108c0*/  SHF.L.U64.HI R4, R3, 0x2, R4 ;  /* 0x0000000203047819 */ /* 0x000fe40000010204 */
[----:B------:R-:W-:Y:S01]  /*108d0*/  IADD3 R158, P1, R158, c[0x0][0x168], RZ ;  /* 0x00005a009e9e7a10 */ /* 0x000fe20007f3e0ff */
[----:B------:R-:W-:Y:S01]  /*108e0*/  STL [R1+0x61c], R163 ;  /* 0x00061ca301007387 */ /* 0x000fe20000100800 */
[----:B------:R-:W-:-:S03]  /*108f0*/  IADD3.X R3, R157, c[0x0][0x16c], RZ, P5, !PT ;  /* 0x00005b009d037a10 */ /* 0x000fc60002ffe4ff */
[----:B------:R-:W-:Y:S04]  /*10900*/  STL [R1+0x630], R162 ;  /* 0x000630a201007387 */ /* 0x000fe80000100800 */
[----:B------:R-:W-:Y:S01]  /*10910*/  STL [R1+0x624], R161 ;  /* 0x000624a101007387 */ /* 0x000fe20000100800 */
[----:B------:R-:W-:-:S03]  /*10920*/  IADD3 R156, P5, R156, c[0x0][0x168], RZ ;  /* 0x00005a009c9c7a10 */ /* 0x000fc60007fbe0ff */
[----:B------:R-:W-:Y:S04]  /*10930*/  STL [R1+0x638], R160 ;  /* 0x000638a001007387 */ /* 0x000fe80000100800 */
[----:B------:R-:W-:Y:S04]  /*10940*/  STL [R1+0x62c], R159 ;  /* 0x00062c9f01007387 */ /* 0x000fe80000100800 */
[----:B------:R-:W-:Y:S04]  /*10950*/  STL [R1+0x63c], R158 ;  /* 0x00063c9e01007387 */ /* 0x000fe80000100800 */
[----:B------:R1:W-:Y:S04]  /*10960*/  STL [R1+0x634], R3 ;  /* 0x0006340301007387 */ /* 0x0003e80000100800 */
[----:B------:R-:W-:Y:S01]  /*10970*/  STL [R1+0x640], R156 ;  /* 0x0006409c01007387 */ /* 0x000fe20000100800 */
[----:B-1----:R-:W-:-:S02]  /*10980*/  IADD3.X R3, R155, c[0x0][0x16c], RZ, P1, !PT ;  /* 0x00005b009b037a10 */ /* 0x002fc40000ffe4ff */
[----:B------:R-:W-:-:S03]  /*10990*/  IADD3 R154, P1, R154, c[0x0][0x168], RZ ;  /* 0x00005a009a9a7a10 */ /* 0x000fc60007f3e0ff */
[----:B------:R1:W-:Y:S01]  /*109a0*/  STL [R1+0x244], R3 ;  /* 0x0002440301007387 */ /* 0x0003e20000100800 */
[----:B------:R-:W-:-:S03]  /*109b0*/  IADD3.X R153, R153, c[0x0][0x16c], RZ, P1, !PT ;  /* 0x00005b0099997a10 */ /* 0x000fc60000ffe4ff */
[----:B------:R-:W-:Y:S01]  /*109c0*/  STL [R1+0x250], R154 ;  /* 0x0002509a01007387 */ /* 0x000fe20000100800 */
[----:B-1----:R-:W-:-:S05]  /*109d0*/  IADD3.X R3, R142, c[0x0][0x16c], RZ, P5, !PT ;  /* 0x00005b008e037a10 */ /* 0x002fca0002ffe4ff */
[----:B------:R1:W-:Y:S04]  /*109e0*/  STL [R1+0x248], R3 ;  /* 0x0002480301007387 */ /* 0x0003e80000100800 */
[----:B------:R-:W-:Y:S01]  /*109f0*/  STL [R1+0x24c], R153 ;  /* 0x00024c9901007387 */ /* 0x000fe20000100800 */
[----:B-1----:R-:W-:-:S04]  /*10a00*/  IADD3 R3, P1, R152, c[0x0][0x168], RZ ;  /* 0x00005a0098037a10 */ /* 0x002fc80007f3e0ff */
[----:B------:R-:W-:Y:S01]  /*10a10*/  IADD3.X R151, R151, c[0x0][0x16c], RZ, P1, !PT ;  /* 0x00005b0097977a10 */ /* 0x000fe20000ffe4ff */
        /* <DEDUP_REMOVED lines=14> */
[----:B-1----:R-:W-:-:S05]  /*10b00*/  IADD3 R3, P1, R144, c[0x0][0x168], RZ ;  /* 0x00005a0090037a10 */ /* 0x002fca0007f3e0ff */
[----:B------:R1:W-:Y:S02]  /*10b10*/  STL [R1+0x278], R3 ;  /* 0x0002780301007387 */ /* 0x0003e40000100800 */
[----:B-1----:R-:W-:-:S05]  /*10b20*/  IADD3.X R3, R143, c[0x0][0x16c], RZ, P1, !PT ;  /* 0x00005b008f037a10 */ /* 0x002fca0000ffe4ff */
[----:B------:R1:W-:Y:S02]  /*10b30*/  STL [R1+0x274], R3 ;  /* 0x0002740301007387 */ /* 0x0003e40000100800 */
        /* <DEDUP_REMOVED lines=12> */
[----:B-1----:R-:W-:-:S04]  /*10c00*/  IADD3 R3, P1, R133, c[0x0][0x168], RZ ;  /* 0x00005a0085037a10 */ /* 0x002fc80007f3e0ff */
[----:B------:R-:W-:Y:S01]  /*10c10*/  IADD3.X R132, R132, c[0x0][0x16c], RZ, P1, !PT ;  /* 0x00005b0084847a10 */ /* 0x000fe20000ffe4ff */
[----:B------:R1:W-:Y:S04]  /*10c20*/  STL [R1+0x298], R3 ;  /* 0x0002980301007387 */ /* 0x0003e80000100800 */
[----:B------:R-:W-:Y:S01]  /*10c30*/  STL [R1+0x294], R132 ;  /* 0x0002948401007387 */ /* 0x000fe20000100800 */
[----:B-1----:R-:W-:-:S05]  /*10c40*/  IADD3 R3, P1, R131, c[0x0][0x168], RZ ;  /* 0x00005a0083037a10 */ /* 0x002fca0007f3e0ff */
[----:B------:R1:W-:Y:S04]  /*10c50*/  STL [R1+0x2a0], R3 ;  /* 0x0002a00301007387 */ /* 0x0003e80000100800 */
[----:B------:R-:W-:Y:S01]  /*10c60*/  STL [R1+0x240], RZ ;  /* 0x000240ff01007387 */ /* 0x000fe20000100800 */
[----:B-1----:R-:W-:Y:S02]  /*10c70*/  IADD3.X R3, R130, c[0x0][0x16c], RZ, P1, !PT ;  /* 0x00005b0082037a10 */ /* 0x002fe40000ffe4ff */
[----:B------:R-:W-:Y:S01]  /*10c80*/  IADD3 R130, P1, R129, c[0x0][0x168], RZ ;  /* 0x00005a0081827a10 */ /* 0x000fe20007f3e0ff */
[----:B------:R-:W-:Y:S02]  /*10c90*/  IMAD.MOV.U32 R129, RZ, RZ, 0x1 ;  /* 0x00000001ff817424 */ /* 0x000fe400078e00ff */
[----:B------:R1:W-:Y:S01]  /*10ca0*/  STL [R1+0x29c], R3 ;  /* 0x00029c0301007387 */ /* 0x0003e20000100800 */
[----:B------:R-:W-:-:S03]  /*10cb0*/  IADD3.X R128, R128, c[0x0][0x16c], RZ, P1, !PT ;  /* 0x00005b0080807a10 */ /* 0x000fc60000ffe4ff */
[----:B------:R-:W-:Y:S01]  /*10cc0*/  STL [R1+0x2a8], R130 ;  /* 0x0002a88201007387 */ /* 0x000fe20000100800 */
[----:B-1----:R-:W-:-:S03]  /*10cd0*/  IMAD.MOV.U32 R3, RZ, RZ, -0x1 ;  /* 0xffffffffff037424 */ /* 0x002fc600078e00ff */
[----:B------:R-:W-:Y:S04]  /*10ce0*/  STL [R1+0x220], R129 ;  /* 0x0002208101007387 */ /* 0x000fe80000100800 */
[----:B------:R-:W-:Y:S04]  /*10cf0*/  STL [R1+0x160], RZ ;  /* 0x000160ff01007387 */ /* 0x000fe80000100800 */
[----:B------:R1:W-:Y:S04]  /*10d00*/  STL [R1+0x238], R3 ;  /* 0x0002380301007387 */ /* 0x0003e80000100800 */
[----:B------:R-:W-:Y:S01]  /*10d10*/  STL [R1+0x2a4], R128 ;  /* 0x0002a48001007387 */ /* 0x000fe20000100800 */
[----:B-1----:R-:W-:-:S03]  /*10d20*/  IADD3 R3, P1, R127, c[0x0][0x168], RZ ;  /* 0x00005a007f037a10 */ /* 0x002fc60007f3e0ff */
[----:B------:R-:W-:Y:S01]  /*10d30*/  STL [R1+0x164], RZ ;  /* 0x000164ff01007387 */ /* 0x000fe20000100800 */
[----:B------:R-:W-:-:S03]  /*10d40*/  IADD3.X R123, R123, c[0x0][0x16c], RZ, P1, !PT ;  /* 0x00005b007b7b7a10 */ /* 0x000fc60000ffe4ff */
[----:B------:R1:W-:Y:S04]  /*10d50*/  STL [R1+0x2b0], R3 ;  /* 0x0002b00301007387 */ /* 0x0003e80000100800 */
[----:B------:R-:W-:Y:S04]  /*10d60*/  STL [R1+0x168], RZ ;  /* 0x000168ff01007387 */ /* 0x000fe80000100800 */
[----:B------:R-:W-:Y:S01]  /*10d70*/  STL [R1+0x16c], RZ ;  /* 0x00016cff01007387 */ /* 0x000fe20000100800 */
[----:B-1----:R-:W-:-:S03]  /*10d80*/  IADD3 R3, P1, R122, c[0x0][0x168], RZ ;  /* 0x00005a007a037a10 */ /* 0x002fc60007f3e0ff */
[----:B------:R-:W-:Y:S01]  /*10d90*/  STL [R1+0x2ac], R123 ;  /* 0x0002ac7b01007387 */ /* 0x000fe20000100800 */
[----:B------:R-:W-:-:S03]  /*10da0*/  IADD3.X R118, R118, c[0x0][0x16c], RZ, P1, !PT ;  /* 0x00005b0076767a10 */ /* 0x000fc60000ffe4ff */
[----:B------:R-:W-:Y:S04]  /*10db0*/  STL [R1+0x150], RZ ;  /* 0x000150ff01007387 */ /* 0x000fe80000100800 */
        /* <DEDUP_REMOVED lines=43> */
[----:B------:R-:W-:Y:S01]  /*11070*/  STL [R1+0x1fc], RZ ;  /* 0x0001fcff01007387 */ /* 0x000fe20000100800 */
[----:B-1----:R-:W-:-:S03]  /*11080*/  IADD3 R3, P1, R83, c[0x0][0x168], RZ ;  /* 0x00005a0053037a10 */ /* 0x002fc60007f3e0ff */
[----:B------:R-:W-:Y:S01]  /*11090*/  STL [R1+0x2e4], R91 ;  /* 0x0002e45b01007387 */ /* 0x000fe20000100800 */
[----:B------:R-:W-:-:S03]  /*110a0*/  IADD3.X R82, R82, c[0x0][0x16c], RZ, P1, !PT ;  /* 0x00005b0052527a10 */ /* 0x000fc60000ffe4ff */
        /* <DEDUP_REMOVED lines=41> */
[----:B------:R-:W-:Y:S04]  /*11340*/  STL [R1], RZ ;  /* 0x000000ff01007387 */ /* 0x000fe80000100800 */
        /* <DEDUP_REMOVED lines=51> */
[----:B------:R1:W-:Y:S04]  /*11680*/  STL [R1+0x374], R5 ;  /* 0x0003740501007387 */ /* 0x0003e80000100800 */
[----:B------:R-:W-:Y:S04]  /*11690*/  STL [R1+0x9c], RZ ;  /* 0x00009cff01007387 */ /* 0x000fe80000100800 */
[----:B------:R3:W-:Y:S01]  /*116a0*/  STL [R1+0x380], R3 ;  /* 0x0003800301007387 */ /* 0x0007e20000100800 */
[----:B-1----:R-:W-:-:S03]  /*116b0*/  IADD3.X R5, R22, c[0x0][0x16c], RZ, P1, !PT ;  /* 0x00005b0016057a10 */ /* 0x002fc60000ffe4ff */
[----:B------:R-:W-:Y:S04]  /*116c0*/  STL [R1+0x60], RZ ;  /* 0x000060ff01007387 */ /* 0x000fe80000100800 */
[----:B------:R-:W-:Y:S01]  /*116d0*/  STL [R1+0x64], RZ ;  /* 0x000064ff01007387 */ /* 0x000fe20000100800 */
[----:B---3--:R-:W-:-:S03]  /*116e0*/  IADD3 R3, P1, R25, c[0x0][0x168], RZ ;  /* 0x00005a0019037a10 */ /* 0x008fc60007f3e0ff */
        /* <DEDUP_REMOVED lines=15> */
[----:B------:R3:W-:Y:S01]  /*117e0*/  STL [R1+0x398], R3 ;  /* 0x0003980301007387 */ /* 0x0007e20000100800 */
[----:B-1----:R-:W-:Y:S02]  /*117f0*/  IADD3.X R5, R32, c[0x0][0x16c], RZ, P1, !PT ;  /* 0x00005b0020057a10 */ /* 0x002fe40000ffe4ff */
        /* <DEDUP_REMOVED lines=51> */
[----:B-1----:R-:W-:-:S03]  /*11b30*/  IADD3.X R5, R71, c[0x0][0x16c], RZ, P1, !PT ;  /* 0x00005b0047057a10 */ /* 0x002fc60000ffe4ff */
[----:B------:R-:W-:Y:S01]  /*11b40*/  STL [R1+0x110], RZ ;  /* 0x000110ff01007387 */ /* 0x000fe20000100800 */
[----:B---3--:R-:W-:-:S03]  /*11b50*/  IADD3 R3, P1, R72, c[0x0][0x168], RZ ;  /* 0x00005a0048037a10 */ /* 0x008fc60007f3e0ff */
[----:B------:R-:W-:Y:S04]  /*11b60*/  STL [R1+0x114], RZ ;  /* 0x000114ff01007387 */ /* 0x000fe80000100800 */
        /* <DEDUP_REMOVED lines=95> */
[----:B------:R3:W-:Y:S04]  /*12160*/  STL [R1+0x498], R3 ;  /* 0x0004980301007387 */ /* 0x0007e80000100800 */
[----:B------:R-:W4:Y:S01]  /*12170*/  LDL.LU R127, [R1+0x40] ;  /* 0x00004000017f7983 */ /* 0x000f220000300800 */
[----:B-1----:R-:W-:Y:S02]  /*12180*/  IADD3.X R5, R141, c[0x0][0x16c], RZ, P1, !PT ;  /* 0x00005b008d057a10 */ /* 0x002fe40000ffe4ff */
[----:B---3--:R-:W-:-:S03]  /*12190*/  IADD3 R3, P1, R236, c[0x0][0x168], RZ ;  /* 0x00005a00ec037a10 */ /* 0x008fc60007f3e0ff */
[----:B------:R1:W-:Y:S01]  /*121a0*/  STL [R1+0x494], R5 ;  /* 0x0004940501007387 */ /* 0x0003e20000100800 */
[----:B------:R-:W-:-:S03]  /*121b0*/  IADD3.X R7, R237, c[0x0][0x16c], RZ, P1, !PT ;  /* 0x00005b00ed077a10 */ /* 0x000fc60000ffe4ff */
[----:B------:R3:W-:Y:S01]  /*121c0*/  STL [R1+0x4a0], R3 ;  /* 0x0004a00301007387 */ /* 0x0007e20000100800 */
[----:B-1----:R-:W-:-:S03]  /*121d0*/  IADD3 R5, P1, R238, c[0x0][0x168], RZ ;  /* 0x00005a00ee057a10 */ /* 0x002fc60007f3e0ff */
[----:B---3--:R-:W3:Y:S04]  /*121e0*/  LDL.LU R3, [R1+0x44] ;  /* 0x0000440001037983 */ /* 0x008ee80000300800 */
[----:B------:R1:W-:Y:S04]  /*121f0*/  STL [R1+0x49c], R7 ;  /* 0x00049c0701007387 */ /* 0x0003e80000100800 */
[----:B------:R-:W2:Y:S04]  /*12200*/  LDL.LU R156, [R1+0x48] ;  /* 0x00004800019c7983 */ /* 0x000ea80000300800 */
[----:B------:R1:W-:Y:S02]  /*12210*/  STL [R1+0x4a8], R5 ;  /* 0x0004a80501007387 */ /* 0x0003e40000100800 */
[----:B-1----:R-:W-:-:S02]  /*12220*/  IADD3.X R7, R239, c[0x0][0x16c], RZ, P1, !PT ;  /* 0x00005b00ef077a10 */ /* 0x002fc40000ffe4ff */
[----:B------:R-:W2:Y:S04]  /*12230*/  LDL.LU R157, [R1+0x4c] ;  /* 0x00004c00019d7983 */ /* 0x000ea80000300800 */
[----:B------:R-:W2:Y:S01]  /*12240*/  LDL.LU R158, [R1+0xa0] ;  /* 0x0000a000019e7983 */ /* 0x000ea20000300800 */
[----:B------:R-:W-:-:S03]  /*12250*/  IADD3 R5, P1, R242, c[0x0][0x168], RZ ;  /* 0x00005a00f2057a10 */ /* 0x000fc60007f3e0ff */
[----:B------:R-:W-:Y:S04]  /*12260*/  STL [R1+0xf0], RZ ;  /* 0x0000f0ff01007387 */ /* 0x000fe80000100800 */
[----:B------:R-:W2:Y:S04]  /*12270*/  LDL.LU R208, [R1+0xa4] ;  /* 0x0000a40001d07983 */ /* 0x000ea80000300800 */
[----:B------:R-:W-:Y:S04]  /*12280*/  STL [R1+0x4a4], R7 ;  /* 0x0004a40701007387 */ /* 0x000fe80000100800 */
[----:B------:R-:W2:Y:S04]  /*12290*/  LDL.LU R209, [R1+0xa8] ;  /* 0x0000a80001d17983 */ /* 0x000ea80000300800 */
[----:B------:R1:W-:Y:S04]  /*122a0*/  STL [R1+0x4b0], R5 ;  /* 0x0004b00501007387 */ /* 0x0003e80000100800 */
[----:B------:R-:W-:Y:S04]  /*122b0*/  STL [R1+0xf4], RZ ;  /* 0x0000f4ff01007387 */ /* 0x000fe80000100800 */
[----:B------:R-:W-:Y:S04]  /*122c0*/  STL [R1+0xf8], RZ ;  /* 0x0000f8ff01007387 */ /* 0x000fe80000100800 */
[----:B------:R-:W-:Y:S04]  /*122d0*/  STL [R1+0xfc], RZ ;  /* 0x0000fcff01007387 */ /* 0x000fe80000100800 */
[----:B------:R-:W2:Y:S04]  /*122e0*/  LDL.LU R211, [R1+0xac] ;  /* 0x0000ac0001d37983 */ /* 0x000ea80000300800 */
[----:B------:R-:W2:Y:S01]  /*122f0*/  LDL.LU R210, [R1+0x170] ;  /* 0x0001700001d27983 */ /* 0x000ea20000300800 */
[----:B-1----:R-:W-:-:S05]  /*12300*/  IADD3.X R5, R243, c[0x0][0x16c], RZ, P1, !PT ;  /* 0x00005b00f3057a10 */ /* 0x002fca0000ffe4ff */
[----:B------:R1:W-:Y:S04]  /*12310*/  STL [R1+0x4ac], R5 ;  /* 0x0004ac0501007387 */ /* 0x0003e80000100800 */
[----:B------:R-:W-:Y:S01]  /*12320*/  STL [R1+0xe0], RZ ;  /* 0x0000e0ff01007387 */ /* 0x000fe20000100800 */
[----:B-1----:R-:W-:-:S04]  /*12330*/  IADD3 R5, P1, R248, c[0x0][0x168], RZ ;  /* 0x00005a00f8057a10 */ /* 0x002fc80007f3e0ff */
[----:B------:R-:W-:Y:S01]  /*12340*/  IADD3.X R7, R249, c[0x0][0x16c], RZ, P1, !PT ;  /* 0x00005b00f9077a10 */ /* 0x000fe20000ffe4ff */
        /* <DEDUP_REMOVED lines=9> */
[----:B------:R-:W-:Y:S04]  /*123e0*/  STL [R1+0xb4], RZ ;  /* 0x0000b4ff01007387 */ /* 0x000fe80000100800 */
[----:B------:R-:W-:Y:S04]  /*123f0*/  STL [R1+0x4bc], R7 ;  /* 0x0004bc0701007387 */ /* 0x000fe80000100800 */
[----:B------:R-:W-:Y:S01]  /*12400*/  STL [R1+0xb8], RZ ;  /* 0x0000b8ff01007387 */ /* 0x000fe20000100800 */
[----:B----4-:R-:W-:-:S05]  /*12410*/  IADD3 R5, P1, R127, c[0x0][0x168], RZ ;  /* 0x00005a007f057a10 */ /* 0x010fca0007f3e0ff */
[----:B------:R3:W-:Y:S04]  /*12420*/  STL [R1+0x4c8], R5 ;  /* 0x0004c80501007387 */ /* 0x0007e80000100800 */
[----:B------:R-:W-:Y:S04]  /*12430*/  STL [R1+0xbc], RZ ;  /* 0x0000bcff01007387 */ /* 0x000fe80000100800 */
[----:B------:R-:W-:Y:S01]  /*12440*/  STL [R1+0x70], RZ ;  /* 0x000070ff01007387 */ /* 0x000fe20000100800 */
[----:B---3--:R-:W-:-:S05]  /*12450*/  IADD3.X R5, R3, c[0x0][0x16c], RZ, P1, !PT ;  /* 0x00005b0003057a10 */ /* 0x008fca0000ffe4ff */
[----:B------:R1:W-:Y:S01]  /*12460*/  STL [R1+0x4c4], R5 ;  /* 0x0004c40501007387 */ /* 0x0003e20000100800 */
[----:B--2---:R-:W-:-:S03]  /*12470*/  IADD3 R3, P1, R156, c[0x0][0x168], RZ ;  /* 0x00005a009c037a10 */ /* 0x004fc60007f3e0ff */
[----:B------:R-:W-:Y:S04]  /*12480*/  STL [R1+0x74], RZ ;  /* 0x000074ff01007387 */ /* 0x000fe80000100800 */
[----:B------:R2:W-:Y:S01]  /*12490*/  STL [R1+0x4d0], R3 ;  /* 0x0004d00301007387 */ /* 0x0005e20000100800 */
[----:B-1----:R-:W-:-:S03]  /*124a0*/  IADD3.X R5, R157, c[0x0][0x16c], RZ, P1, !PT ;  /* 0x00005b009d057a10 */ /* 0x002fc60000ffe4ff */
[----:B------:R-:W-:Y:S04]  /*124b0*/  STL [R1+0x78], RZ ;  /* 0x000078ff01007387 */ /* 0x000fe80000100800 */
[----:B------:R-:W-:Y:S01]  /*124c0*/  STL [R1+0x7c], RZ ;  /* 0x00007cff01007387 */ /* 0x000fe20000100800 */
[----:B--2---:R-:W-:-:S03]  /*124d0*/  IADD3 R3, P1, R158, c[0x0][0x168], RZ ;  /* 0x00005a009e037a10 */ /* 0x004fc60007f3e0ff */
[----:B------:R1:W-:Y:S04]  /*124e0*/  STL [R1+0x4cc], R5 ;  /* 0x0004cc0501007387 */ /* 0x0003e80000100800 */
        /* <DEDUP_REMOVED lines=9> */
[----:B-1----:R-:W-:Y:S02]  /*12580*/  IADD3.X R5, R211, c[0x0][0x16c], RZ, P1, !PT ;  /* 0x00005b00d3057a10 */ /* 0x002fe40000ffe4ff */
[----:B--2---:R-:W-:-:S03]  /*12590*/  IADD3 R3, P1, R210, c[0x0][0x168], RZ ;  /* 0x00005a00d2037a10 */ /* 0x004fc60007f3e0ff */
[----:B------:R1:W-:Y:S04]  /*125a0*/  STL [R1+0x4dc], R5 ;  /* 0x0004dc0501007387 */ /* 0x0003e80000100800 */
[----:B------:R2:W-:Y:S01]  /*125b0*/  STL [R1+0x4e8], R3 ;  /* 0x0004e80301007387 */ /* 0x0005e20000100800 */
[----:B-1----:R-:W-:-:S03]  /*125c0*/  IADD3.X R5, R0, c[0x0][0x16c], RZ, P1, !PT ;  /* 0x00005b0000057a10 */ /* 0x002fc60000ffe4ff */
[----:B------:R-:W3:Y:S01]  /*125d0*/  LDL.LU R0, [R1+0x71c] ;  /* 0x00071c0001007983 */ /* 0x000ee20000300800 */
[----:B--2---:R-:W-:-:S03]  /*125e0*/  IADD3 R3, P1, R252, c[0x0][0x168], RZ ;  /* 0x00005a00fc037a10 */ /* 0x004fc60007f3e0ff */
[----:B------:R-:W2:Y:S01]  /*125f0*/  LDL.LU R252, [R1+0x718] ;  /* 0x0007180001fc7983 */ /* 0x000ea20000300800 */
[----:B------:R-:W-:-:S05]  /*12600*/  IMAD.MOV.U32 R245, RZ, RZ, c[0x0][0x180] ;  /* 0x00006000fff57624 */ /* 0x000fca00078e00ff */
[----:B------:R-:W-:-:S05]  /*12610*/  IADD3 R245, R245, -0x40, RZ ;  /* 0xffffffc0f5f57810 */ /* 0x000fca0007ffe0ff */
[----:B------:R-:W-:Y:S02]  /*12620*/  IMAD.MOV.U32 R6, RZ, RZ, R245 ;  /* 0x000000ffff067224 */ /* 0x000fe400078e00f5 */
[----:B------:R-:W-:-:S04]  /*12630*/  IMAD.MOV.U32 R245, RZ, RZ, c[0x0][0x188] ;  /* 0x00006200fff57624 */ /* 0x000fc800078e00ff */
[C---:B------:R-:W-:Y:S02]  /*12640*/  IMAD.SHL.U32 R244, R245.reuse, 0x20, RZ ;  /* 0x00000020f5f47824 */ /* 0x040fe400078e00ff */
[----:B------:R-:W-:-:S03]  /*12650*/  IMAD R245, R245, 0x1f, RZ ;  /* 0x0000001ff5f57824 */ /* 0x000fc600078e02ff */
[----:B------:R-:W-:Y:S01]  /*12660*/  LEA R142, P5, R244, R246, 0x3 ;  /* 0x000000f6f48e7211 */ /* 0x000fe200078a18ff */
[----:B------:R-:W-:Y:S01]  /*12670*/  IMAD.MOV.U32 R246, RZ, RZ, c[0x0][0x188] ;  /* 0x00006200fff67624 */ /* 0x000fe200078e00ff */
[----:B------:R-:W-:Y:S01]  /*12680*/  SHF.R.S32.HI R174, RZ, 0x1f, R245 ;  /* 0x0000001fffae7819 */ /* 0x000fe200000114f5 */
[----:B------:R1:W-:Y:S02]  /*12690*/  STL [R1+0x4e4], R5 ;  /* 0x0004e40501007387 */ /* 0x0003e40000100800 */
[C---:B------:R-:W-:Y:S01]  /*126a0*/  IMAD R245, R246.reuse, 0x1e, RZ ;  /* 0x0000001ef6f57824 */ /* 0x040fe200078e02ff */
[----:B------:R-:W-:Y:S01]  /*126b0*/  SHF.R.S32.HI R172, RZ, 0x1f, R244 ;  /* 0x0000001fffac7819 */ /* 0x000fe200000114f4 */
[----:B------:R4:W-:Y:S01]  /*126c0*/  STL [R1+0x4f0], R3 ;  /* 0x0004f00301007387 */ /* 0x0009e20000100800 */
[C---:B------:R-:W-:Y:S01]  /*126d0*/  IMAD R244, R246.reuse, 0x1d, RZ ;  /* 0x0000001df6f47824 */ /* 0x040fe200078e02ff */
[----:B-1----:R-:W-:Y:S01]  /*126e0*/  IADD3.X R5, R241, c[0x0][0x16c], RZ, P1, !PT ;  /* 0x00005b00f1057a10 */ /* 0x002fe20000ffe4ff */
[----:B------:R-:W-:Y:S01]  /*126f0*/  IMAD R246, R246, 0x1c, RZ ;  /* 0x0000001cf6f67824 */ /* 0x000fe200078e02ff */
[----:B----4-:R-:W-:Y:S01]  /*12700*/  IADD3 R3, P1, R232, c[0x0][0x168], RZ ;  /* 0x00005a00e8037a10 */ /* 0x010fe20007f3e0ff */
[----:B------:R-:W-:Y:S01]  /*12710*/  IMAD.MOV.U32 R159, RZ, RZ, c[0x0][0x188] ;  /* 0x00006200ff9f7624 */ /* 0x000fe200078e00ff */
[----:B------:R-:W-:Y:S01]  /*12720*/  SHF.R.S32.HI R173, RZ, 0x1f, R245 ;  /* 0x0000001fffad7819 */ /* 0x000fe200000114f5 */
[----:B------:R1:W-:Y:S01]  /*12730*/  STL [R1+0x4ec], R5 ;  /* 0x0004ec0501007387 */ /* 0x0003e20000100800 */
[----:B------:R-:W-:Y:S01]  /*12740*/  SHF.R.S32.HI R229, RZ, 0x1f, R247 ;  /* 0x0000001fffe57819 */ /* 0x000fe200000114f7 */
[----:B------:R-:W-:-:S02]  /*12750*/  IMAD.MOV.U32 R245, RZ, RZ, c[0x0][0x188] ;  /* 0x00006200fff57624 */ /* 0x000fc400078e00ff */
[----:B------:R-:W-:Y:S01]  /*12760*/  STL [R1+0x4f8], R3 ;  /* 0x0004f80301007387 */ /* 0x000fe20000100800 */
[----:B------:R-:W-:Y:S01]  /*12770*/  SHF.R.S32.HI R189, RZ, 0x1f, R246 ;  /* 0x0000001fffbd7819 */ /* 0x000fe200000114f6 */
[----:B------:R-:W-:Y:S01]  /*12780*/  IMAD.SHL.U32 R122, R159, 0x20, RZ ;  /* 0x000000209f7a7824 */ /* 0x000fe200078e00ff */
[----:B-1----:R-:W-:Y:S01]  /*12790*/  IADD3.X R5, R240, c[0x0][0x16c], RZ, P1, !PT ;  /* 0x00005b00f0057a10 */ /* 0x002fe20000ffe4ff */
[----:B------:R-:W-:Y:S01]  /*127a0*/  IMAD R246, R245, 0x1b, RZ ;  /* 0x0000001bf5f67824 */ /* 0x000fe200078e02ff */
[----:B------:R-:W-:Y:S01]  /*127b0*/  SHF.L.U64.HI R229, R247, 0x2, R229 ;  /* 0x00000002f7e57819 */ /* 0x000fe200000102e5 */
[----:B------:R-:W-:Y:S01]  /*127c0*/  IMAD.MOV.U32 R123, RZ, RZ, c[0x0][0x188] ;  /* 0x00006200ff7b7624 */ /* 0x000fe200078e00ff */
[----:B------:R-:W-:Y:S01]  /*127d0*/  SHF.R.S32.HI R175, RZ, 0x1f, R244 ;  /* 0x0000001fffaf7819 */ /* 0x000fe200000114f4 */
[----:B------:R1:W-:Y:S01]  /*127e0*/  STL [R1+0x4f4], R5 ;  /* 0x0004f40501007387 */ /* 0x0003e20000100800 */
[C---:B------:R-:W-:Y:S01]  /*127f0*/  IMAD R244, R245.reuse, 0x1a, RZ ;  /* 0x0000001af5f47824 */ /* 0x040fe200078e02ff */
[----:B------:R-:W-:Y:S01]  /*12800*/  SHF.R.S32.HI R188, RZ, 0x1f, R246 ;  /* 0x0000001fffbc7819 */ /* 0x000fe200000114f6 */
[----:B------:R-:W-:-:S02]  /*12810*/  IMAD R245, R245, 0x19, RZ ;  /* 0x00000019f5f57824 */ /* 0x000fc400078e02ff */
[----:B------:R-:W-:Y:S01]  /*12820*/  IMAD.MOV.U32 R246, RZ, RZ, c[0x0][0x188] ;  /* 0x00006200fff67624 */ /* 0x000fe200078e00ff */
[----:B-1----:R-:W-:Y:S02]  /*12830*/  SHF.L.U64.HI R5, R122, 0x2, R172 ;  /* 0x000000027a057819 */ /* 0x002fe400000102ac */
[----:B------:R-:W-:Y:S01]  /*12840*/  SHF.R.S32.HI R192, RZ, 0x1f, R245 ;  /* 0x0000001fffc07819 */ /* 0x000fe200000114f5 */
[C---:B------:R-:W-:Y:S01]  /*12850*/  IMAD R245, R246.reuse, 0x18, RZ ;  /* 0x00000018f6f57824 */ /* 0x040fe200078e02ff */
[----:B------:R-:W-:Y:S01]  /*12860*/  SHF.R.S32.HI R190, RZ, 0x1f, R244 ;  /* 0x0000001fffbe7819 */ /* 0x000fe200000114f4 */
[C---:B------:R-:W-:Y:S02]  /*12870*/  IMAD R244, R246.reuse, 0x17, RZ ;  /* 0x00000017f6f47824 */ /* 0x040fe400078e02ff */
[----:B------:R-:W-:Y:S01]  /*12880*/  IMAD R246, R246, 0x16, RZ ;  /* 0x00000016f6f67824 */ /* 0x000fe200078e02ff */
[----:B------:R-:W-:Y:S01]  /*12890*/  SHF.R.S32.HI R191, RZ, 0x1f, R245 ;  /* 0x0000001fffbf7819 */ /* 0x000fe200000114f5 */
[----:B------:R-:W-:-:S03]  /*128a0*/  IMAD.MOV.U32 R245, RZ, RZ, c[0x0][0x188] ;  /* 0x00006200fff57624 */ /* 0x000fc600078e00ff */
[----:B------:R-:W-:Y:S01]  /*128b0*/  SHF.R.S32.HI R195, RZ, 0x1f, R246 ;  /* 0x0000001fffc37819 */ /* 0x000fe200000114f6 */
[C---:B------:R-:W-:Y:S01]  /*128c0*/  IMAD R246, R245.reuse, 0x15, RZ ;  /* 0x00000015f5f67824 */ /* 0x040fe200078e02ff */
[----:B------:R-:W-:Y:S01]  /*128d0*/  SHF.R.S32.HI R193, RZ, 0x1f, R244 ;  /* 0x0000001fffc17819 */ /* 0x000fe200000114f4 */
[----:B------:R-:W-:Y:S02]  /*128e0*/  IMAD.MOV.U32 R247, RZ, RZ, c[0x0][0x188] ;  /* 0x00006200fff77624 */ /* 0x000fe400078e00ff */
[C---:B------:R-:W-:Y:S01]  /*128f0*/  IMAD R244, R245.reuse, 0x14, RZ ;  /* 0x00000014f5f47824 */ /* 0x040fe200078e02ff */
[----:B------:R-:W-:Y:S01]  /*12900*/  SHF.R.S32.HI R194, RZ, 0x1f, R246 ;  /* 0x0000001fffc27819 */ /* 0x000fe200000114f6 */
[----:B------:R-:W-:Y:S01]  /*12910*/  IMAD R245, R245, 0x13, RZ ;  /* 0x00000013f5f57824 */ /* 0x000fe200078e02ff */
[----:B------:R-:W-:Y:S01]  /*12920*/  SHF.R.S32.HI R226, RZ, 0x1f, R247 ;  /* 0x0000001fffe27819 */ /* 0x000fe200000114f7 */
[----:B------:R-:W-:Y:S01]  /*12930*/  IMAD.MOV.U32 R246, RZ, RZ, c[0x0][0x188] ;  /* 0x00006200fff67624 */ /* 0x000fe200078e00ff */
[----:B------:R-:W-:-:S02]  /*12940*/  SHF.R.S32.HI R196, RZ, 0x1f, R244 ;  /* 0x0000001fffc47819 */ /* 0x000fc400000114f4 */
[----:B------:R-:W-:Y:S01]  /*12950*/  SHF.R.S32.HI R198, RZ, 0x1f, R245 ;  /* 0x0000001fffc67819 */ /* 0x000fe200000114f5 */
[C---:B------:R-:W-:Y:S01]  /*12960*/  IMAD R244, R246.reuse, 0x12, RZ ;  /* 0x00000012f6f47824 */ /* 0x040fe200078e02ff */
[----:B------:R-:W-:Y:S01]  /*12970*/  SHF.L.U64.HI R223, R247, 0x2, R226 ;  /* 0x00000002f7df7819 */ /* 0x000fe200000102e2 */
[C---:B------:R-:W-:Y:S02]  /*12980*/  IMAD R245, R246.reuse, 0x11, RZ ;  /* 0x00000011f6f57824 */ /* 0x040fe400078e02ff */
[----:B------:R-:W-:Y:S02]  /*12990*/  IMAD.SHL.U32 R246, R246, 0x10, RZ ;  /* 0x00000010f6f67824 */ /* 0x000fe400078e00ff */
[C---:B------:R-:W-:Y:S02]  /*129a0*/  IMAD R226, R159.reuse, 0xd, RZ ;  /* 0x0000000d9fe27824 */ /* 0x040fe400078e02ff */
[C---:B------:R-:W-:Y:S02]  /*129b0*/  IMAD R225, R159.reuse, 0xa, RZ ;  /* 0x0000000a9fe17824 */ /* 0x040fe400078e02ff */
[C---:B------:R-:W-:Y:S01]  /*129c0*/  IMAD R228, R159.reuse, 0x7, RZ ;  /* 0x000000079fe47824 */ /* 0x040fe200078e02ff */
[----:B------:R-:W-:Y:S01]  /*129d0*/  SHF.R.S32.HI R200, RZ, 0x1f, R246 ;  /* 0x0000001fffc87819 */ /* 0x000fe200000114f6 */
[----:B------:R-:W-:-:S02]  /*129e0*/  IMAD.SHL.U32 R233, R159, 0x4, RZ ;  /* 0x000000049fe97824 */ /* 0x000fc400078e00ff */
[----:B------:R-:W-:Y:S01]  /*129f0*/  IMAD R220, R203, 0x120, R199 ;  /* 0x00000120cbdc7824 */ /* 0x000fe200078e02c7 */
[----:B------:R-:W-:Y:S02]  /*12a00*/  SHF.R.S32.HI R203, RZ, 0x1f, R226 ;  /* 0x0000001fffcb7819 */ /* 0x000fe400000114e2 */
[----:B------:R-:W-:Y:S01]  /*12a10*/  SHF.R.S32.HI R206, RZ, 0x1f, R225 ;  /* 0x0000001fffce7819 */ /* 0x000fe200000114e1 */
[C---:B------:R-:W-:Y:S01]  /*12a20*/  IMAD R117, R123.reuse, 0x1e, RZ ;  /* 0x0000001e7b757824 */ /* 0x040fe200078e02ff */
[----:B------:R-:W-:Y:S01]  /*12a30*/  SHF.R.S32.HI R214, RZ, 0x1f, R228 ;  /* 0x0000001fffd67819 */ /* 0x000fe200000114e4 */
[----:B------:R-:W-:Y:S01]  /*12a40*/  IMAD R118, R123, 0x1d, RZ ;  /* 0x0000001d7b767824 */ /* 0x000fe200078e02ff */
[----:B------:R-:W-:Y:S02]  /*12a50*/  SHF.R.S32.HI R217, RZ, 0x1f, R233 ;  /* 0x0000001fffd97819 */ /* 0x000fe400000114e9 */
[----:B------:R-:W-:Y:S01]  /*12a60*/  SHF.L.U64.HI R49, R117, 0x2, R173 ;  /* 0x0000000275317819 */ /* 0x000fe200000102ad */
[----:B------:R-:W-:Y:S01]  /*12a70*/  IMAD R117, R123, 0x1b, RZ ;  /* 0x0000001b7b757824 */ /* 0x000fe200078e02ff */
[----:B------:R-:W-:-:S04]  /*12a80*/  LOP3.LUT R92, R220, 0x20, RZ, 0x3c, !PT ;  /* 0x00000020dc5c7812 */ /* 0x000fc800078e3cff */
[----:B------:R-:W-:Y:S01]  /*12a90*/  SHF.L.U64.HI R49, R117, 0x2, R188 ;  /* 0x0000000275317819 */ /* 0x000fe200000102bc */
[----:B------:R-:W-:-:S05]  /*12aa0*/  IMAD R117, R123, 0x18, RZ ;  /* 0x000000187b757824 */ /* 0x000fca00078e02ff */
[----:B------:R-:W-:Y:S01]  /*12ab0*/  SHF.L.U64.HI R49, R117, 0x2, R191 ;  /* 0x0000000275317819 */ /* 0x000fe200000102bf */
[----:B------:R-:W-:Y:S02]  /*12ac0*/  IMAD R117, R123, 0x15, RZ ;  /* 0x000000157b757824 */ /* 0x000fe400078e02ff */
[----:B------:R-:W-:Y:S02]  /*12ad0*/  IMAD R247, R247, 0xf, RZ ;  /* 0x0000000ff7f77824 */ /* 0x000fe400078e02ff */
[----:B------:R-:W-:Y:S01]  /*12ae0*/  IMAD R221, R159, 0xe, RZ ;  /* 0x0000000e9fdd7824 */ /* 0x000fe200078e02ff */
[----:B------:R-:W-:Y:S01]  /*12af0*/  SHF.L.U64.HI R49, R117, 0x2, R194 ;  /* 0x0000000275317819 */ /* 0x000fe200000102c2 */
[C---:B------:R-:W-:Y:S02]  /*12b00*/  IMAD R222, R159.reuse, 0xc, RZ ;  /* 0x0000000c9fde7824 */ /* 0x040fe400078e02ff */
[C---:B------:R-:W-:Y:S02]  /*12b10*/  IMAD R223, R159.reuse, 0xb, RZ ;  /* 0x0000000b9fdf7824 */ /* 0x040fe400078e02ff */
[----:B------:R-:W-:-:S02]  /*12b20*/  IMAD R224, R159, 0x9, RZ ;  /* 0x000000099fe07824 */ /* 0x000fc400078e02ff */
[C---:B------:R-:W-:Y:S01]  /*12b30*/  IMAD.SHL.U32 R227, R159.reuse, 0x8, RZ ;  /* 0x000000089fe37824 */ /* 0x040fe200078e00ff */
[----:B------:R-:W-:Y:S01]  /*12b40*/  SHF.R.S32.HI R197, RZ, 0x1f, R244 ;  /* 0x0000001fffc57819 */ /* 0x000fe200000114f4 */
[C---:B------:R-:W-:Y:S01]  /*12b50*/  IMAD R231, R159.reuse, 0x6, RZ ;  /* 0x000000069fe77824 */ /* 0x040fe200078e02ff */
[----:B------:R-:W-:Y:S01]  /*12b60*/  SHF.R.S32.HI R199, RZ, 0x1f, R245 ;  /* 0x0000001fffc77819 */ /* 0x000fe200000114f5 */
[----:B------:R-:W-:Y:S02]  /*12b70*/  IMAD R230, R159, 0x5, RZ ;  /* 0x000000059fe67824 */ /* 0x000fe400078e02ff */
[----:B------:R-:W-:Y:S01]  /*12b80*/  IMAD R117, R123, 0x12, RZ ;  /* 0x000000127b757824 */ /* 0x000fe200078e02ff */
[----:B------:R-:W-:Y:S01]  /*12b90*/  SHF.R.S32.HI R143, RZ, 0x1f, R247 ;  /* 0x0000001fff8f7819 */ /* 0x000fe200000114f7 */
[C---:B------:R-:W-:Y:S01]  /*12ba0*/  IMAD R235, R159.reuse, 0x3, RZ ;  /* 0x000000039feb7824 */ /* 0x040fe200078e02ff */
[----:B------:R-:W-:Y:S01]  /*12bb0*/  SHF.R.S32.HI R201, RZ, 0x1f, R221 ;  /* 0x0000001fffc97819 */ /* 0x000fe200000114dd */
[----:B------:R-:W-:Y:S01]  /*12bc0*/  IMAD.SHL.U32 R234, R159, 0x2, RZ ;  /* 0x000000029fea7824 */ /* 0x000fe200078e00ff */
[----:B------:R-:W-:-:S02]  /*12bd0*/  SHF.R.S32.HI R202, RZ, 0x1f, R222 ;  /* 0x0000001fffca7819 */ /* 0x000fc400000114de */
[----:B------:R-:W-:Y:S02]  /*12be0*/  SHF.R.S32.HI R204, RZ, 0x1f, R223 ;  /* 0x0000001fffcc7819 */ /* 0x000fe400000114df */
[----:B------:R-:W-:Y:S02]  /*12bf0*/  SHF.R.S32.HI R205, RZ, 0x1f, R224 ;  /* 0x0000001fffcd7819 */ /* 0x000fe400000114e0 */
[----:B------:R-:W-:Y:S02]  /*12c00*/  SHF.R.S32.HI R212, RZ, 0x1f, R227 ;  /* 0x0000001fffd47819 */ /* 0x000fe400000114e3 */
[----:B------:R-:W-:Y:S02]  /*12c10*/  SHF.R.S32.HI R213, RZ, 0x1f, R231 ;  /* 0x0000001fffd57819 */ /* 0x000fe400000114e7 */
[----:B------:R-:W-:Y:S02]  /*12c20*/  SHF.R.S32.HI R215, RZ, 0x1f, R230 ;  /* 0x0000001fffd77819 */ /* 0x000fe400000114e6 */
[----:B------:R-:W-:-:S02]  /*12c30*/  SHF.L.U64.HI R49, R117, 0x2, R197 ;  /* 0x0000000275317819 */ /* 0x000fc400000102c5 */
[----:B------:R-:W-:Y:S02]  /*12c40*/  SHF.R.S32.HI R216, RZ, 0x1f, R235 ;  /* 0x0000001fffd87819 */ /* 0x000fe400000114eb */
[----:B------:R-:W-:Y:S01]  /*12c50*/  SHF.R.S32.HI R218, RZ, 0x1f, R234 ;  /* 0x0000001fffda7819 */ /* 0x000fe200000114ea */
        /* <DEDUP_REMOVED lines=56> */
[----:B--2---:R-:W-:-:S02]  /*12fe0*/  IADD3 R3, P1, R252, c[0x0][0x168], RZ ;  /* 0x00005a00fc037a10 */ /* 0x004fc40007f3e0ff */
[----:B------:R1:W5:Y:S04]  /*12ff0*/  LDL.LU R252, [R1+0x714] ;  /* 0x0007140001fc7983 */ /* 0x0003680000300800 */
[----:B------:R2:W-:Y:S02]  /*13000*/  STL [R1+0x500], R3 ;  /* 0x0005000301007387 */ /* 0x0005e40000100800 */
[----:B--2---:R-:W-:Y:S01]  /*13010*/  LEA.HI.X R3, R122, R229, R172, 0x3, P5 ;  /* 0x000000e57a037211 */ /* 0x004fe200028f1cac */
[----:B------:R-:W-:-:S05]  /*13020*/  IMAD R122, R123, 0x1f, RZ ;  /* 0x0000001f7b7a7824 */ /* 0x000fca00078e02ff */
[----:B------:R-:W-:Y:S01]  /*13030*/  SHF.L.U64.HI R7, R122, 0x2, R174 ;  /* 0x000000027a077819 */ /* 0x000fe200000102ae */
        /* <DEDUP_REMOVED lines=8> */
[----:B------:R-:W-:Y:S01]  /*130c0*/  IMAD.SHL.U32 R122, R123, 0x10, RZ ;  /* 0x000000107b7a7824 */ /* 0x000fe200078e00ff */
[----:B---3--:R-:W-:Y:S02]  /*130d0*/  IADD3.X R48, R0, c[0x0][0x16c], RZ, P1, !PT ;  /* 0x00005b0000307a10 */ /* 0x008fe40000ffe4ff */
[----:B------:R1:W5:Y:S02]  /*130e0*/  LDL.LU R0, [R1+0x710] ;  /* 0x0007100001007983 */ /* 0x0003640000300800 */
[----:B------:R-:W-:Y:S02]  /*130f0*/  SHF.L.U64.HI R7, R122, 0x2, R200 ;  /* 0x000000027a077819 */ /* 0x000fe400000102c8 */
[----:B------:R-:W-:Y:S02]  /*13100*/  SHF.L.U64.HI R7, R226, 0x2, R203 ;  /* 0x00000002e2077819 */ /* 0x000fe400000102cb */
[----:B------:R-:W-:Y:S01]  /*13110*/  SHF.L.U64.HI R7, R225, 0x2, R206 ;  /* 0x00000002e1077819 */ /* 0x000fe200000102ce */
[----:B------:R2:W-:Y:S01]  /*13120*/  STL [R1+0x4fc], R48 ;  /* 0x0004fc3001007387 */ /* 0x0005e20000100800 */
[----:B------:R-:W-:-:S02]  /*13130*/  SHF.L.U64.HI R7, R228, 0x2, R214 ;  /* 0x00000002e4077819 */ /* 0x000fc400000102d6 */
[----:B------:R-:W-:Y:S02]  /*13140*/  SHF.L.U64.HI R7, R233, 0x2, R217 ;  /* 0x00000002e9077819 */ /* 0x000fe400000102d9 */
[----:B------:R-:W-:Y:S02]  /*13150*/  SHF.R.S32.HI R7, RZ, 0x5, R207 ;  /* 0x00000005ff077819 */ /* 0x000fe400000114cf */
[----:B--2---:R-:W-:Y:S01]  /*13160*/  SHF.L.U64.HI R48, R118, 0x2, R175 ;  /* 0x0000000276307819 */ /* 0x004fe200000102af */
[----:B------:R-:W-:Y:S01]  /*13170*/  IMAD R118, R123, 0x1a, RZ ;  /* 0x0000001a7b767824 */ /* 0x000fe200078e02ff */
[----:B------:R-:W-:Y:S02]  /*13180*/  IADD3 R92, R7, -0x2, RZ ;  /* 0xfffffffe075c7810 */ /* 0x000fe40007ffe0ff */
[----:B------:R-:W-:Y:S02]  /*13190*/  LOP3.LUT R7, R219, 0x40, RZ, 0x3c, !PT ;  /* 0x00000040db077812 */ /* 0x000fe400078e3cff */
[----:B------:R-:W-:Y:S01]  /*131a0*/  SHF.L.U64.HI R48, R118, 0x2, R190 ;  /* 0x0000000276307819 */ /* 0x000fe200000102be */
[----:B------:R-:W-:-:S02]  /*131b0*/  IMAD R118, R123, 0x17, RZ ;  /* 0x000000177b767824 */ /* 0x000fc400078e02ff */
[----:B------:R1:W-:Y:S03]  /*131c0*/  STL [R1+0x6fc], R7 ;  /* 0x0006fc0701007387 */ /* 0x0003e60000100800 */
[----:B------:R-:W-:Y:S01]  /*131d0*/  SHF.L.U64.HI R48, R118, 0x2, R193 ;  /* 0x0000000276307819 */ /* 0x000fe200000102c1 */
[----:B------:R-:W-:-:S05]  /*131e0*/  IMAD R118, R123, 0x14, RZ ;  /* 0x000000147b767824 */ /* 0x000fca00078e02ff */
[----:B------:R-:W-:Y:S01]  /*131f0*/  SHF.L.U64.HI R48, R118, 0x2, R196 ;  /* 0x0000000276307819 */ /* 0x000fe200000102c4 */
[C---:B------:R-:W-:Y:S02]  /*13200*/  IMAD R118, R123.reuse, 0x11, RZ ;  /* 0x000000117b767824 */ /* 0x040fe400078e02ff */
[----:B------:R-:W-:Y:S01]  /*13210*/  IMAD R123, R123, 0xf, RZ ;  /* 0x0000000f7b7b7824 */ /* 0x000fe200078e02ff */
[----:B------:R-:W-:Y:S02]  /*13220*/  IADD3 R5, P1, R142, c[0x0][0x160], RZ ;  /* 0x000058008e057a10 */ /* 0x000fe40007f3e0ff */
[----:B------:R-:W-:Y:S02]  /*13230*/  SHF.L.U64.HI R48, R118, 0x2, R199 ;  /* 0x0000000276307819 */ /* 0x000fe400000102c7 */
[----:B------:R-:W-:Y:S02]  /*13240*/  SHF.L.U64.HI R49, R123, 0x2, R143 ;  /* 0x000000027b317819 */ /* 0x000fe4000001028f */
[----:B------:R-:W-:-:S02]  /*13250*/  SHF.L.U64.HI R48, R221, 0x2, R201 ;  /* 0x00000002dd307819 */ /* 0x000fc400000102c9 */
[----:B------:R-:W-:Y:S02]  /*13260*/  SHF.L.U64.HI R49, R222, 0x2, R202 ;  /* 0x00000002de317819 */ /* 0x000fe400000102ca */
[----:B------:R-:W-:Y:S02]  /*13270*/  SHF.L.U64.HI R48, R223, 0x2, R204 ;  /* 0x00000002df307819 */ /* 0x000fe400000102cc */
[----:B------:R-:W-:Y:S02]  /*13280*/  SHF.L.U64.HI R49, R224, 0x2, R205 ;  /* 0x00000002e0317819 */ /* 0x000fe400000102cd */
[----:B------:R-:W-:Y:S02]  /*13290*/  SHF.L.U64.HI R48, R227, 0x2, R212 ;  /* 0x00000002e3307819 */ /* 0x000fe400000102d4 */
[----:B------:R-:W-:Y:S02]  /*132a0*/  SHF.L.U64.HI R49, R231, 0x2, R213 ;  /* 0x00000002e7317819 */ /* 0x000fe400000102d5 */
[----:B------:R-:W-:Y:S01]  /*132b0*/  SHF.L.U64.HI R48, R230, 0x2, R215 ;  /* 0x00000002e6307819 */ /* 0x000fe200000102d7 */
[----:B------:R-:W-:Y:S01]  /*132c0*/  CS2R R208, SRZ ;  /* 0x0000000000d07805 */ /* 0x000fe2000001ff00 */
[----:B------:R-:W-:Y:S01]  /*132d0*/  SHF.L.U64.HI R49, R235, 0x2, R216 ;  /* 0x00000002eb317819 */ /* 0x000fe200000102d8 */
[----:B------:R-:W-:Y:S01]  /*132e0*/  CS2R R210, SRZ ;  /* 0x0000000000d27805 */ /* 0x000fe2000001ff00 */
[----:B------:R-:W-:Y:S01]  /*132f0*/  SHF.L.U64.HI R48, R234, 0x2, R218 ;  /* 0x00000002ea307819 */ /* 0x000fe200000102da */
[----:B------:R-:W-:Y:S01]  /*13300*/  CS2R R124, SRZ ;  /* 0x00000000007c7805 */ /* 0x000fe2000001ff00 */
[----:B------:R-:W-:Y:S01]  /*13310*/  CS2R R126, SRZ ;  /* 0x00000000007e7805 */ /* 0x000fe2000001ff00 */
[----:B------:R-:W-:Y:S01]  /*13320*/  CS2R R156, SRZ ;  /* 0x00000000009c7805 */ /* 0x000fe2000001ff00 */
[----:B------:R-:W-:Y:S01]  /*13330*/  CS2R R158, SRZ ;  /* 0x00000000009e7805 */ /* 0x000fe2000001ff00 */
[----:B------:R-:W-:Y:S01]  /*13340*/  IADD3.X R3, R3, c[0x0][0x164], RZ, P1, !PT ;  /* 0x0000590003037a10 */ /* 0x000fe20000ffe4ff */
        /* <DEDUP_REMOVED lines=16> */
[----:B------:R-:W-:-:S02]  /*13450*/  LOP3.LUT R94, R220, 0x40, RZ, 0x3c, !PT ;  /* 0x00000040dc5e7812 */ /* 0x000fc400078e3cff */
[----:B-1----:R-:W-:Y:S02]  /*13460*/  LOP3.LUT R93, R220, 0x60, RZ, 0x3c, !PT ;  /* 0x00000060dc5d7812 */ /* 0x002fe400078e3cff */
.L_x_1:
[----:B------:R-:W2:Y:S01]  /*13470*/  LDL.LU R7, [R1+0x238] ;  /* 0x0002380001077983 */ /* 0x000ea20000300800 */
[----:B------:R-:W-:-:S04]  /*13480*/  DEPBAR.LE SB0, 0x2 ;  /* 0x000080800000791a */ /* 0x000fc80000000000 */
[----:B------:R-:W3:Y:S04]  /*13490*/  LDL R94, [R1+0x658] ;  /* 0x00065800015e7983 */ /* 0x000ee80000100800 */
[----:B------:R-:W1:Y:S04]  /*134a0*/  S2R R92, SR_TID.X ;  /* 0x00000000005c7919 */ /* 0x000e680000002100 */
[----:B------:R-:W-:Y:S04]  /*134b0*/  STL [R1+0x9d0], R6 ;  /* 0x0009d00601007387 */ /* 0x000fe80000100800 */
[----:B------:R-:W-:Y:S04]  /*134c0*/  STL [R1+0x9cc], R5 ;  /* 0x0009cc0501007387 */ /* 0x000fe80000100800 */
[----:B------:R4:W-:Y:S04]  /*134d0*/  STL [R1+0x9c8], R3 ;  /* 0x0009c80301007387 */ /* 0x0009e80000100800 */
[----:B-----5:R-:W-:Y:S04]  /*134e0*/  STL [R1+0x9c4], R0 ;  /* 0x0009c40001007387 */ /* 0x020fe80000100800 */
[----:B------:R2:W-:Y:S01]  /*134f0*/  STL [R1+0x9c0], R2 ;  /* 0x0009c00201007387 */ /* 0x0005e20000100800 */
[----:B-1----:R-:W-:-:S03]  /*13500*/  LOP3.LUT R96, R92, 0x1c, RZ, 0xc0, !PT ;  /* 0x0000001c5c607812 */ /* 0x002fc600078ec0ff */
[----:B------:R-:W-:Y:S01]  /*13510*/  STL [R1+0x9bc], R4 ;  /* 0x0009bc0401007387 */ /* 0x000fe20000100800 */
[C---:B------:R-:W-:Y:S02]  /*13520*/  LOP3.LUT R95, R92.reuse, 0x3, RZ, 0xc0, !PT ;  /* 0x000000035c5f7812 */ /* 0x040fe400078ec0ff */
[C---:B------:R-:W-:Y:S01]  /*13530*/  LOP3.LUT R97, R92.reuse, 0x1c, RZ, 0xc0, !PT ;  /* 0x0000001c5c617812 */ /* 0x040fe200078ec0ff */
[----:B------:R-:W-:Y:S01]  /*13540*/  STL [R1+0x710], R252 ;  /* 0x000710fc01007387 */ /* 0x000fe20000100800 */
[----:B------:R-:W-:Y:S01]  /*13550*/  LOP3.LUT R92, R92, 0x3, RZ, 0xc0, !PT ;  /* 0x000000035c5c7812 */ /* 0x000fe200078ec0ff */
[----:B------:R-:W-:Y:S02]  /*13560*/  IMAD R95, R95, 0x120, R96 ;  /* 0x000001205f5f7824 */ /* 0x000fe400078e0260 */
[----:B------:R-:W1:Y:S02]  /*13570*/  S2R R93, SR_TID.X ;  /* 0x00000000005d7919 */ /* 0x000e640000002100 */
[----:B------:R-:W-:Y:S01]  /*13580*/  IMAD R92, R92, 0x120, R97 ;  /* 0x000001205c5c7824 */ /* 0x000fe200078e0261 */
[----:B------:R-:W-:Y:S01]  /*13590*/  LOP3.LUT R95, R95, 0x20, RZ, 0x3c, !PT ;  /* 0x000000205f5f7812 */ /* 0x000fe200078e3cff */
[----:B------:R-:W-:Y:S01]  /*135a0*/  BAR.SYNC.DEFER_BLOCKING 0x0 ;  /* 0x0000000000007b1d */ /* 0x000fe20000010000 */
[----:B--2---:R-:W-:-:S04]  /*135b0*/  IADD3 R7, R7, 0x1, RZ ;  /* 0x0000000107077810 */ /* 0x004fc80007ffe0ff */
[----:B------:R-:W-:-:S04]  /*135c0*/  ISETP.GT.AND P1, PT, R7, 0x1, PT ;  /* 0x000000010700780c */ /* 0x000fc80003f24270 */
[----:B----4-:R-:W-:-:S05]  /*135d0*/  SEL R3, R7, RZ, !P1 ;  /* 0x000000ff07037207 */ /* 0x010fca0004800000 */
[----:B------:R2:W-:Y:S01]  /*135e0*/  STL [R1+0x238], R3 ;  /* 0x0002380301007387 */ /* 0x0005e20000100800 */
[C---:B------:R-:W-:Y:S02]  /*135f0*/  IMAD R92, R3.reuse, 0x2000, R92 ;  /* 0x00002000035c7824 */ /* 0x040fe400078e025c */
[C---:B------:R-:W-:Y:S01]  /*13600*/  IMAD R2, R3.reuse, 0x2000, R95 ;  /* 0x0000200003027824 */ /* 0x040fe200078e025f */
[----:B------:R-:W4:Y:S01]  /*13610*/  LDL.LU.64 R192, [R1+0x160] ;  /* 0x0001600001c07983 */ /* 0x000f220000300a00 */
[----:B---3--:R-:W-:Y:S01]  /*13620*/  IMAD R7, R3, 0x8000, R94 ;  /* 0x0000800003077824 */ /* 0x008fe200078e025e */
[C---:B-1----:R-:W-:Y:S02]  /*13630*/  LOP3.LUT R95, R93.reuse, 0x1c, RZ, 0xc0, !PT ;  /* 0x0000001c5d5f7812 */ /* 0x042fe400078ec0ff */
[----:B------:R-:W4:Y:S01]  /*13640*/  LDL.LU.64 R194, [R1+0x168] ;  /* 0x0001680001c27983 */ /* 0x000f220000300a00 */
[----:B------:R-:W-:-:S03]  /*13650*/  LOP3.LUT R94, R93, 0x3, RZ, 0xc0, !PT ;  /* 0x000000035d5e7812 */ /* 0x000fc600078ec0ff */
[----:B------:R-:W3:Y:S02]  /*13660*/  LDL.LU.64 R108, [R1+0x130] ;  /* 0x00013000016c7983 */ /* 0x000ee40000300a00 */
[----:B------:R-:W-:Y:S02]  /*13670*/  IMAD R94, R94, 0x120, R95 ;  /* 0x000001205e5e7824 */ /* 0x000fe400078e025f */
[----:B------:R-:W3:Y:S03]  /*13680*/  LDL.LU.64 R110, [R1+0x138] ;  /* 0x00013800016e7983 */ /* 0x000ee60000300a00 */
[----:B------:R-:W-:Y:S01]  /*13690*/  LOP3.LUT R94, R94, 0x40, RZ, 0x3c, !PT ;  /* 0x000000405e5e7812 */ /* 0x000fe200078e3cff */
[----:B------:R-:W4:Y:S04]  /*136a0*/  LDL.LU.64 R104, [R1+0x110] ;  /* 0x0001100001687983 */ /* 0x000f280000300a00 */
[----:B------:R-:W4:Y:S04]  /*136b0*/  LDL.LU.64 R106, [R1+0x118] ;  /* 0x00011800016a7983 */ /* 0x000f280000300a00 */
[----:B------:R-:W-:Y:S04]  /*136c0*/  STL [R1+0x230], R92 ;  /* 0x0002305c01007387 */ /* 0x000fe80000100800 */
[----:B------:R-:W4:Y:S04]  /*136d0*/  LDL.LU.64 R100, [R1+0xf0] ;  /* 0x0000f00001647983 */ /* 0x000f280000300a00 */
[----:B------:R-:W4:Y:S01]  /*136e0*/  LDL.LU.64 R102, [R1+0xf8] ;  /* 0x0000f80001667983 */ /* 0x000f220000300a00 */
[----:B------:R-:W-:Y:S01]  /*136f0*/  IMAD R0, R3, 0x2000, R94 ;  /* 0x0000200003007824 */ /* 0x000fe200078e025e */
[----:B------:R-:W-:-:S02]  /*13700*/  LOP3.LUT R94, R93, 0x1c, RZ, 0xc0, !PT ;  /* 0x0000001c5d5e7812 */ /* 0x000fc400078ec0ff */
[----:B------:R-:W-:Y:S01]  /*13710*/  LOP3.LUT R93, R93, 0x3, RZ, 0xc0, !PT ;  /* 0x000000035d5d7812 */ /* 0x000fe200078ec0ff */
[----:B------:R-:W-:Y:S04]  /*13720*/  LDSM.16.M88.4 R188, [R7] ;  /* 0x0000000007bc783b */ /* 0x000fe80000000200 */
[----:B------:R-:W-:Y:S01]  /*13730*/  IMAD R93, R93, 0x120, R94 ;  /* 0x000001205d5d7824 */ /* 0x000fe200078e025e */
[----:B------:R-:W-:Y:S04]  /*13740*/  LDS R116, [R0+0x10000] ;  /* 0x0100000000747984 */ /* 0x000fe80000000800 */
[----:B------:R-:W-:Y:S01]  /*13750*/  LOP3.LUT R93, R93, 0x60, RZ, 0x3c, !PT ;  /* 0x000000605d5d7812 */ /* 0x000fe200078e3cff */
[----:B------:R-:W-:Y:S04]  /*13760*/  LDS R118, [R0+0x10400] ;  /* 0x0104000000767984 */ /* 0x000fe80000000800 */
[----:B--2---:R-:W-:Y:S01]  /*13770*/  IMAD R3, R3, 0x2000, R93 ;  /* 0x0000200003037824 */ /* 0x004fe200078e025d */
[----:B------:R-:W-:Y:S04]  /*13780*/  LDS R112, [R0+0x10080] ;  /* 0x0100800000707984 */ /* 0x000fe80000000800 */
[----:B------:R-:W-:Y:S04]  /*13790*/  LDS R117, [R3+0x10000] ;  /* 0x0100000003757984 */ /* 0x000fe80000000800 */
[----:B------:R-:W3:Y:S04]  /*137a0*/  LDS R119, [R3+0x10400] ;  /* 0x0104000003777984 */ /* 0x000ee80000000800 */
[----:B------:R-:W-:Y:S04]  /*137b0*/  LDS R114, [R0+0x10480] ;  /* 0x0104800000727984 */ /* 0x000fe80000000800 */
[----:B------:R-:W-:Y:S04]  /*137c0*/  LDS R113, [R3+0x10080] ;  /* 0x0100800003717984 */ /* 0x000fe80000000800 */
[----:B------:R-:W4:Y:S04]  /*137d0*/  LDS R115, [R3+0x10480] ;  /* 0x0104800003737984 */ /* 0x000f280000000800 */
[----:B------:R-:W-:Y:S04]  /*137e0*/  LDS R96, [R92+0x10000] ;  /* 0x010000005c607984 */ /* 0x000fe80000000800 */
[----:B------:R-:W-:Y:S04]  /*137f0*/  LDS R98, [R92+0x10400] ;  /* 0x010400005c627984 */ /* 0x000fe80000000800 */
[----:B------:R-:W-:Y:S04]  /*13800*/  LDS R97, [R2+0x10000] ;  /* 0x0100000002617984 */ /* 0x000fe80000000800 */
[----:B------:R-:W1:Y:S04]  /*13810*/  LDS R99, [R2+0x10400] ;  /* 0x0104000002637984 */ /* 0x000e680000000800 */
[----:B------:R-:W-:Y:S04]  /*13820*/  LDS R120, [R92+0x10080] ;  /* 0x010080005c787984 */ /* 0x000fe80000000800 */
[----:B------:R-:W-:Y:S04]  /*13830*/  LDS R122, [R92+0x10480] ;  /* 0x010480005c7a7984 */ /* 0x000fe80000000800 */
[----:B------:R-:W-:Y:S04]  /*13840*/  LDS R121, [R2+0x10080] ;  /* 0x0100800002797984 */ /* 0x000fe80000000800 */
[----:B------:R-:W2:Y:S04]  /*13850*/  LDS R123, [R2+0x10480] ;  /* 0x01048000027b7984 */ /* 0x000ea80000000800 */
[----:B------:R-:W-:Y:S04]  /*13860*/  STL [R1+0x224], R2 ;  /* 0x0002240201007387 */ /* 0x000fe80000100800 */
[----:B------:R-:W2:Y:S04]  /*13870*/  LDL.LU.64 R216, [R1+0x150] ;  /* 0x0001500001d87983 */ /* 0x000ea80000300a00 */
[----:B------:R-:W2:Y:S04]  /*13880*/  LDL.LU.64 R218, [R1+0x158] ;  /* 0x0001580001da7983 */ /* 0x000ea80000300a00 */
[----:B------:R-:W-:Y:S04]  /*13890*/  STL [R1+0x228], R0 ;  /* 0x0002280001007387 */ /* 0x000fe80000100800 */
[----:B------:R-:W2:Y:S04]  /*138a0*/  LDL.LU.64 R220, [R1+0x120] ;  /* 0x0001200001dc7983 */ /* 0x000ea80000300a00 */
[----:B------:R-:W2:Y:S04]  /*138b0*/  LDL.LU.64 R222, [R1+0x128] ;  /* 0x0001280001de7983 */ /* 0x000ea80000300a00 */
[----:B------:R-:W2:Y:S04]  /*138c0*/  LDL.LU.64 R224, [R1+0x100] ;  /* 0x0001000001e07983 */ /* 0x000ea80000300a00 */
[----:B------:R-:W2:Y:S04]  /*138d0*/  LDL.LU.64 R226, [R1+0x108] ;  /* 0x0001080001e27983 */ /* 0x000ea80000300a00 */
[----:B------:R-:W2:Y:S04]  /*138e0*/  LDL.LU.64 R228, [R1+0xe0] ;  /* 0x0000e00001e47983 */ /* 0x000ea80000300a00 */
[----:B------:R-:W2:Y:S04]  /*138f0*/  LDL.LU.64 R230, [R1+0xe8] ;  /* 0x0000e80001e67983 */ /* 0x000ea80000300a00 */
[----:B------:R-:W-:Y:S04]  /*13900*/  LDS R94, [R0+0x10c80] ;  /* 0x010c8000005e7984 */ /* 0x000fe80000000800 */
[----:B------:R-:W-:Y:S04]  /*13910*/  LDS R93, [R3+0x10880] ;  /* 0x01088000035d7984 */ /* 0x000fe80000000800 */
[----:B------:R-:W-:Y:S04]  /*13920*/  LDS R95, [R3+0x10c80] ;  /* 0x010c8000035f7984 */ /* 0x000fe80000000800 */
[----:B------:R-:W-:Y:S01]  /*13930*/  LDSM.16.M88.4 R212, [R7+0x800] ;  /* 0x0008000007d4783b */ /* 0x000fe20000000200 */
[-C--:B---3--:R-:W-:Y:S03]  /*13940*/  HMMA.1688.F32.TF32 R196, R116, R188.reuse, R108 ;  /* 0x000000bc74c4723c */ /* 0x088fe6000008106c */
[----:B------:R-:W-:Y:S04]  /*13950*/  LDS R108, [R92+0x10800] ;  /* 0x010800005c6c7984 */ /* 0x000fe80000000800 */
[----:B------:R-:W-:Y:S04]  /*13960*/  LDS R110, [R92+0x10c00] ;  /* 0x010c00005c6e7984 */ /* 0x000fe80000000800 */
[----:B------:R-:W-:Y:S04]  /*13970*/  LDS R109, [R2+0x10800] ;  /* 0x01080000026d7984 */ /* 0x000fe80000000800 */
[----:B------:R-:W3:Y:S01]  /*13980*/  LDS R111, [R2+0x10c00] ;  /* 0x010c0000026f7984 */ /* 0x000ee20000000800 */
[-C--:B----4-:R-:W-:Y:S03]  /*13990*/  HMMA.1688.F32.TF32 R204, R112, R188.reuse, R100 ;  /* 0x000000bc70cc723c */ /* 0x090fe60000081064 */
[----:B------:R-:W-:Y:S04]  /*139a0*/  LDS R100, [R0+0x10800] ;  /* 0x0108000000647984 */ /* 0x000fe80000000800 */
[----:B------:R-:W-:Y:S04]  /*139b0*/  LDS R102, [R0+0x10c00] ;  /* 0x010c000000667984 */ /* 0x000fe80000000800 */
[----:B------:R-:W-:Y:S04]  /*139c0*/  LDS R101, [R3+0x10800] ;  /* 0x0108000003657984 */ /* 0x000fe80000000800 */
[----:B------:R-:W4:Y:S01]  /*139d0*/  LDS R103, [R3+0x10c00] ;  /* 0x010c000003677984 */ /* 0x000f220000000800 */
[-C--:B-1----:R-:W-:Y:S08]  /*139e0*/  HMMA.1688.F32.TF32 R192, R96, R188.reuse, R192 ;  /* 0x000000bc60c0723c */ /* 0x082ff000000810c0 */
[----:B--2---:R-:W-:Y:S01]  /*139f0*/  HMMA.1688.F32.TF32 R200, R120, R188, R104 ;  /* 0x000000bc78c8723c */ /* 0x004fe20000081068 */
[----:B------:R-:W-:Y:S04]  /*13a00*/  LDS R104, [R92+0x10880] ;  /* 0x010880005c687984 */ /* 0x000fe80000000800 */
[----:B------:R-:W-:Y:S04]  /*13a10*/  LDS R106, [R92+0x10c80] ;  /* 0x010c80005c6a7984 */ /* 0x000fe80000000800 */
[----:B------:R-:W-:Y:S04]  /*13a20*/  LDS R105, [R2+0x10880] ;  /* 0x0108800002697984 */ /* 0x000fe80000000800 */
[----:B------:R-:W1:Y:S03]  /*13a30*/  LDS R107, [R2+0x10c80] ;  /* 0x010c8000026b7984 */ /* 0x000e660000000800 */
[-C--:B---3--:R-:W-:Y:S01]  /*13a40*/  HMMA.1688.F32.TF32 R232, R108, R190.reuse, R192 ;  /* 0x000000be6ce8723c */ /* 0x088fe200000810c0 */
[----:B------:R-:W2:Y:S04]  /*13a50*/  LDS R92, [R0+0x10880] ;  /* 0x01088000005c7984 */ /* 0x000ea80000000800 */
[----:B------:R-:W3:Y:S04]  /*13a60*/  LDL.LU.64 R192, [R1+0xb0] ;  /* 0x0000b00001c07983 */ /* 0x000ee80000300a00 */
[----:B------:R-:W3:Y:S01]  /*13a70*/  LDL.LU.64 R194, [R1+0xb8] ;  /* 0x0000b80001c27983 */ /* 0x000ee20000300a00 */
[-C--:B----4-:R-:W-:Y:S11]  /*13a80*/  HMMA.1688.F32.TF32 R196, R100, R190.reuse, R196 ;  /* 0x000000be64c4723c */ /* 0x090ff600000810c4 */
[----:B------:R-:W-:Y:S02]  /*13a90*/  @!UPT UIADD3 URZ, URZ, URZ, URZ ;  /* 0x0000003f3f3ff290 */ /* 0x000fe4000fffe03f */
[----:B------:R4:W-:Y:S04]  /*13aa0*/  STL.64 [R1+0x1a0], R232 ;  /* 0x0001a0e801007387 */ /* 0x0009e80000100a00 */
[----:B------:R4:W-:Y:S04]  /*13ab0*/  STL.64 [R1+0x1a8], R234 ;  /* 0x0001a8ea01007387 */ /* 0x0009e80000100a00 */
[----:B------:R-:W3:Y:S04]  /*13ac0*/  LDL.LU.64 R248, [R1+0x210] ;  /* 0x0002100001f87983 */ /* 0x000ee80000300a00 */
[----:B------:R-:W3:Y:S01]  /*13ad0*/  LDL.LU.64 R250, [R1+0x218] ;  /* 0x0002180001fa7983 */ /* 0x000ee20000300a00 */
[-C--:B-1----:R-:W-:Y:S03]  /*13ae0*/  HMMA.1688.F32.TF32 R200, R104, R190.reuse, R200 ;  /* 0x000000be68c8723c */ /* 0x082fe600000810c8 */
[----:B------:R-:W3:Y:S04]  /*13af0*/  LDL.LU.64 R240, [R1+0x90] ;  /* 0x0000900001f07983 */ /* 0x000ee80000300a00 */
[----:B------:R-:W3:Y:S04]  /*13b00*/  LDL.LU.64 R242, [R1+0x98] ;  /* 0x0000980001f27983 */ /* 0x000ee80000300a00 */
[----:B------:R-:W3:Y:S04]  /*13b10*/  LDL.LU.64 R236, [R1+0x80] ;  /* 0x0000800001ec7983 */ /* 0x000ee80000300a00 */
[----:B------:R-:W3:Y:S04]  /*13b20*/  LDL.LU.64 R238, [R1+0x88] ;  /* 0x0000880001ee7983 */ /* 0x000ee80000300a00 */
[----:B----4-:R-:W4:Y:S04]  /*13b30*/  LDL.LU.64 R232, [R1+0x70] ;  /* 0x0000700001e87983 */ /* 0x010f280000300a00 */
[----:B------:R-:W4:Y:S04]  /*13b40*/  LDL.LU.64 R234, [R1+0x78] ;  /* 0x0000780001ea7983 */ /* 0x000f280000300a00 */
[----:B------:R1:W-:Y:S04]  /*13b50*/  STL.64 [R1+0x1b0], R196 ;  /* 0x0001b0c401007387 */ /* 0x0003e80000100a00 */
[----:B------:R2:W-:Y:S04]  /*13b60*/  STL.64 [R1+0x1b8], R198 ;  /* 0x0001b8c601007387 */ /* 0x0005e80000100a00 */
[----:B-1----:R-:W3:Y:S04]  /*13b70*/  LDL.LU.64 R196, [R1+0x140] ;  /* 0x0001400001c47983 */ /* 0x002ee80000300a00 */
[----:B--2---:R-:W3:Y:S04]  /*13b80*/  LDL.LU.64 R198, [R1+0x148] ;  /* 0x0001480001c67983 */ /* 0x004ee80000300a00 */
[----:B------:R1:W-:Y:S04]  /*13b90*/  STL.64 [R1+0x190], R200 ;  /* 0x000190c801007387 */ /* 0x0003e80000100a00 */
[----:B------:R2:W-:Y:S01]  /*13ba0*/  STL.64 [R1+0x198], R202 ;  /* 0x000198ca01007387 */ /* 0x0005e20000100a00 */
[----:B------:R-:W-:Y:S03]  /*13bb0*/  HMMA.1688.F32.TF32 R188, R92, R190, R204 ;  /* 0x000000be5cbc723c */ /* 0x000fe600000810cc */
[----:B-1----:R-:W4:Y:S04]  /*13bc0*/  LDL.LU.64 R200, [R1+0xd0] ;  /* 0x0000d00001c87983 */ /* 0x002f280000300a00 */
[----:B--2---:R-:W4:Y:S04]  /*13bd0*/  LDL.LU.64 R202, [R1+0xd8] ;  /* 0x0000d80001ca7983 */ /* 0x004f280000300a00 */
[----:B------:R-:W2:Y:S04]  /*13be0*/  LDL.LU.64 R204, [R1+0xc0] ;  /* 0x0000c00001cc7983 */ /* 0x000ea80000300a00 */
[----:B------:R-:W2:Y:S01]  /*13bf0*/  LDL.LU.64 R206, [R1+0xc8] ;  /* 0x0000c80001ce7983 */ /* 0x000ea20000300a00 */
[-C--:B------:R-:W-:Y:S08]  /*13c00*/  HMMA.1688.F32.TF32 R216, R96, R212.reuse, R216 ;  /* 0x000000d460d8723c */ /* 0x080ff000000810d8 */
[----:B------:R-:W-:Y:S01]  /*13c10*/  HMMA.1688.F32.TF32 R220, R116, R212, R220 ;  /* 0x000000d474dc723c */ /* 0x000fe200000810dc */
[----:B------:R-:W-:Y:S11]  /*13c20*/  STL.64 [R1+0x180], R188 ;  /* 0x000180bc01007387 */ /* 0x000ff60000100a00 */
[----:B------:R-:W-:Y:S04]  /*13c30*/  @!UPT UIADD3 URZ, URZ, URZ, URZ ;  /* 0x0000003f3f3ff290 */ /* 0x000fe8000fffe03f */
[----:B------:R-:W-:Y:S01]  /*13c40*/  HMMA.1688.F32.TF32 R216, R108, R214, R216 ;  /* 0x000000d66cd8723c */ /* 0x000fe200000810d8 */
[----:B------:R-:W-:Y:S04]  /*13c50*/  STL.64 [R1+0x188], R190 ;  /* 0x000188be01007387 */ /* 0x000fe80000100a00 */
[----:B------:R-:W3:Y:S03]  /*13c60*/  LDSM.16.M88.4 R188, [R7+0x1000] ;  /* 0x0010000007bc783b */ /* 0x000ee60000000200 */
[-C--:B------:R-:W-:Y:S08]  /*13c70*/  HMMA.1688.F32.TF32 R224, R120, R212.reuse, R224 ;  /* 0x000000d478e0723c */ /* 0x080ff000000810e0 */
[----:B------:R-:W-:Y:S07]  /*13c80*/  HMMA.1688.F32.TF32 R228, R112, R212, R228 ;  /* 0x000000d470e4723c */ /* 0x000fee00000810e4 */
[----:B------:R-:W-:Y:S04]  /*13c90*/  STL.64 [R1+0x170], R216 ;  /* 0x000170d801007387 */ /* 0x000fe80000100a00 */
[----:B------:R1:W-:Y:S02]  /*13ca0*/  STL.64 [R1+0x178], R218 ;  /* 0x000178da01007387 */ /* 0x0003e40000100a00 */
[-C--:B-1----:R-:W-:Y:S08]  /*13cb0*/  HMMA.1688.F32.TF32 R216, R100, R214.reuse, R220 ;  /* 0x000000d664d8723c */ /* 0x082ff000000810dc */
[-C--:B------:R-:W-:Y:S11]  /*13cc0*/  HMMA.1688.F32.TF32 R220, R104, R214.reuse, R224 ;  /* 0x000000d668dc723c */ /* 0x080ff600000810e0 */
[----:B------:R-:W-:Y:S04]  /*13cd0*/  @!UPT UIADD3 URZ, URZ, URZ, URZ ;  /* 0x0000003f3f3ff290 */ /* 0x000fe8000fffe03f */
[----:B------:R-:W-:Y:S04]  /*13ce0*/  STL.64 [R1+0x160], R216 ;  /* 0x000160d801007387 */ /* 0x000fe80000100a00 */
[----:B------:R1:W-:Y:S02]  /*13cf0*/  STL.64 [R1+0x168], R218 ;  /* 0x000168da01007387 */ /* 0x0003e40000100a00 */
[----:B-1----:R-:W-:Y:S02]  /*13d00*/  HMMA.1688.F32.TF32 R216, R92, R214, R228 ;  /* 0x000000d65cd8723c */ /* 0x002fe400000810e4 */
[----:B------:R-:W1:Y:S04]  /*13d10*/  LDSM.16.M88.4 R212, [R7+0x1800] ;  /* 0x0018000007d4783b */ /* 0x000e680000000200 */
[----:B------:R-:W-:Y:S04]  /*13d20*/  STL.64 [R1+0x150], R220 ;  /* 0x000150dc01007387 */ /* 0x000fe80000100a00 */
[----:B------:R-:W-:Y:S11]  /*13d30*/  STL.64 [R1+0x158], R222 ;  /* 0x000158de01007387 */ /* 0x000ff60000100a00 */
[----:B------:R-:W-:Y:S02]  /*13d40*/  @!UPT UIADD3 URZ, URZ, URZ, URZ ;  /* 0x0000003f3f3ff290 */ /* 0x000fe4000fffe03f */
[----:B------:R-:W-:Y:S04]  /*13d50*/  STL.64 [R1+0x140], R216 ;  /* 0x000140d801007387 */ /* 0x000fe80000100a00 */
[----:B------:R1:W-:Y:S01]  /*13d60*/  STL.64 [R1+0x148], R218 ;  /* 0x000148da01007387 */ /* 0x0003e20000100a00 */
[-C--:B---3--:R-:W-:Y:S08]  /*13d70*/  HMMA.1688.F32.TF32 R196, R96, R188.reuse, R196 ;  /* 0x000000bc60c4723c */ /* 0x088ff000000810c4 */
[-C--:B----4-:R-:W-:Y:S08]  /*13d80*/  HMMA.1688.F32.TF32 R200, R116, R188.reuse, R200 ;  /* 0x000000bc74c8723c */ /* 0x090ff000000810c8 */
[----:B--2---:R-:W-:Y:S08]  /*13d90*/  HMMA.1688.F32.TF32 R204, R120, R188, R204 ;  /* 0x000000bc78cc723c */ /* 0x004ff000000810cc */
[----:B------:R-:W-:Y:S08]  /*13da0*/  HMMA.1688.F32.TF32 R196, R108, R190, R196 ;  /* 0x000000be6cc4723c */ /* 0x000ff000000810c4 */
[----:B-1----:R-:W-:Y:S08]  /*13db0*/  HMMA.1688.F32.TF32 R216, R112, R212, R232 ;  /* 0x000000d470d8723c */ /* 0x002ff000000810e8 */
[-C--:B------:R-:W-:Y:S08]  /*13dc0*/  HMMA.1688.F32.TF32 R232, R100, R190.reuse, R200 ;  /* 0x000000be64e8723c */ /* 0x080ff000000810c8 */
[----:B------:R-:W-:Y:S01]  /*13dd0*/  HMMA.1688.F32.TF32 R204, R104, R190, R204 ;  /* 0x000000be68cc723c */ /* 0x000fe200000810cc */
[----:B------:R-:W-:Y:S01]  /*13de0*/  IMAD.MOV.U32 R252, RZ, RZ, R197 ;  /* 0x000000fffffc7224 */ /* 0x000fe200078e00c5 */
[----:B------:R1:W-:Y:S01]  /*13df0*/  STL [R1+0x100], R196 ;  /* 0x000100c401007387 */ /* 0x0003e20000100800 */
[----:B------:R-:W-:-:S02]  /*13e00*/  IMAD.MOV.U32 R0, RZ, RZ, R199 ;  /* 0x000000ffff007224 */ /* 0x000fc400078e00c7 */
[----:B------:R-:W-:-:S03]  /*13e10*/  IMAD.MOV.U32 R2, RZ, RZ, R198 ;  /* 0x000000ffff027224 */ /* 0x000fc600078e00c6 */
[-C--:B------:R-:W-:Y:S01]  /*13e20*/  HMMA.1688.F32.TF32 R220, R96, R212.reuse, R248 ;  /* 0x000000d460dc723c */ /* 0x080fe200000810f8 */
[----:B-1----:R-:W2:Y:S04]  /*13e30*/  LDL.LU.64 R196, [R1+0x60] ;  /* 0x0000600001c47983 */ /* 0x002ea80000300a00 */
[----:B------:R-:W2:Y:S04]  /*13e40*/  LDL.LU.64 R198, [R1+0x68] ;  /* 0x0000680001c67983 */ /* 0x000ea80000300a00 */
[----:B------:R-:W3:Y:S04]  /*13e50*/  LDL.LU.64 R248, [R1+0x40] ;  /* 0x0000400001f87983 */ /* 0x000ee80000300a00 */
[----:B------:R-:W3:Y:S04]  /*13e60*/  LDL.LU.64 R250, [R1+0x48] ;  /* 0x0000480001fa7983 */ /* 0x000ee80000300a00 */
[----:B------:R1:W-:Y:S04]  /*13e70*/  STL [R1+0x9fc], R0 ;  /* 0x0009fc0001007387 */ /* 0x0003e80000100800 */
[----:B------:R4:W-:Y:S04]  /*13e80*/  STL [R1+0x9f8], R2 ;  /* 0x0009f80201007387 */ /* 0x0009e80000100800 */
[----:B------:R-:W-:Y:S01]  /*13e90*/  STL [R1+0x9f4], R252 ;  /* 0x0009f4fc01007387 */ /* 0x000fe20000100800 */
[-C--:B------:R-:W-:Y:S03]  /*13ea0*/  HMMA.1688.F32.TF32 R228, R116, R212.reuse, R240 ;  /* 0x000000d474e4723c */ /* 0x080fe600000810f0 */
[----:B------:R-:W3:Y:S04]  /*13eb0*/  LDL.LU.64 R200, [R1+0x50] ;  /* 0x0000500001c87983 */ /* 0x000ee80000300a00 */
[----:B------:R-:W3:Y:S01]  /*13ec0*/  LDL.LU.64 R202, [R1+0x58] ;  /* 0x0000580001ca7983 */ /* 0x000ee20000300a00 */
[----:B------:R-:W-:Y:S03]  /*13ed0*/  HMMA.1688.F32.TF32 R224, R120, R212, R236 ;  /* 0x000000d478e0723c */ /* 0x000fe600000810ec */
[----:B------:R1:W-:Y:S04]  /*13ee0*/  STL.64 [R1+0xf0], R232 ;  /* 0x0000f0e801007387 */ /* 0x0003e80000100a00 */
[----:B------:R1:W-:Y:S04]  /*13ef0*/  STL.64 [R1+0xf8], R234 ;  /* 0x0000f8ea01007387 */ /* 0x0003e80000100a00 */
[----:B------:R-:W3:Y:S04]  /*13f00*/  LDL.LU.64 R240, [R1+0x1f0] ;  /* 0x0001f00001f07983 */ /* 0x000ee80000300a00 */
[----:B------:R-:W3:Y:S04]  /*13f10*/  LDL.LU.64 R242, [R1+0x1f8] ;  /* 0x0001f80001f27983 */ /* 0x000ee80000300a00 */
[----:B------:R-:W3:Y:S01]  /*13f20*/  LDL.LU.64 R236, [R1+0x20] ;  /* 0x0000200001ec7983 */ /* 0x000ee20000300a00 */
[----:B-1----:R-:W-:-:S03]  /*13f30*/  IMAD.MOV.U32 R0, RZ, RZ, R205 ;  /* 0x000000ffff007224 */ /* 0x002fc600078e00cd */
[----:B------:R-:W3:Y:S01]  /*13f40*/  LDL.LU.64 R238, [R1+0x28] ;  /* 0x0000280001ee7983 */ /* 0x000ee20000300a00 */
[----:B----4-:R-:W-:-:S03]  /*13f50*/  IMAD.MOV.U32 R2, RZ, RZ, R206 ;  /* 0x000000ffff027224 */ /* 0x010fc600078e00ce */
[----:B------:R-:W4:Y:S01]  /*13f60*/  LDL.LU.64 R232, [R1+0x10] ;  /* 0x0000100001e87983 */ /* 0x000f220000300a00 */
[----:B------:R-:W-:-:S03]  /*13f70*/  IMAD.MOV.U32 R252, RZ, RZ, R207 ;  /* 0x000000fffffc7224 */ /* 0x000fc600078e00cf */
[----:B------:R-:W4:Y:S04]  /*13f80*/  LDL.LU.64 R234, [R1+0x18] ;  /* 0x0000180001ea7983 */ /* 0x000f280000300a00 */
[----:B------:R1:W-:Y:S04]  /*13f90*/  STL [R1+0xe0], R204 ;  /* 0x0000e0cc01007387 */ /* 0x0003e80000100800 */
[----:B-1----:R-:W4:Y:S04]  /*13fa0*/  LDL.LU.64 R204, [R1+0x200] ;  /* 0x0002000001cc7983 */ /* 0x002f280000300a00 */
[----:B------:R-:W4:Y:S01]  /*13fb0*/  LDL.LU.64 R206, [R1+0x208] ;  /* 0x0002080001ce7983 */ /* 0x000f220000300a00 */
[----:B------:R-:W-:Y:S11]  /*13fc0*/  HMMA.1688.F32.TF32 R192, R112, R188, R192 ;  /* 0x000000bc70c0723c */ /* 0x000ff600000810c0 */
[----:B------:R-:W-:Y:S11]  /*13fd0*/  @!UPT UIADD3 URZ, URZ, URZ, URZ ;  /* 0x0000003f3f3ff290 */ /* 0x000ff6000fffe03f */
[----:B------:R-:W-:Y:S02]  /*13fe0*/  @!UPT UIADD3 URZ, URZ, URZ, URZ ;  /* 0x0000003f3f3ff290 */ /* 0x000fe4000fffe03f */
[----:B------:R-:W-:Y:S01]  /*13ff0*/  HMMA.1688.F32.TF32 R192, R92, R190, R192 ;  /* 0x000000be5cc0723c */ /* 0x000fe200000810c0 */
[----:B------:R-:W-:Y:S07]  /*14000*/  LDSM.16.M88.4 R188, [R7+0x2000] ;  /* 0x0020000007bc783b */ /* 0x000fee0000000200 */
[-C--:B------:R-:W-:Y:S11]  /*14010*/  HMMA.1688.F32.TF32 R220, R108, R214.reuse, R220 ;  /* 0x000000d66cdc723c */ /* 0x080ff600000810dc */
[----:B------:R-:W-:Y:S04]  /*14020*/  @!UPT UIADD3 URZ, URZ, URZ, URZ ;  /* 0x0000003f3f3ff290 */ /* 0x000fe8000fffe03f */
[----:B------:R-:W-:Y:S04]  /*14030*/  STL.64 [R1+0xc0], R192 ;  /* 0x0000c0c001007387 */ /* 0x000fe80000100a00 */
[----:B------:R-:W-:Y:S01]  /*14040*/  STL.64 [R1+0xc8], R194 ;  /* 0x0000c8c201007387 */ /* 0x000fe20000100a00 */
[-C--:B------:R-:W-:Y:S03]  /*14050*/  HMMA.1688.F32.TF32 R228, R100, R214.reuse, R228 ;  /* 0x000000d664e4723c */ /* 0x080fe600000810e4 */
[----:B------:R-:W-:Y:S04]  /*14060*/  STL.64 [R1+0x130], R220 ;  /* 0x000130dc01007387 */ /* 0x000fe80000100a00 */
[----:B------:R1:W-:Y:S01]  /*14070*/  STL.64 [R1+0x138], R222 ;  /* 0x000138de01007387 */ /* 0x0003e20000100a00 */
[-C--:B------:R-:W-:Y:S08]  /*14080*/  HMMA.1688.F32.TF32 R224, R104, R214.reuse, R224 ;  /* 0x000000d668e0723c */ /* 0x080ff000000810e0 */
[----:B-1----:R-:W-:Y:S01]  /*14090*/  HMMA.1688.F32.TF32 R220, R92, R214, R216 ;  /* 0x000000d65cdc723c */ /* 0x002fe200000810d8 */
[----:B------:R-:W1:Y:S06]  /*140a0*/  LDSM.16.M88.4 R216, [R7+0x2800] ;  /* 0x0028000007d8783b */ /* 0x000e6c0000000200 */
[----:B------:R-:W-:Y:S04]  /*140b0*/  STL.64 [R1+0x120], R228 ;  /* 0x000120e401007387 */ /* 0x000fe80000100a00 */
[----:B------:R1:W-:Y:S04]  /*140c0*/  STL.64 [R1+0x128], R230 ;  /* 0x000128e601007387 */ /* 0x0003e80000100a00 */
[----:B------:R-:W-:Y:S04]  /*140d0*/  STL.64 [R1+0x110], R224 ;  /* 0x000110e001007387 */ /* 0x000fe80000100a00 */
[----:B------:R-:W-:Y:S04]  /*140e0*/  STL.64 [R1+0x118], R226 ;  /* 0x000118e201007387 */ /* 0x000fe80000100a00 */
[----:B------:R-:W-:Y:S04]  /*140f0*/  STL.64 [R1+0xd0], R220 ;  /* 0x0000d0dc01007387 */ /* 0x000fe80000100a00 */
[----:B------:R-:W-:Y:S01]  /*14100*/  STL.64 [R1+0xd8], R222 ;  /* 0x0000d8de01007387 */ /* 0x000fe20000100a00 */
[----:B-1----:R-:W-:Y:S08]  /*14110*/  HMMA.1688.F32.TF32 R208, R112, R216, R208 ;  /* 0x000000d870d0723c */ /* 0x002ff000000810d0 */
[-C--:B--2---:R-:W-:Y:S08]  /*14120*/  HMMA.1688.F32.TF32 R196, R116, R188.reuse, R196 ;  /* 0x000000bc74c4723c */ /* 0x084ff000000810c4 */
[-C--:B---3--:R-:W-:Y:S08]  /*14130*/  HMMA.1688.F32.TF32 R200, R120, R188.reuse, R200 ;  /* 0x000000bc78c8723c */ /* 0x088ff000000810c8 */
[-C--:B----4-:R-:W-:Y:S08]  /*14140*/  HMMA.1688.F32.TF32 R192, R96, R188.reuse, R204 ;  /* 0x000000bc60c0723c */ /* 0x090ff000000810cc */
[----:B------:R-:W-:Y:S01]  /*14150*/  HMMA.1688.F32.TF32 R204, R112, R188, R248 ;  /* 0x000000bc70cc723c */ /* 0x000fe200000810f8 */
[----:B------:R-:W-:Y:S11]  /*14160*/  LDSM.16.M88.4 R248, [R7+0x7000] ;  /* 0x0070000007f8783b */ /* 0x000ff60000000200 */
[----:B------:R-:W-:Y:S04]  /*14170*/  @!UPT UIADD3 URZ, URZ, URZ, URZ ;  /* 0x0000003f3f3ff290 */ /* 0x000fe8000fffe03f */
[-C--:B------:R-:W-:Y:S08]  /*14180*/  HMMA.1688.F32.TF32 R192, R108, R190.reuse, R192 ;  /* 0x000000be6cc0723c */ /* 0x080ff000000810c0 */
[-C--:B------:R-:W-:Y:S08]  /*14190*/  HMMA.1688.F32.TF32 R228, R100, R190.reuse, R196 ;  /* 0x000000be64e4723c */ /* 0x080ff000000810c4 */
[-C--:B------:R-:W-:Y:S07]  /*141a0*/  HMMA.1688.F32.TF32 R196, R104, R190.reuse, R200 ;  /* 0x000000be68c4723c */ /* 0x080fee00000810c8 */
[----:B------:R-:W-:Y:S04]  /*141b0*/  STL.64 [R1+0xb0], R192 ;  /* 0x0000b0c001007387 */ /* 0x000fe80000100a00 */
[----:B------:R1:W-:Y:S02]  /*141c0*/  STL.64 [R1+0xb8], R194 ;  /* 0x0000b8c201007387 */ /* 0x0003e40000100a00 */
[----:B-1----:R-:W-:Y:S02]  /*141d0*/  HMMA.1688.F32.TF32 R192, R92, R190, R204 ;  /* 0x000000be5cc0723c */ /* 0x002fe400000810cc */
[----:B------:R-:W1:Y:S06]  /*141e0*/  LDSM.16.M88.4 R188, [R7+0x3000] ;  /* 0x0030000007bc783b */ /* 0x000e6c0000000200 */
[-C--:B------:R-:W-:Y:S01]  /*141f0*/  HMMA.1688.F32.TF32 R212, R96, R216.reuse, R240 ;  /* 0x000000d860d4723c */ /* 0x080fe200000810f0 */
[----:B------:R-:W-:Y:S04]  /*14200*/  STL.64 [R1+0x90], R228 ;  /* 0x000090e401007387 */ /* 0x000fe80000100a00 */
[----:B------:R-:W-:Y:S04]  /*14210*/  STL.64 [R1+0x98], R230 ;  /* 0x000098e601007387 */ /* 0x000fe80000100a00 */
[----:B------:R-:W-:Y:S01]  /*14220*/  STL.64 [R1+0x80], R196 ;  /* 0x000080c401007387 */ /* 0x000fe20000100a00 */
[-C--:B------:R-:W-:Y:S03]  /*14230*/  HMMA.1688.F32.TF32 R220, R116, R216.reuse, R236 ;  /* 0x000000d874dc723c */ /* 0x080fe600000810ec */
[----:B------:R-:W-:Y:S04]  /*14240*/  STL.64 [R1+0x88], R198 ;  /* 0x000088c601007387 */ /* 0x000fe80000100a00 */
[----:B------:R-:W-:Y:S01]  /*14250*/  STL.64 [R1+0x70], R192 ;  /* 0x000070c001007387 */ /* 0x000fe20000100a00 */
[C---:B------:R-:W-:Y:S03]  /*14260*/  HMMA.1688.F32.TF32 R224, R120.reuse, R216, R232 ;  /* 0x000000d878e0723c */ /* 0x040fe600000810e8 */
[----:B------:R1:W-:Y:S04]  /*14270*/  STL.64 [R1+0x78], R194 ;  /* 0x000078c201007387 */ /* 0x0003e80000100a00 */
[----:B------:R-:W-:Y:S01]  /*14280*/  LDSM.16.M88.4 R240, [R7+0x6000] ;  /* 0x0060000007f0783b */ /* 0x000fe20000000200 */
[-C--:B-1----:R-:W-:Y:S08]  /*14290*/  HMMA.1688.F32.TF32 R192, R120, R188.reuse, R128 ;  /* 0x000000bc78c0723c */ /* 0x082ff00000081080 */
[----:B------:R-:W-:Y:S08]  /*142a0*/  HMMA.1688.F32.TF32 R128, R112, R188, R124 ;  /* 0x000000bc7080723c */ /* 0x000ff0000008107c */
[-C--:B------:R-:W-:Y:S08]  /*142b0*/  HMMA.1688.F32.TF32 R124, R108, R218.reuse, R212 ;  /* 0x000000da6c7c723c */ /* 0x080ff000000810d4 */
[-C--:B------:R-:W-:Y:S08]  /*142c0*/  HMMA.1688.F32.TF32 R196, R100, R218.reuse, R220 ;  /* 0x000000da64c4723c */ /* 0x080ff000000810dc */
[----:B------:R-:W-:Y:S07]  /*142d0*/  HMMA.1688.F32.TF32 R200, R104, R218, R224 ;  /* 0x000000da68c8723c */ /* 0x000fee00000810e0 */
[----:B------:R-:W-:Y:S01]  /*142e0*/  STL.64 [R1+0x60], R124 ;  /* 0x0000607c01007387 */ /* 0x000fe20000100a00 */
[----:B------:R-:W-:Y:S03]  /*142f0*/  HMMA.1688.F32.TF32 R136, R96, R188, R136 ;  /* 0x000000bc6088723c */ /* 0x000fe60000081088 */
[----:B------:R1:W-:Y:S05]  /*14300*/  STL.64 [R1+0x68], R126 ;  /* 0x0000687e01007387 */ /* 0x0003ea0000100a00 */
[----:B-1----:R-:W-:Y:S01]  /*14310*/  HMMA.1688.F32.TF32 R124, R92, R218, R208 ;  /* 0x000000da5c7c723c */ /* 0x002fe200000810d0 */
[----:B------:R-:W-:Y:S04]  /*14320*/  STL.64 [R1+0x50], R196 ;  /* 0x000050c401007387 */ /* 0x000fe80000100a00 */
[----:B------:R-:W-:Y:S04]  /*14330*/  STL.64 [R1+0x58], R198 ;  /* 0x000058c601007387 */ /* 0x000fe80000100a00 */
[----:B------:R-:W-:Y:S04]  /*14340*/  STL.64 [R1+0x40], R200 ;  /* 0x000040c801007387 */ /* 0x000fe80000100a00 */
[----:B------:R-:W-:Y:S01]  /*14350*/  STL.64 [R1+0x48], R202 ;  /* 0x000048ca01007387 */ /* 0x000fe20000100a00 */
[----:B------:R-:W-:Y:S03]  /*14360*/  HMMA.1688.F32.TF32 R132, R116, R188, R132 ;  /* 0x000000bc7484723c */ /* 0x000fe60000081084 */
[----:B------:R-:W1:Y:S06]  /*14370*/  LDSM.16.M88.4 R196, [R7+0x3800] ;  /* 0x0038000007c4783b */ /* 0x000e6c0000000200 */
[----:B------:R-:W-:Y:S04]  /*14380*/  STL.64 [R1+0x20], R124 ;  /* 0x0000207c01007387 */ /* 0x000fe80000100a00 */
[----:B------:R2:W-:Y:S01]  /*14390*/  STL.64 [R1+0x28], R126 ;  /* 0x0000287e01007387 */ /* 0x0005e20000100a00 */
[-C--:B------:R-:W-:Y:S03]  /*143a0*/  HMMA.1688.F32.TF32 R128, R92, R190.reuse, R128 ;  /* 0x000000be5c80723c */ /* 0x080fe60000081080 */
[----:B------:R-:W3:Y:S05]  /*143b0*/  LDL.LU.64 R212, [R1] ;  /* 0x0000000001d47983 */ /* 0x000eea0000300a00 */
[-C--:B--2---:R-:W-:Y:S08]  /*143c0*/  HMMA.1688.F32.TF32 R124, R108, R190.reuse, R136 ;  /* 0x000000be6c7c723c */ /* 0x084ff00000081088 */
[----:B------:R-:W-:Y:S11]  /*143d0*/  HMMA.1688.F32.TF32 R132, R100, R190, R132 ;  /* 0x000000be6484723c */ /* 0x000ff60000081084 */
[----:B------:R-:W-:Y:S04]  /*143e0*/  @!UPT UIADD3 URZ, URZ, URZ, URZ ;  /* 0x0000003f3f3ff290 */ /* 0x000fe8000fffe03f */
[----:B------:R-:W-:Y:S04]  /*143f0*/  STL.64 [R1+0x10], R124 ;  /* 0x0000107c01007387 */ /* 0x000fe80000100a00 */
[----:B------:R2:W-:Y:S01]  /*14400*/  STL.64 [R1+0x18], R126 ;  /* 0x0000187e01007387 */ /* 0x0005e20000100a00 */
[----:B-1----:R-:W-:Y:S03]  /*14410*/  HMMA.1688.F32.TF32 R204, R116, R196, R164 ;  /* 0x000000c474cc723c */ /* 0x002fe600000810a4 */
[----:B------:R-:W3:Y:S04]  /*14420*/  LDL.LU.64 R214, [R1+0x8] ;  /* 0x0000080001d67983 */ /* 0x000ee80000300a00 */
[----:B------:R-:W4:Y:S01]  /*14430*/  LDL.LU.64 R208, [R1+0x30] ;  /* 0x0000300001d07983 */ /* 0x000f220000300a00 */
[----:B--2---:R-:W-:Y:S03]  /*14440*/  HMMA.1688.F32.TF32 R124, R104, R190, R192 ;  /* 0x000000be687c723c */ /* 0x004fe600000810c0 */
[----:B------:R-:W1:Y:S04]  /*14450*/  LDSM.16.M88.4 R188, [R7+0x4000] ;  /* 0x0040000007bc783b */ /* 0x000e680000000200 */
[----:B------:R-:W2:Y:S01]  /*14460*/  LDSM.16.M88.4 R192, [R7+0x4800] ;  /* 0x0048000007c0783b */ /* 0x000ea20000000200 */
[-C--:B------:R-:W-:Y:S03]  /*14470*/  HMMA.1688.F32.TF32 R168, R96, R196.reuse, R168 ;  /* 0x000000c460a8723c */ /* 0x080fe600000810a8 */
[----:B------:R-:W4:Y:S05]  /*14480*/  LDL.LU.64 R210, [R1+0x38] ;  /* 0x0000380001d27983 */ /* 0x000f2a0000300a00 */
[----:B------:R-:W-:Y:S08]  /*14490*/  HMMA.1688.F32.TF32 R200, R120, R196, R160 ;  /* 0x000000c478c8723c */ /* 0x000ff000000810a0 */
[C---:B-1----:R-:W-:Y:S08]  /*144a0*/  HMMA.1688.F32.TF32 R172, R112.reuse, R188, R172 ;  /* 0x000000bc70ac723c */ /* 0x042ff000000810ac */
[----:B------:R-:W-:Y:S08]  /*144b0*/  HMMA.1688.F32.TF32 R156, R112, R196, R156 ;  /* 0x000000c4709c723c */ /* 0x000ff0000008109c */
[----:B------:R-:W-:Y:S08]  /*144c0*/  HMMA.1688.F32.TF32 R160, R100, R198, R204 ;  /* 0x000000c664a0723c */ /* 0x000ff000000810cc */
[----:B--2---:R-:W-:Y:S08]  /*144d0*/  HMMA.1688.F32.TF32 R204, R120, R192, R144 ;  /* 0x000000c078cc723c */ /* 0x004ff00000081090 */
[----:B------:R-:W-:Y:S01]  /*144e0*/  HMMA.1688.F32.TF32 R144, R92, R190, R172 ;  /* 0x000000be5c90723c */ /* 0x000fe200000810ac */
[----:B------:R-:W1:Y:S07]  /*144f0*/  LDSM.16.M88.4 R172, [R7+0x5000] ;  /* 0x0050000007ac783b */ /* 0x000e6e0000000200 */
[-C--:B------:R-:W-:Y:S08]  /*14500*/  HMMA.1688.F32.TF32 R184, R96, R188.reuse, R184 ;  /* 0x000000bc60b8723c */ /* 0x080ff000000810b8 */
[-C--:B------:R-:W-:Y:S08]  /*14510*/  HMMA.1688.F32.TF32 R180, R116, R188.reuse, R180 ;  /* 0x000000bc74b4723c */ /* 0x080ff000000810b4 */
[----:B------:R-:W-:Y:S08]  /*14520*/  HMMA.1688.F32.TF32 R176, R120, R188, R176 ;  /* 0x000000bc78b0723c */ /* 0x000ff000000810b0 */
        /* <DEDUP_REMOVED lines=9> */
[-C--:B-1----:R-:W-:Y:S08]  /*145c0*/  HMMA.1688.F32.TF32 R188, R120, R172.reuse, R40 ;  /* 0x000000ac78bc723c */ /* 0x082ff00000081028 */
[-C--:B------:R-:W-:Y:S08]  /*145d0*/  HMMA.1688.F32.TF32 R180, R96, R172.reuse, R12 ;  /* 0x000000ac60b4723c */ /* 0x080ff0000008100c */
[----:B------:R-:W-:Y:S08]  /*145e0*/  HMMA.1688.F32.TF32 R184, R116, R172, R32 ;  /* 0x000000ac74b8723c */ /* 0x000ff00000081020 */
[-C--:B------:R-:W-:Y:S08]  /*145f0*/  HMMA.1688.F32.TF32 R40, R108, R194.reuse, R168 ;  /* 0x000000c26c28723c */ /* 0x080ff000000810a8 */
[-C--:B------:R-:W-:Y:S08]  /*14600*/  HMMA.1688.F32.TF32 R168, R100, R194.reuse, R200 ;  /* 0x000000c264a8723c */ /* 0x080ff000000810c8 */
[-C--:B------:R-:W-:Y:S08]  /*14610*/  HMMA.1688.F32.TF32 R12, R104, R194.reuse, R204 ;  /* 0x000000c2680c723c */ /* 0x080ff000000810cc */
[----:B------:R-:W-:Y:S01]  /*14620*/  HMMA.1688.F32.TF32 R32, R92, R194, R196 ;  /* 0x000000c25c20723c */ /* 0x000fe200000810c4 */
[----:B------:R-:W1:Y:S07]  /*14630*/  LDSM.16.M88.4 R192, [R7+0x5800] ;  /* 0x0058000007c0783b */ /* 0x000e6e0000000200 */
[----:B------:R-:W-:Y:S08]  /*14640*/  HMMA.1688.F32.TF32 R176, R112, R172, R48 ;  /* 0x000000ac70b0723c */ /* 0x000ff00000081030 */
[----:B------:R-:W-:Y:S01]  /*14650*/  HMMA.1688.F32.TF32 R48, R108, R174, R180 ;  /* 0x000000ae6c30723c */ /* 0x000fe200000810b4 */
[----:B------:R-:W-:Y:S07]  /*14660*/  STL [R1+0x9e0], R40 ;  /* 0x0009e02801007387 */ /* 0x000fee0000100800 */
[----:B-1----:R-:W-:Y:S01]  /*14670*/  HMMA.1688.F32.TF32 R204, R116, R192, R20 ;  /* 0x000000c074cc723c */ /* 0x002fe20000081014 */
[----:B------:R-:W-:Y:S07]  /*14680*/  LDSM.16.M88.4 R180, [R7+0x7800] ;  /* 0x0078000007b4783b */ /* 0x000fee0000000200 */
[----:B------:R-:W-:Y:S01]  /*14690*/  HMMA.1688.F32.TF32 R20, R92, R174, R176 ;  /* 0x000000ae5c14723c */ /* 0x000fe200000810b0 */
[----:B------:R-:W1:Y:S07]  /*146a0*/  LDSM.16.M88.4 R176, [R7+0x6800] ;  /* 0x0068000007b0783b */ /* 0x000e6e0000000200 */
[-C--:B------:R-:W-:Y:S08]  /*146b0*/  HMMA.1688.F32.TF32 R196, R96, R192.reuse, R16 ;  /* 0x000000c060c4723c */ /* 0x080ff00000081010 */
[----:B------:R-:W-:Y:S08]  /*146c0*/  HMMA.1688.F32.TF32 R200, R112, R192, R72 ;  /* 0x000000c070c8723c */ /* 0x000ff00000081048 */
[-C--:B------:R-:W-:Y:S08]  /*146d0*/  HMMA.1688.F32.TF32 R72, R100, R174.reuse, R184 ;  /* 0x000000ae6448723c */ /* 0x080ff000000810b8 */
[----:B------:R-:W-:Y:S08]  /*146e0*/  HMMA.1688.F32.TF32 R16, R104, R174, R188 ;  /* 0x000000ae6810723c */ /* 0x000ff000000810bc */
[C---:B------:R-:W-:Y:S01]  /*146f0*/  HMMA.1688.F32.TF32 R172, R96.reuse, R240, R8 ;  /* 0x000000f060ac723c */ /* 0x040fe20000081008 */
[----:B------:R-:W-:Y:S04]  /*14700*/  STL [R1+0x9dc], R41 ;  /* 0x0009dc2901007387 */ /* 0x000fe80000100800 */
[----:B------:R-:W-:Y:S04]  /*14710*/  STL [R1+0x9d8], R42 ;  /* 0x0009d82a01007387 */ /* 0x000fe80000100800 */
[----:B------:R3:W-:Y:S01]  /*14720*/  STL [R1+0x9d4], R43 ;  /* 0x0009d42b01007387 */ /* 0x0007e20000100800 */
[-C--:B-1----:R-:W-:Y:S03]  /*14730*/  HMMA.1688.F32.TF32 R188, R96, R176.reuse, R44 ;  /* 0x000000b060bc723c */ /* 0x082fe6000008102c */
[----:B------:R1:W-:Y:S04]  /*14740*/  STL [R1+0x9f0], R168 ;  /* 0x0009f0a801007387 */ /* 0x0003e80000100800 */
[----:B------:R1:W-:Y:S01]  /*14750*/  STL [R1+0x9ec], R169 ;  /* 0x0009eca901007387 */ /* 0x0003e20000100800 */
[----:B------:R-:W-:Y:S03]  /*14760*/  HMMA.1688.F32.TF32 R44, R116, R176, R28 ;  /* 0x000000b0742c723c */ /* 0x000fe6000008101c */
[----:B------:R1:W-:Y:S04]  /*14770*/  STL [R1+0x9e8], R170 ;  /* 0x0009e8aa01007387 */ /* 0x0003e80000100800 */
[----:B------:R1:W-:Y:S01]  /*14780*/  STL [R1+0x9e4], R171 ;  /* 0x0009e4ab01007387 */ /* 0x0003e20000100800 */
[----:B------:R-:W-:Y:S03]  /*14790*/  HMMA.1688.F32.TF32 R28, R108, R242, R172 ;  /* 0x000000f26c1c723c */ /* 0x000fe600000810ac */
[----:B------:R-:W2:Y:S04]  /*147a0*/  LDL R172, [R1+0x6fc] ;  /* 0x0006fc0001ac7983 */ /* 0x000ea80000100800 */
[----:B------:R-:W2:Y:S01]  /*147b0*/  LDL R231, [R1+0x238] ;  /* 0x0002380001e77983 */ /* 0x000ea20000100800 */
[-C--:B------:R-:W-:Y:S08]  /*147c0*/  HMMA.1688.F32.TF32 R232, R116, R240.reuse, R36 ;  /* 0x000000f074e8723c */ /* 0x080ff00000081024 */
[-C--:B------:R-:W-:Y:S08]  /*147d0*/  HMMA.1688.F32.TF32 R236, R120, R240.reuse, R64 ;  /* 0x000000f078ec723c */ /* 0x080ff00000081040 */
[----:B------:R-:W-:Y:S08]  /*147e0*/  HMMA.1688.F32.TF32 R68, R112, R240, R68 ;  /* 0x000000f07044723c */ /* 0x000ff00000081044 */
[-C--:B------:R-:W-:Y:S08]  /*147f0*/  HMMA.1688.F32.TF32 R232, R100, R242.reuse, R232 ;  /* 0x000000f264e8723c */ /* 0x080ff000000810e8 */
[-C--:B------:R-:W-:Y:S08]  /*14800*/  HMMA.1688.F32.TF32 R236, R104, R242.reuse, R236 ;  /* 0x000000f268ec723c */ /* 0x080ff000000810ec */
[----:B------:R-:W-:Y:S08]  /*14810*/  HMMA.1688.F32.TF32 R240, R92, R242, R68 ;  /* 0x000000f25cf0723c */ /* 0x000ff00000081044 */
[C---:B---3--:R-:W-:Y:S08]  /*14820*/  HMMA.1688.F32.TF32 R68, R96.reuse, R248, R212 ;  /* 0x000000f86044723c */ /* 0x048ff000000810d4 */
[----:B----4-:R-:W-:Y:S08]  /*14830*/  HMMA.1688.F32.TF32 R96, R96, R180, R208 ;  /* 0x000000b46060723c */ /* 0x010ff000000810d0 */
[----:B------:R-:W-:Y:S08]  /*14840*/  HMMA.1688.F32.TF32 R244, R120, R248, R244 ;  /* 0x000000f878f4723c */ /* 0x000ff000000810f4 */
[----:B------:R-:W-:Y:S01]  /*14850*/  HMMA.1688.F32.TF32 R40, R108, R250, R68 ;  /* 0x000000fa6c28723c */ /* 0x000fe20000081044 */
[----:B------:R-:W-:-:S07]  /*14860*/  IMAD.MOV.U32 R230, RZ, RZ, R3 ;  /* 0x000000ffffe67224 */ /* 0x000fce00078e0003 */
[----:B------:R-:W-:Y:S08]  /*14870*/  HMMA.1688.F32.TF32 R24, R120, R192, R24 ;  /* 0x000000c07818723c */ /* 0x000ff00000081018 */
[----:B------:R-:W-:Y:S08]  /*14880*/  HMMA.1688.F32.TF32 R68, R104, R250, R244 ;  /* 0x000000fa6844723c */ /* 0x000ff000000810f4 */
[----:B------:R-:W-:-:S02]  /*14890*/  IMAD.MOV.U32 R6, RZ, RZ, R40 ;  /* 0x000000ffff067224 */ /* 0x000fc400078e0028 */
[----:B------:R-:W-:Y:S02]  /*148a0*/  IMAD.MOV.U32 R5, RZ, RZ, R41 ;  /* 0x000000ffff057224 */ /* 0x000fe400078e0029 */
[----:B------:R-:W-:Y:S02]  /*148b0*/  IMAD.MOV.U32 R3, RZ, RZ, R42 ;  /* 0x000000ffff037224 */ /* 0x000fe400078e002a */
[----:B------:R-:W-:Y:S02]  /*148c0*/  IMAD.MOV.U32 R4, RZ, RZ, R43 ;  /* 0x000000ffff047224 */ /* 0x000fe400078e002b */
[----:B------:R-:W-:Y:S08]  /*148d0*/  HMMA.1688.F32.TF32 R40, R108, R182, R96 ;  /* 0x000000b66c28723c */ /* 0x000ff00000081060 */
[----:B------:R-:W-:Y:S08]  /*148e0*/  HMMA.1688.F32.TF32 R56, R120, R180, R56 ;  /* 0x000000b47838723c */ /* 0x000ff00000081038 */
[-C--:B------:R-:W-:Y:S08]  /*148f0*/  HMMA.1688.F32.TF32 R64, R108, R194.reuse, R196 ;  /* 0x000000c26c40723c */ /* 0x080ff000000810c4 */
[----:B------:R-:W-:Y:S01]  /*14900*/  HMMA.1688.F32.TF32 R8, R100, R194, R204 ;  /* 0x000000c26408723c */ /* 0x000fe200000810cc */
[----:B-1----:R-:W-:-:S02]  /*14910*/  IMAD.MOV.U32 R168, RZ, RZ, R40 ;  /* 0x000000ffffa87224 */ /* 0x002fc400078e0028 */
[----:B------:R-:W-:Y:S02]  /*14920*/  IMAD.MOV.U32 R169, RZ, RZ, R41 ;  /* 0x000000ffffa97224 */ /* 0x000fe400078e0029 */
[----:B------:R-:W-:Y:S02]  /*14930*/  IMAD.MOV.U32 R170, RZ, RZ, R42 ;  /* 0x000000ffffaa7224 */ /* 0x000fe400078e002a */
[----:B------:R-:W-:Y:S01]  /*14940*/  IMAD.MOV.U32 R171, RZ, RZ, R43 ;  /* 0x000000ffffab7224 */ /* 0x000fe200078e002b */
[----:B------:R-:W-:Y:S01]  /*14950*/  HMMA.1688.F32.TF32 R24, R104, R194, R24 ;  /* 0x000000c26818723c */ /* 0x000fe20000081018 */
[----:B------:R-:W-:Y:S02]  /*14960*/  IMAD.MOV.U32 R40, RZ, RZ, R68 ;  /* 0x000000ffff287224 */ /* 0x000fe400078e0044 */
[----:B------:R-:W-:Y:S02]  /*14970*/  IMAD.MOV.U32 R41, RZ, RZ, R69 ;  /* 0x000000ffff297224 */ /* 0x000fe400078e0045 */
[----:B------:R-:W-:-:S03]  /*14980*/  IMAD.MOV.U32 R42, RZ, RZ, R70 ;  /* 0x000000ffff2a7224 */ /* 0x000fc600078e0046 */
[----:B------:R-:W-:Y:S01]  /*14990*/  HMMA.1688.F32.TF32 R36, R92, R194, R200 ;  /* 0x000000c25c24723c */ /* 0x000fe200000810c8 */
[----:B------:R-:W-:-:S07]  /*149a0*/  IMAD.MOV.U32 R43, RZ, RZ, R71 ;  /* 0x000000ffff2b7224 */ /* 0x000fce00078e0047 */
[----:B------:R-:W-:Y:S08]  /*149b0*/  HMMA.1688.F32.TF32 R192, R120, R176, R52 ;  /* 0x000000b078c0723c */ /* 0x000ff00000081034 */
[----:B------:R-:W-:Y:S08]  /*149c0*/  HMMA.1688.F32.TF32 R80, R116, R180, R80 ;  /* 0x000000b47450723c */ /* 0x000ff00000081050 */
[C---:B------:R-:W-:Y:S01]  /*149d0*/  HMMA.1688.F32.TF32 R68, R104.reuse, R182, R56 ;  /* 0x000000b66844723c */ /* 0x040fe20000081038 */
[----:B------:R-:W3:Y:S04]  /*149e0*/  LDL.LU R58, [R1+0x230] ;  /* 0x00023000013a7983 */ /* 0x000ee80000300800 */
[----:B------:R-:W4:Y:S03]  /*149f0*/  LDL.LU R59, [R1+0x224] ;  /* 0x00022400013b7983 */ /* 0x000f260000300800 */
[-C--:B------:R-:W-:Y:S08]  /*14a00*/  HMMA.1688.F32.TF32 R96, R104, R178.reuse, R192 ;  /* 0x000000b26860723c */ /* 0x080ff000000810c0 */
[C---:B------:R-:W-:Y:S07]  /*14a10*/  HMMA.1688.F32.TF32 R104, R100.reuse, R178, R44 ;  /* 0x000000b26468723c */ /* 0x040fee000008102c */
[----:B------:R-:W-:Y:S01]  /*14a20*/  STL.64 [R1+0x1e0], R68 ;  /* 0x0001e04401007387 */ /* 0x000fe20000100a00 */
[----:B------:R-:W-:Y:S03]  /*14a30*/  HMMA.1688.F32.TF32 R44, R100, R182, R80 ;  /* 0x000000b6642c723c */ /* 0x000fe60000081050 */
[----:B------:R-:W-:Y:S04]  /*14a40*/  STL.64 [R1+0x1e8], R70 ;  /* 0x0001e84601007387 */ /* 0x000fe80000100a00 */
[----:B------:R-:W4:Y:S01]  /*14a50*/  LDL.LU R83, [R1+0x228] ;  /* 0x0002280001537983 */ /* 0x000f220000300800 */
[----:B------:R-:W-:Y:S08]  /*14a60*/  HMMA.1688.F32.TF32 R60, R116, R248, R60 ;  /* 0x000000f8743c723c */ /* 0x000ff0000008103c */
[----:B------:R-:W-:Y:S01]  /*14a70*/  HMMA.1688.F32.TF32 R52, R112, R176, R84 ;  /* 0x000000b07034723c */ /* 0x000fe20000081054 */
[----:B------:R-:W-:-:S02]  /*14a80*/  IMAD.MOV.U32 R223, RZ, RZ, R230 ;  /* 0x000000ffffdf7224 */ /* 0x000fc400078e00e6 */
[----:B------:R-:W-:Y:S02]  /*14a90*/  IMAD.MOV.U32 R225, RZ, RZ, R0 ;  /* 0x000000ffffe17224 */ /* 0x000fe400078e0000 */
[----:B------:R-:W-:Y:S01]  /*14aa0*/  IMAD.MOV.U32 R226, RZ, RZ, R2 ;  /* 0x000000ffffe27224 */ /* 0x000fe200078e0002 */
[----:B------:R-:W-:Y:S04]  /*14ab0*/  LDS R69, [R223+0x11000] ;  /* 0x01100000df457984 */ /* 0x000fe80000000800 */
[----:B------:R-:W-:Y:S04]  /*14ac0*/  STL.64 [R1+0x1d0], R44 ;  /* 0x0001d02c01007387 */ /* 0x000fe80000100a00 */
[----:B------:R-:W-:Y:S04]  /*14ad0*/  STL.64 [R1+0x1d8], R46 ;  /* 0x0001d82e01007387 */ /* 0x000fe80000100a00 */
[----:B------:R-:W4:Y:S04]  /*14ae0*/  LDL.LU R228, [R1+0xc0] ;  /* 0x0000c00001e47983 */ /* 0x000f280000300800 */
[----:B------:R-:W4:Y:S04]  /*14af0*/  LDL.LU R229, [R1+0xc4] ;  /* 0x0000c40001e57983 */ /* 0x000f280000300800 */
[----:B------:R-:W4:Y:S01]  /*14b00*/  LDL.LU R230, [R1+0xc8] ;  /* 0x0000c80001e67983 */ /* 0x000f220000300800 */
[----:B------:R-:W-:Y:S01]  /*14b10*/  HMMA.1688.F32.TF32 R244, R100, R250, R60 ;  /* 0x000000fa64f4723c */ /* 0x000fe2000008103c */
[----:B------:R-:W-:-:S02]  /*14b20*/  IMAD.MOV.U32 R227, RZ, RZ, R252 ;  /* 0x000000ffffe37224 */ /* 0x000fc400078e00fc */
[----:B------:R-:W-:Y:S04]  /*14b30*/  LDS R71, [R223+0x11400] ;  /* 0x01140000df477984 */ /* 0x000fe80000000800 */
[----:B------:R-:W-:Y:S01]  /*14b40*/  LDS R45, [R223+0x11080] ;  /* 0x01108000df2d7984 */ /* 0x000fe20000000800 */
[----:B------:R-:W-:Y:S03]  /*14b50*/  HMMA.1688.F32.TF32 R100, R92, R178, R52 ;  /* 0x000000b25c64723c */ /* 0x000fe60000081034 */
[----:B------:R-:W-:Y:S01]  /*14b60*/  LDS R47, [R223+0x11480] ;  /* 0x01148000df2f7984 */ /* 0x000fe20000000800 */
[----:B--2---:R-:W-:-:S03]  /*14b70*/  IMAD R7, R231, 0x8000, R172 ;  /* 0x00008000e7077824 */ /* 0x004fc600078e02ac */
[----:B------:R-:W2:Y:S04]  /*14b80*/  LDL.LU R231, [R1+0xcc] ;  /* 0x0000cc0001e77983 */ /* 0x000ea80000300800 */
        /* <DEDUP_REMOVED lines=35> */
[----:B------:R-:W2:Y:S01]  /*14dc0*/  LDL.LU R203, [R1+0x1bc] ;  /* 0x0001bc0001cb7983 */ /* 0x000ea20000300800 */
[----:B------:R-:W-:Y:S03]  /*14dd0*/  HMMA.1688.F32.TF32 R84, R108, R178, R188 ;  /* 0x000000b26c54723c */ /* 0x000fe600000810bc */
[----:B------:R-:W2:Y:S04]  /*14de0*/  LDL.LU R188, [R1+0x170] ;  /* 0x0001700001bc7983 */ /* 0x000ea80000300800 */
[----:B------:R-:W2:Y:S04]  /*14df0*/  LDL.LU R189, [R1+0x174] ;  /* 0x0001740001bd7983 */ /* 0x000ea80000300800 */
[----:B------:R-:W2:Y:S04]  /*14e00*/  LDL.LU R190, [R1+0x178] ;  /* 0x0001780001be7983 */ /* 0x000ea80000300800 */
[----:B------:R-:W2:Y:S01]  /*14e10*/  LDL.LU R191, [R1+0x17c] ;  /* 0x00017c0001bf7983 */ /* 0x000ea20000300800 */
[C---:B------:R-:W-:Y:S03]  /*14e20*/  HMMA.1688.F32.TF32 R88, R112.reuse, R180, R88 ;  /* 0x000000b47058723c */ /* 0x040fe60000081058 */
[----:B------:R-:W-:Y:S04]  /*14e30*/  LDSM.16.M88.4 R116, [R7+0x1000] ;  /* 0x001000000774783b */ /* 0x000fe80000000200 */
[----:B------:R-:W2:Y:S01]  /*14e40*/  LDL.LU R120, [R1+0x100] ;  /* 0x0001000001787983 */ /* 0x000ea20000300800 */
[----:B------:R-:W-:Y:S03]  /*14e50*/  HMMA.1688.F32.TF32 R184, R112, R248, R76 ;  /* 0x000000f870b8723c */ /* 0x000fe6000008104c */
[----:B---3--:R-:W-:Y:S04]  /*14e60*/  LDS R60, [R58+0x11000] ;  /* 0x011000003a3c7984 */ /* 0x008fe80000000800 */
[----:B------:R-:W-:Y:S04]  /*14e70*/  LDS R62, [R58+0x11400] ;  /* 0x011400003a3e7984 */ /* 0x000fe80000000800 */
[----:B----4-:R-:W-:Y:S04]  /*14e80*/  LDS R61, [R59+0x11000] ;  /* 0x011000003b3d7984 */ /* 0x010fe80000000800 */
[----:B------:R-:W-:Y:S04]  /*14e90*/  LDS R63, [R59+0x11400] ;  /* 0x011400003b3f7984 */ /* 0x000fe80000000800 */
[----:B------:R-:W-:Y:S04]  /*14ea0*/  LDSM.16.M88.4 R172, [R7] ;  /* 0x0000000007ac783b */ /* 0x000fe80000000200 */
[----:B------:R-:W-:Y:S04]  /*14eb0*/  LDS R76, [R58+0x11080] ;  /* 0x011080003a4c7984 */ /* 0x000fe80000000800 */
[----:B------:R-:W-:Y:S04]  /*14ec0*/  LDS R78, [R58+0x11480] ;  /* 0x011480003a4e7984 */ /* 0x000fe80000000800 */
[----:B------:R-:W-:Y:S04]  /*14ed0*/  LDS R68, [R83+0x11000] ;  /* 0x0110000053447984 */ /* 0x000fe80000000800 */
[----:B------:R-:W1:Y:S04]  /*14ee0*/  LDS R70, [R83+0x11400] ;  /* 0x0114000053467984 */ /* 0x000e680000000800 */
[----:B------:R-:W-:Y:S04]  /*14ef0*/  LDS R77, [R59+0x11080] ;  /* 0x011080003b4d7984 */ /* 0x000fe80000000800 */
[----:B------:R-:W3:Y:S01]  /*14f00*/  LDS R79, [R59+0x11480] ;  /* 0x011480003b4f7984 */ /* 0x000ee20000000800 */
[C---:B------:R-:W-:Y:S03]  /*14f10*/  HMMA.1688.F32.TF32 R88, R92.reuse, R182, R88 ;  /* 0x000000b65c58723c */ /* 0x040fe60000081058 */
[----:B------:R-:W-:Y:S04]  /*14f20*/  LDS R44, [R83+0x11080] ;  /* 0x01108000532c7984 */ /* 0x000fe80000000800 */
[----:B------:R-:W-:Y:S01]  /*14f30*/  LDS R46, [R83+0x11480] ;  /* 0x01148000532e7984 */ /* 0x000fe20000000800 */
[----:B------:R-:W-:Y:S03]  /*14f40*/  HMMA.1688.F32.TF32 R248, R92, R250, R184 ;  /* 0x000000fa5cf8723c */ /* 0x000fe600000810b8 */
[----:B------:R-:W-:Y:S04]  /*14f50*/  LDSM.16.M88.4 R108, [R7+0x800] ;  /* 0x00080000076c783b */ /* 0x000fe80000000200 */
[----:B------:R-:W-:Y:S04]  /*14f60*/  LDS R80, [R83+0x11800] ;  /* 0x0118000053507984 */ /* 0x000fe80000000800 */
[----:B------:R-:W-:Y:S04]  /*14f70*/  LDS R82, [R83+0x11c00] ;  /* 0x011c000053527984 */ /* 0x000fe80000000800 */
[----:B------:R-:W-:Y:S04]  /*14f80*/  STL [R1+0x1c0], R88 ;  /* 0x0001c05801007387 */ /* 0x000fe80000100800 */
[----:B------:R-:W-:Y:S04]  /*14f90*/  LDS R88, [R83+0x11880] ;  /* 0x0118800053587984 */ /* 0x000fe80000000800 */
[----:B------:R-:W-:Y:S04]  /*14fa0*/  LDS R56, [R58+0x11880] ;  /* 0x011880003a387984 */ /* 0x000fe80000000800 */
[----:B------:R-:W-:Y:S04]  /*14fb0*/  LDS R57, [R59+0x11880] ;  /* 0x011880003b397984 */ /* 0x000fe80000000800 */
[----:B------:R-:W-:Y:S01]  /*14fc0*/  LDSM.16.M88.4 R92, [R7+0x1800] ;  /* 0x00180000075c783b */ /* 0x000fe20000000200 */
[----:B--2---:R-:W-:-:S02]  /*14fd0*/  IMAD.MOV.U32 R123, RZ, RZ, R0 ;  /* 0x000000ffff7b7224 */ /* 0x004fc400078e0000 */
[----:B------:R-:W-:Y:S02]  /*14fe0*/  IMAD.MOV.U32 R122, RZ, RZ, R2 ;  /* 0x000000ffff7a7224 */ /* 0x000fe400078e0002 */
[----:B------:R-:W-:Y:S02]  /*14ff0*/  IMAD.MOV.U32 R2, RZ, RZ, R91 ;  /* 0x000000ffff027224 */ /* 0x000fe400078e005b */
[----:B------:R-:W-:Y:S02]  /*15000*/  IMAD.MOV.U32 R91, RZ, RZ, R223 ;  /* 0x000000ffff5b7224 */ /* 0x000fe400078e00df */
[----:B------:R-:W-:Y:S02]  /*15010*/  IMAD.MOV.U32 R0, RZ, RZ, R90 ;  /* 0x000000ffff007224 */ /* 0x000fe400078e005a */
[----:B------:R-:W-:Y:S04]  /*15020*/  LDS R90, [R83+0x11c80] ;  /* 0x011c8000535a7984 */ /* 0x000fe80000000800 */
[----:B------:R-:W-:Y:S04]  /*15030*/  LDS R81, [R91+0x11800] ;  /* 0x011800005b517984 */ /* 0x000fe80000000800 */
[----:B------:R-:W-:Y:S01]  /*15040*/  LDS R83, [R91+0x11c00] ;  /* 0x011c00005b537984 */ /* 0x000fe20000000800 */
[----:B-1----:R-:W-:Y:S03]  /*15050*/  HMMA.1688.F32.TF32 R184, R68, R116, R52 ;  /* 0x0000007444b8723c */ /* 0x002fe60000081034 */
[----:B------:R-:W-:Y:S04]  /*15060*/  LDS R52, [R58+0x11800] ;  /* 0x011800003a347984 */ /* 0x000fe80000000800 */
[----:B------:R-:W-:Y:S04]  /*15070*/  LDS R54, [R58+0x11c00] ;  /* 0x011c00003a367984 */ /* 0x000fe80000000800 */
[----:B------:R-:W-:Y:S04]  /*15080*/  LDS R53, [R59+0x11800] ;  /* 0x011800003b357984 */ /* 0x000fe80000000800 */
[----:B------:R-:W1:Y:S04]  /*15090*/  LDS R55, [R59+0x11c00] ;  /* 0x011c00003b377984 */ /* 0x000e680000000800 */
[----:B------:R-:W-:Y:S04]  /*150a0*/  LDS R58, [R58+0x11c80] ;  /* 0x011c80003a3a7984 */ /* 0x000fe80000000800 */
[----:B------:R-:W2:Y:S01]  /*150b0*/  LDS R59, [R59+0x11c80] ;  /* 0x011c80003b3b7984 */ /* 0x000ea20000000800 */
[----:B------:R-:W-:Y:S01]  /*150c0*/  IMAD.MOV.U32 R121, RZ, RZ, R252 ;  /* 0x000000ffff797224 */ /* 0x000fe200078e00fc */
[-C--:B------:R-:W-:Y:S02]  /*150d0*/  HMMA.1688.F32.TF32 R176, R60, R172.reuse, R216 ;  /* 0x000000ac3cb0723c */ /* 0x080fe400000810d8 */
[----:B------:R-:W4:Y:S04]  /*150e0*/  LDL.LU R216, [R1+0x110] ;  /* 0x0001100001d87983 */ /* 0x000f280000300800 */
[----:B------:R-:W4:Y:S04]  /*150f0*/  LDL.LU R217, [R1+0x114] ;  /* 0x0001140001d97983 */ /* 0x000f280000300800 */
[----:B------:R-:W4:Y:S04]  /*15100*/  LDL.LU R218, [R1+0x118] ;  /* 0x0001180001da7983 */ /* 0x000f280000300800 */
[----:B------:R-:W4:Y:S01]  /*15110*/  LDL.LU R219, [R1+0x11c] ;  /* 0x00011c0001db7983 */ /* 0x000f220000300800 */
[----:B---3--:R-:W-:Y:S03]  /*15120*/  HMMA.1688.F32.TF32 R180, R76, R172, R212 ;  /* 0x000000ac4cb4723c */ /* 0x008fe600000810d4 */
[----:B------:R-:W3:Y:S04]  /*15130*/  LDL.LU R212, [R1+0x120] ;  /* 0x0001200001d47983 */ /* 0x000ee80000300800 */
[----:B------:R-:W3:Y:S04]  /*15140*/  LDL.LU R213, [R1+0x124] ;  /* 0x0001240001d57983 */ /* 0x000ee80000300800 */
[----:B------:R-:W3:Y:S01]  /*15150*/  LDL.LU R214, [R1+0x128] ;  /* 0x0001280001d67983 */ /* 0x000ee20000300800 */
[----:B------:R-:W-:-:S03]  /*15160*/  IMAD.MOV.U32 R252, RZ, RZ, R89 ;  /* 0x000000fffffc7224 */ /* 0x000fc600078e0059 */
[----:B------:R-:W3:Y:S04]  /*15170*/  LDL.LU R215, [R1+0x12c] ;  /* 0x00012c0001d77983 */ /* 0x000ee80000300800 */
[----:B------:R-:W3:Y:S04]  /*15180*/  LDL.LU R112, [R1+0x130] ;  /* 0x0001300001707983 */ /* 0x000ee80000300800 */
[----:B------:R-:W3:Y:S04]  /*15190*/  LDL.LU R113, [R1+0x134] ;  /* 0x0001340001717983 */ /* 0x000ee80000300800 */
[----:B------:R-:W3:Y:S04]  /*151a0*/  LDL.LU R114, [R1+0x138] ;  /* 0x0001380001727983 */ /* 0x000ee80000300800 */
[----:B------:R-:W3:Y:S04]  /*151b0*/  LDL.LU R115, [R1+0x13c] ;  /* 0x00013c0001737983 */ /* 0x000ee80000300800 */
[----:B------:R-:W-:Y:S04]  /*151c0*/  LDS R89, [R91+0x11880] ;  /* 0x011880005b597984 */ /* 0x000fe80000000800 */
[----:B------:R-:W2:Y:S01]  /*151d0*/  LDS R91, [R91+0x11c80] ;  /* 0x011c80005b5b7984 */ /* 0x000ea20000000800 */
[----:B-1----:R-:W-:Y:S03]  /*151e0*/  HMMA.1688.F32.TF32 R176, R52, R174, R176 ;  /* 0x000000ae34b0723c */ /* 0x002fe600000810b0 */
[----:B------:R-:W4:Y:S04]  /*151f0*/  LDL.LU R220, [R1+0xd0] ;  /* 0x0000d00001dc7983 */ /* 0x000f280000300800 */
[----:B------:R-:W4:Y:S01]  /*15200*/  LDL.LU R221, [R1+0xd4] ;  /* 0x0000d40001dd7983 */ /* 0x000f220000300800 */
[-C--:B------:R-:W-:Y:S03]  /*15210*/  HMMA.1688.F32.TF32 R204, R44, R172.reuse, R204 ;  /* 0x000000ac2ccc723c */ /* 0x080fe600000810cc */
[----:B------:R-:W4:Y:S04]  /*15220*/  LDL.LU R222, [R1+0xd8] ;  /* 0x0000d80001de7983 */ /* 0x000f280000300800 */
[----:B------:R-:W4:Y:S01]  /*15230*/  LDL.LU R223, [R1+0xdc] ;  /* 0x0000dc0001df7983 */ /* 0x000f220000300800 */
[C---:B------:R-:W-:Y:S08]  /*15240*/  HMMA.1688.F32.TF32 R200, R68.reuse, R172, R200 ;  /* 0x000000ac44c8723c */ /* 0x040ff000000810c8 */
[-C--:B------:R-:W-:Y:S08]  /*15250*/  HMMA.1688.F32.TF32 R192, R68, R108.reuse, R192 ;  /* 0x0000006c44c0723c */ /* 0x080ff000000810c0 */
[----:B------:R-:W-:Y:S08]  /*15260*/  HMMA.1688.F32.TF32 R188, R60, R108, R188 ;  /* 0x0000006c3cbc723c */ /* 0x000ff000000810bc */
[----:B------:R-:W-:Y:S01]  /*15270*/  HMMA.1688.F32.TF32 R200, R80, R174, R200 ;  /* 0x000000ae50c8723c */ /* 0x000fe200000810c8 */
[----:B------:R1:W-:Y:S07]  /*15280*/  STL.64 [R1+0x160], R176 ;  /* 0x000160b001007387 */ /* 0x0003ee0000100a00 */
[----:B------:R-:W-:Y:S01]  /*15290*/  HMMA.1688.F32.TF32 R196, R76, R108, R196 ;  /* 0x0000006c4cc4723c */ /* 0x000fe200000810c4 */
[----:B------:R2:W-:Y:S04]  /*152a0*/  STL.64 [R1+0x168], R178 ;  /* 0x000168b201007387 */ /* 0x0005e80000100a00 */
[----:B-1----:R-:W4:Y:S03]  /*152b0*/  LDL.LU R176, [R1+0xb0] ;  /* 0x0000b00001b07983 */ /* 0x002f260000300800 */
[----:B--2---:R-:W-:Y:S01]  /*152c0*/  HMMA.1688.F32.TF32 R180, R56, R174, R180 ;  /* 0x000000ae38b4723c */ /* 0x004fe200000810b4 */
[----:B------:R-:W2:Y:S04]  /*152d0*/  LDL.LU R177, [R1+0xb4] ;  /* 0x0000b40001b17983 */ /* 0x000ea80000300800 */
[----:B------:R-:W2:Y:S03]  /*152e0*/  LDL.LU R178, [R1+0xb8] ;  /* 0x0000b80001b27983 */ /* 0x000ea60000300800 */
[----:B------:R-:W-:Y:S01]  /*152f0*/  HMMA.1688.F32.TF32 R208, R44, R108, R208 ;  /* 0x0000006c2cd0723c */ /* 0x000fe200000810d0 */
[----:B------:R-:W2:Y:S07]  /*15300*/  LDL.LU R179, [R1+0xbc] ;  /* 0x0000bc0001b37983 */ /* 0x000eae0000300800 */
[----:B------:R-:W-:Y:S01]  /*15310*/  HMMA.1688.F32.TF32 R172, R88, R174, R204 ;  /* 0x000000ae58ac723c */ /* 0x000fe200000810cc */
[----:B------:R1:W-:Y:S07]  /*15320*/  STL.64 [R1+0x130], R200 ;  /* 0x000130c801007387 */ /* 0x0003ee0000100a00 */
[-C--:B------:R-:W-:Y:S01]  /*15330*/  HMMA.1688.F32.TF32 R188, R52, R110.reuse, R188 ;  /* 0x0000006e34bc723c */ /* 0x080fe200000810bc */
[----:B------:R1:W-:Y:S04]  /*15340*/  STL.64 [R1+0x138], R202 ;  /* 0x000138ca01007387 */ /* 0x0003e80000100a00 */
[----:B-1----:R-:W2:Y:S03]  /*15350*/  LDL.LU R200, [R1+0x80] ;  /* 0x0000800001c87983 */ /* 0x002ea60000300800 */
[-C--:B------:R-:W-:Y:S01]  /*15360*/  HMMA.1688.F32.TF32 R192, R80, R110.reuse, R192 ;  /* 0x0000006e50c0723c */ /* 0x080fe200000810c0 */
[----:B------:R-:W2:Y:S04]  /*15370*/  LDL.LU R201, [R1+0x84] ;  /* 0x0000840001c97983 */ /* 0x000ea80000300800 */
[----:B------:R-:W2:Y:S04]  /*15380*/  LDL.LU R202, [R1+0x88] ;  /* 0x0000880001ca7983 */ /* 0x000ea80000300800 */
[----:B------:R-:W2:Y:S01]  /*15390*/  LDL.LU R203, [R1+0x8c] ;  /* 0x00008c0001cb7983 */ /* 0x000ea20000300800 */
[-C--:B------:R-:W-:Y:S03]  /*153a0*/  HMMA.1688.F32.TF32 R196, R56, R110.reuse, R196 ;  /* 0x0000006e38c4723c */ /* 0x080fe600000810c4 */
[----:B------:R1:W-:Y:S04]  /*153b0*/  STL.64 [R1+0x110], R180 ;  /* 0x000110b401007387 */ /* 0x0003e80000100a00 */
[----:B------:R1:W-:Y:S01]  /*153c0*/  STL.64 [R1+0x118], R182 ;  /* 0x000118b601007387 */ /* 0x0003e20000100a00 */
[----:B------:R-:W-:Y:S03]  /*153d0*/  HMMA.1688.F32.TF32 R208, R88, R110, R208 ;  /* 0x0000006e58d0723c */ /* 0x000fe600000810d0 */
[----:B-1----:R-:W2:Y:S04]  /*153e0*/  LDL.LU R180, [R1+0x90] ;  /* 0x0000900001b47983 */ /* 0x002ea80000300800 */
[----:B------:R-:W2:Y:S04]  /*153f0*/  LDL.LU R181, [R1+0x94] ;  /* 0x0000940001b57983 */ /* 0x000ea80000300800 */
[----:B------:R-:W2:Y:S04]  /*15400*/  LDL.LU R182, [R1+0x98] ;  /* 0x0000980001b67983 */ /* 0x000ea80000300800 */
[----:B------:R-:W2:Y:S04]  /*15410*/  LDL.LU R183, [R1+0x9c] ;  /* 0x00009c0001b77983 */ /* 0x000ea80000300800 */
[----:B------:R-:W2:Y:S04]  /*15420*/  LDL.LU R204, [R1+0x70] ;  /* 0x0000700001cc7983 */ /* 0x000ea80000300800 */
[----:B------:R-:W-:Y:S04]  /*15430*/  STL.64 [R1+0xf0], R172 ;  /* 0x0000f0ac01007387 */ /* 0x000fe80000100a00 */
[----:B------:R-:W-:Y:S04]  /*15440*/  STL.64 [R1+0xf8], R174 ;  /* 0x0000f8ae01007387 */ /* 0x000fe80000100a00 */
[----:B------:R-:W2:Y:S04]  /*15450*/  LDL.LU R205, [R1+0x74] ;  /* 0x0000740001cd7983 */ /* 0x000ea80000300800 */
[----:B------:R-:W2:Y:S04]  /*15460*/  LDL.LU R206, [R1+0x78] ;  /* 0x0000780001ce7983 */ /* 0x000ea80000300800 */
[----:B------:R-:W2:Y:S04]  /*15470*/  LDL.LU R207, [R1+0x7c] ;  /* 0x00007c0001cf7983 */ /* 0x000ea80000300800 */
[----:B------:R1:W-:Y:S04]  /*15480*/  STL.64 [R1+0x150], R188 ;  /* 0x000150bc01007387 */ /* 0x0003e80000100a00 */
[----:B------:R1:W-:Y:S01]  /*15490*/  STL.64 [R1+0x158], R190 ;  /* 0x000158be01007387 */ /* 0x0003e20000100a00 */
[----:B------:R-:W-:Y:S03]  /*154a0*/  HMMA.1688.F32.TF32 R120, R60, R116, R120 ;  /* 0x000000743c78723c */ /* 0x000fe60000081078 */
[----:B------:R-:W2:Y:S04]  /*154b0*/  LDSM.16.M88.4 R172, [R7+0x2000] ;  /* 0x0020000007ac783b */ /* 0x000ea80000000200 */
[----:B-1----:R-:W2:Y:S04]  /*154c0*/  LDL.LU R188, [R1+0x50] ;  /* 0x0000500001bc7983 */ /* 0x002ea80000300800 */
[----:B------:R-:W2:Y:S04]  /*154d0*/  LDL.LU R189, [R1+0x54] ;  /* 0x0000540001bd7983 */ /* 0x000ea80000300800 */
[----:B------:R-:W2:Y:S04]  /*154e0*/  LDL.LU R190, [R1+0x58] ;  /* 0x0000580001be7983 */ /* 0x000ea80000300800 */
[----:B------:R-:W2:Y:S04]  /*154f0*/  LDL.LU R191, [R1+0x5c] ;  /* 0x00005c0001bf7983 */ /* 0x000ea80000300800 */
[----:B------:R1:W-:Y:S04]  /*15500*/  STL.64 [R1+0x120], R192 ;  /* 0x000120c001007387 */ /* 0x0003e80000100a00 */
[----:B------:R1:W-:Y:S04]  /*15510*/  STL.64 [R1+0x128], R194 ;  /* 0x000128c201007387 */ /* 0x0003e80000100a00 */
        /* <DEDUP_REMOVED lines=15> */
[----:B------:R-:W2:Y:S01]  /*15610*/  LDL.LU R111, [R1+0x6c] ;  /* 0x00006c00016f7983 */ /* 0x000ea20000300800 */
[-C--:B------:R-:W-:Y:S03]  /*15620*/  HMMA.1688.F32.TF32 R120, R52, R118.reuse, R120 ;  /* 0x000000763478723c */ /* 0x080fe60000081078 */
[----:B------:R-:W-:Y:S05]  /*15630*/  LDSM.16.M88.4 R208, [R7+0x2800] ;  /* 0x0028000007d0783b */ /* 0x000fea0000000200 */
[----:B------:R-:W-:Y:S08]  /*15640*/  HMMA.1688.F32.TF32 R184, R80, R118, R184 ;  /* 0x0000007650b8723c */ /* 0x000ff000000810b8 */
[-C--:B------:R-:W-:Y:S08]  /*15650*/  HMMA.1688.F32.TF32 R224, R76, R116.reuse, R224 ;  /* 0x000000744ce0723c */ /* 0x080ff000000810e0 */
[----:B------:R-:W-:Y:S01]  /*15660*/  HMMA.1688.F32.TF32 R228, R44, R116, R228 ;  /* 0x000000742ce4723c */ /* 0x000fe200000810e4 */
[----:B------:R1:W-:Y:S04]  /*15670*/  STL.64 [R1+0x140], R120 ;  /* 0x0001407801007387 */ /* 0x0003e80000100a00 */
[----:B------:R1:W-:Y:S03]  /*15680*/  STL.64 [R1+0x148], R122 ;  /* 0x0001487a01007387 */ /* 0x0003e60000100a00 */
[----:B---3--:R-:W-:Y:S01]  /*15690*/  HMMA.1688.F32.TF32 R112, R60, R92, R112 ;  /* 0x0000005c3c70723c */ /* 0x008fe20000081070 */
[----:B-1----:R-:W3:Y:S04]  /*156a0*/  LDL.LU R120, [R1+0x10] ;  /* 0x0000100001787983 */ /* 0x002ee80000300800 */
[----:B------:R-:W3:Y:S04]  /*156b0*/  LDL.LU R121, [R1+0x14] ;  /* 0x0000140001797983 */ /* 0x000ee80000300800 */
[----:B------:R-:W3:Y:S01]  /*156c0*/  LDL.LU R122, [R1+0x18] ;  /* 0x00001800017a7983 */ /* 0x000ee20000300800 */
[-C--:B------:R-:W-:Y:S03]  /*156d0*/  HMMA.1688.F32.TF32 R224, R56, R118.reuse, R224 ;  /* 0x0000007638e0723c */ /* 0x080fe600000810e0 */
[----:B------:R-:W3:Y:S04]  /*156e0*/  LDL.LU R123, [R1+0x1c] ;  /* 0x00001c00017b7983 */ /* 0x000ee80000300800 */
[----:B------:R-:W-:Y:S04]  /*156f0*/  STL.64 [R1+0xd0], R184 ;  /* 0x0000d0b801007387 */ /* 0x000fe80000100a00 */
[----:B------:R1:W-:Y:S02]  /*15700*/  STL.64 [R1+0xd8], R186 ;  /* 0x0000d8ba01007387 */ /* 0x0003e40000100a00 */
[----:B-1----:R-:W-:Y:S02]  /*15710*/  HMMA.1688.F32.TF32 R184, R88, R118, R228 ;  /* 0x0000007658b8723c */ /* 0x002fe400000810e4 */
[----:B------:R-:W1:Y:S06]  /*15720*/  LDSM.16.M88.4 R116, [R7+0x3000] ;  /* 0x003000000774783b */ /* 0x000e6c0000000200 */
[-C--:B------:R-:W-:Y:S08]  /*15730*/  HMMA.1688.F32.TF32 R212, R68, R92.reuse, R212 ;  /* 0x0000005c44d4723c */ /* 0x080ff000000810d4 */
[----:B----4-:R-:W-:Y:S08]  /*15740*/  HMMA.1688.F32.TF32 R216, R76, R92, R216 ;  /* 0x0000005c4cd8723c */ /* 0x010ff000000810d8 */
[----:B------:R-:W-:Y:S08]  /*15750*/  HMMA.1688.F32.TF32 R112, R52, R94, R112 ;  /* 0x0000005e3470723c */ /* 0x000ff00000081070 */
[----:B------:R-:W-:Y:S01]  /*15760*/  HMMA.1688.F32.TF32 R220, R44, R92, R220 ;  /* 0x0000005c2cdc723c */ /* 0x000fe200000810dc */
[----:B------:R-:W-:Y:S04]  /*15770*/  STL.64 [R1+0xc0], R224 ;  /* 0x0000c0e001007387 */ /* 0x000fe80000100a00 */
[----:B------:R-:W-:Y:S03]  /*15780*/  STL.64 [R1+0xc8], R226 ;  /* 0x0000c8e201007387 */ /* 0x000fe60000100a00 */
[----:B------:R-:W-:Y:S01]  /*15790*/  HMMA.1688.F32.TF32 R212, R80, R94, R212 ;  /* 0x0000005e50d4723c */ /* 0x000fe200000810d4 */
[----:B------:R-:W-:Y:S04]  /*157a0*/  STL.64 [R1+0xb0], R184 ;  /* 0x0000b0b801007387 */ /* 0x000fe80000100a00 */
[----:B------:R1:W-:Y:S03]  /*157b0*/  STL.64 [R1+0xb8], R186 ;  /* 0x0000b8ba01007387 */ /* 0x0003e60000100a00 */
[----:B--2---:R-:W-:Y:S01]  /*157c0*/  HMMA.1688.F32.TF32 R176, R60, R172, R176 ;  /* 0x000000ac3cb0723c */ /* 0x004fe200000810b0 */
[----:B------:R-:W-:Y:S07]  /*157d0*/  STL.64 [R1+0x210], R112 ;  /* 0x0002107001007387 */ /* 0x000fee0000100a00 */
[----:B-1----:R-:W-:Y:S01]  /*157e0*/  HMMA.1688.F32.TF32 R184, R44, R116, R128 ;  /* 0x000000742cb8723c */ /* 0x002fe20000081080 */
[----:B------:R1:W-:Y:S07]  /*157f0*/  STL.64 [R1+0x218], R114 ;  /* 0x0002187201007387 */ /* 0x0003ee0000100a00 */
[-C--:B------:R-:W-:Y:S08]  /*15800*/  HMMA.1688.F32.TF32 R128, R56, R94.reuse, R216 ;  /* 0x0000005e3880723c */ /* 0x080ff000000810d8 */
[----:B-1----:R-:W-:Y:S01]  /*15810*/  HMMA.1688.F32.TF32 R112, R88, R94, R220 ;  /* 0x0000005e5870723c */ /* 0x002fe200000810dc */
[----:B------:R-:W1:Y:S04]  /*15820*/  LDSM.16.M88.4 R92, [R7+0x3800] ;  /* 0x00380000075c783b */ /* 0x000e680000000200 */
[----:B------:R-:W-:Y:S04]  /*15830*/  STL.64 [R1+0x90], R212 ;  /* 0x000090d401007387 */ /* 0x000fe80000100a00 */
[----:B------:R-:W-:Y:S01]  /*15840*/  STL.64 [R1+0x98], R214 ;  /* 0x000098d601007387 */ /* 0x000fe20000100a00 */
[-C--:B------:R-:W-:Y:S05]  /*15850*/  HMMA.1688.F32.TF32 R200, R76, R172.reuse, R200 ;  /* 0x000000ac4cc8723c */ /* 0x080fea00000810c8 */
[----:B------:R-:W-:Y:S04]  /*15860*/  STL.64 [R1+0x80], R128 ;  /* 0x0000808001007387 */ /* 0x000fe80000100a00 */
[----:B------:R2:W-:Y:S01]  /*15870*/  STL.64 [R1+0x88], R130 ;  /* 0x0000888201007387 */ /* 0x0005e20000100a00 */
[----:B------:R-:W-:Y:S08]  /*15880*/  HMMA.1688.F32.TF32 R180, R68, R172, R180 ;  /* 0x000000ac44b4723c */ /* 0x000ff000000810b4 */
[----:B--2---:R-:W-:Y:S08]  /*15890*/  HMMA.1688.F32.TF32 R128, R52, R174, R176 ;  /* 0x000000ae3480723c */ /* 0x004ff000000810b0 */
[----:B------:R-:W-:Y:S01]  /*158a0*/  HMMA.1688.F32.TF32 R204, R44, R172, R204 ;  /* 0x000000ac2ccc723c */ /* 0x000fe200000810cc */
[----:B------:R-:W-:Y:S04]  /*158b0*/  STL.64 [R1+0x70], R112 ;  /* 0x0000707001007387 */ /* 0x000fe80000100a00 */
[----:B------:R1:W-:Y:S03]  /*158c0*/  STL.64 [R1+0x78], R114 ;  /* 0x0000787201007387 */ /* 0x0003e60000100a00 */
[----:B------:R-:W-:Y:S07]  /*158d0*/  HMMA.1688.F32.TF32 R176, R80, R174, R180 ;  /* 0x000000ae50b0723c */ /* 0x000fee00000810b4 */
[----:B------:R-:W-:Y:S04]  /*158e0*/  STL.64 [R1+0x200], R128 ;  /* 0x0002008001007387 */ /* 0x000fe80000100a00 */
[----:B------:R2:W-:Y:S01]  /*158f0*/  STL.64 [R1+0x208], R130 ;  /* 0x0002088201007387 */ /* 0x0005e20000100a00 */
[----:B-1----:R-:W-:Y:S08]  /*15900*/  HMMA.1688.F32.TF32 R112, R76, R92, R136 ;  /* 0x0000005c4c70723c */ /* 0x002ff00000081088 */
[-C--:B------:R-:W-:Y:S08]  /*15910*/  HMMA.1688.F32.TF32 R136, R56, R174.reuse, R200 ;  /* 0x000000ae3888723c */ /* 0x080ff000000810c8 */
[----:B--2---:R-:W-:Y:S08]  /*15920*/  HMMA.1688.F32.TF32 R128, R88, R174, R204 ;  /* 0x000000ae5880723c */ /* 0x004ff000000810cc */
[-C--:B------:R-:W-:Y:S08]  /*15930*/  HMMA.1688.F32.TF32 R188, R68, R208.reuse, R188 ;  /* 0x000000d044bc723c */ /* 0x080ff000000810bc */
[-C--:B------:R-:W-:Y:S01]  /*15940*/  HMMA.1688.F32.TF32 R192, R76, R208.reuse, R192 ;  /* 0x000000d04cc0723c */ /* 0x080fe200000810c0 */
[----:B------:R-:W-:Y:S04]  /*15950*/  STL.64 [R1+0x60], R176 ;  /* 0x000060b001007387 */ /* 0x000fe80000100a00 */
[----:B------:R-:W-:Y:S04]  /*15960*/  STL.64 [R1+0x68], R178 ;  /* 0x000068b201007387 */ /* 0x000fe80000100a00 */
[----:B------:R-:W-:Y:S04]  /*15970*/  STL.64 [R1+0x50], R136 ;  /* 0x0000508801007387 */ /* 0x000fe80000100a00 */
[----:B------:R-:W-:Y:S04]  /*15980*/  STL.64 [R1+0x58], R138 ;  /* 0x0000588a01007387 */ /* 0x000fe80000100a00 */
[----:B------:R-:W-:Y:S04]  /*15990*/  STL.64 [R1+0x40], R128 ;  /* 0x0000408001007387 */ /* 0x000fe80000100a00 */
[----:B------:R1:W-:Y:S01]  /*159a0*/  STL.64 [R1+0x48], R130 ;  /* 0x0000488201007387 */ /* 0x0003e20000100a00 */
[----:B------:R-:W-:Y:S01]  /*159b0*/  HMMA.1688.F32.TF32 R108, R60, R208, R108 ;  /* 0x000000d03c6c723c */ /* 0x000fe2000008106c */
[----:B------:R-:W-:-:S02]  /*159c0*/  IMAD.MOV.U32 R228, RZ, RZ, R168 ;  /* 0x000000ffffe47224 */ /* 0x000fc400078e00a8 */
[----:B------:R-:W2:Y:S05]  /*159d0*/  LDSM.16.M88.4 R172, [R7+0x4000] ;  /* 0x0040000007ac783b */ /* 0x000eaa0000000200 */
[-C--:B-1----:R-:W-:Y:S11]  /*159e0*/  HMMA.1688.F32.TF32 R128, R80, R210.reuse, R188 ;  /* 0x000000d25080723c */ /* 0x082ff600000810bc */
[----:B------:R-:W-:Y:S05]  /*159f0*/  @!UPT UIADD3 URZ, URZ, URZ, URZ ;  /* 0x0000003f3f3ff290 */ /* 0x000fea000fffe03f */
[-C--:B------:R-:W-:Y:S08]  /*15a00*/  HMMA.1688.F32.TF32 R136, R52, R210.reuse, R108 ;  /* 0x000000d23488723c */ /* 0x080ff0000008106c */
[----:B------:R-:W-:Y:S01]  /*15a10*/  HMMA.1688.F32.TF32 R108, R56, R210, R192 ;  /* 0x000000d2386c723c */ /* 0x000fe200000810c0 */
[----:B------:R-:W-:Y:S02]  /*15a20*/  IMAD.MOV.U32 R229, RZ, RZ, R169 ;  /* 0x000000ffffe57224 */ /* 0x000fe400078e00a9 */
[----:B------:R-:W-:-:S02]  /*15a30*/  IMAD.MOV.U32 R230, RZ, RZ, R170 ;  /* 0x000000ffffe67224 */ /* 0x000fc400078e00aa */
[----:B------:R-:W-:-:S10]  /*15a40*/  IMAD.MOV.U32 R231, RZ, RZ, R171 ;  /* 0x000000ffffe77224 */ /* 0x000fd400078e00ab */
[----:B------:R-:W-:Y:S04]  /*15a50*/  STL.64 [R1+0x1f0], R136 ;  /* 0x0001f08801007387 */ /* 0x000fe80000100a00 */
[----:B------:R-:W-:Y:S04]  /*15a60*/  STL.64 [R1+0x1f8], R138 ;  /* 0x0001f88a01007387 */ /* 0x000fe80000100a00 */
[----:B------:R-:W-:Y:S04]  /*15a70*/  STL.64 [R1+0x20], R128 ;  /* 0x0000208001007387 */ /* 0x000fe80000100a00 */
[----:B------:R-:W-:Y:S04]  /*15a80*/  STL.64 [R1+0x28], R130 ;  /* 0x0000288201007387 */ /* 0x000fe80000100a00 */
[----:B------:R-:W4:Y:S04]  /*15a90*/  LDL.LU R168, [R1+0x9f0] ;  /* 0x0009f00001a87983 */ /* 0x000f280000300800 */
[----:B------:R-:W-:Y:S01]  /*15aa0*/  STL.64 [R1+0x10], R108 ;  /* 0x0000106c01007387 */ /* 0x000fe20000100a00 */
[----:B------:R-:W-:-:S03]  /*15ab0*/  IMAD.MOV.U32 R224, RZ, RZ, R40 ;  /* 0x000000ffffe07224 */ /* 0x000fc600078e0028 */
[----:B------:R-:W-:Y:S01]  /*15ac0*/  STL.64 [R1+0x18], R110 ;  /* 0x0000186e01007387 */ /* 0x000fe20000100a00 */
[----:B------:R-:W-:-:S03]  /*15ad0*/  IMAD.MOV.U32 R225, RZ, RZ, R41 ;  /* 0x000000ffffe17224 */ /* 0x000fc600078e0029 */
[----:B------:R-:W4:Y:S01]  /*15ae0*/  LDL.LU R169, [R1+0x9ec] ;  /* 0x0009ec0001a97983 */ /* 0x000f220000300800 */
[----:B------:R-:W-:-:S03]  /*15af0*/  IMAD.MOV.U32 R226, RZ, RZ, R42 ;  /* 0x000000ffffe27224 */ /* 0x000fc600078e002a */
[----:B------:R-:W4:Y:S01]  /*15b00*/  LDL.LU R170, [R1+0x9e8] ;  /* 0x0009e80001aa7983 */ /* 0x000f220000300800 */
[----:B------:R-:W-:-:S03]  /*15b10*/  IMAD.MOV.U32 R227, RZ, RZ, R43 ;  /* 0x000000ffffe37224 */ /* 0x000fc600078e002b */
[----:B------:R-:W4:Y:S04]  /*15b20*/  LDL.LU R171, [R1+0x9e4] ;  /* 0x0009e40001ab7983 */ /* 0x000f280000300800 */
[----:B------:R-:W4:Y:S04]  /*15b30*/  LDL.LU R40, [R1+0x9e0] ;  /* 0x0009e00001287983 */ /* 0x000f280000300800 */
[----:B------:R-:W4:Y:S04]  /*15b40*/  LDL.LU R41, [R1+0x9dc] ;  /* 0x0009dc0001297983 */ /* 0x000f280000300800 */
[----:B------:R-:W4:Y:S04]  /*15b50*/  LDL.LU R42, [R1+0x9d8] ;  /* 0x0009d800012a7983 */ /* 0x000f280000300800 */
[----:B------:R-:W4:Y:S01]  /*15b60*/  LDL.LU R43, [R1+0x9d4] ;  /* 0x0009d400012b7983 */ /* 0x000f220000300800 */
[----:B------:R-:W-:-:S02]  /*15b70*/  IMAD.MOV.U32 R212, RZ, RZ, R6 ;  /* 0x000000ffffd47224 */ /* 0x000fc400078e0006 */
[----:B------:R-:W-:Y:S01]  /*15b80*/  IMAD.MOV.U32 R213, RZ, RZ, R5 ;  /* 0x000000ffffd57224 */ /* 0x000fe200078e0005 */
[----:B------:R-:W4:Y:S01]  /*15b90*/  LDL.LU R6, [R1+0x9d0] ;  /* 0x0009d00001067983 */ /* 0x000f220000300800 */
[----:B------:R-:W-:-:S03]  /*15ba0*/  IMAD.MOV.U32 R214, RZ, RZ, R3 ;  /* 0x000000ffffd67224 */ /* 0x000fc600078e0003 */
[----:B------:R-:W4:Y:S04]  /*15bb0*/  LDL.LU R5, [R1+0x9cc] ;  /* 0x0009cc0001057983 */ /* 0x000f280000300800 */
[----:B------:R-:W4:Y:S04]  /*15bc0*/  LDL.LU R3, [R1+0x9c8] ;  /* 0x0009c80001037983 */ /* 0x000f280000300800 */
[----:B------:R-:W4:Y:S04]  /*15bd0*/  LDL.LU R217, [R1+0x220] ;  /* 0x0002200001d97983 */ /* 0x000f280000300800 */
[----:B------:R-:W4:Y:S01]  /*15be0*/  LDL.LU R216, [R1+0x240] ;  /* 0x0002400001d87983 */ /* 0x000f220000300800 */
[C---:B--2---:R-:W-:Y:S03]  /*15bf0*/  HMMA.1688.F32.TF32 R176, R76.reuse, R172, R140 ;  /* 0x000000ac4cb0723c */ /* 0x044fe6000008108c */
[----:B------:R-:W1:Y:S05]  /*15c00*/  LDSM.16.M88.4 R140, [R7+0x4800] ;  /* 0x00480000078c783b */ /* 0x000e6a0000000200 */
[----:B------:R-:W-:Y:S08]  /*15c10*/  HMMA.1688.F32.TF32 R124, R76, R116, R124 ;  /* 0x000000744c7c723c */ /* 0x000ff0000008107c */
[-C--:B------:R-:W-:Y:S08]  /*15c20*/  HMMA.1688.F32.TF32 R152, R60, R172.reuse, R152 ;  /* 0x000000ac3c98723c */ /* 0x080ff00000081098 */
[-C--:B------:R-:W-:Y:S08]  /*15c30*/  HMMA.1688.F32.TF32 R180, R68, R172.reuse, R148 ;  /* 0x000000ac44b4723c */ /* 0x080ff00000081094 */
[----:B------:R-:W-:Y:S08]  /*15c40*/  HMMA.1688.F32.TF32 R144, R44, R172, R144 ;  /* 0x000000ac2c90723c */ /* 0x000ff00000081090 */
[-C--:B-1----:R-:W-:Y:S08]  /*15c50*/  HMMA.1688.F32.TF32 R12, R76, R140.reuse, R12 ;  /* 0x0000008c4c0c723c */ /* 0x082ff0000008100c */
[----:B------:R-:W-:Y:S08]  /*15c60*/  HMMA.1688.F32.TF32 R108, R44, R140, R32 ;  /* 0x0000008c2c6c723c */ /* 0x000ff00000081020 */
[-C--:B------:R-:W-:Y:S08]  /*15c70*/  HMMA.1688.F32.TF32 R128, R56, R118.reuse, R124 ;  /* 0x000000763880723c */ /* 0x080ff0000008107c */
[----:B------:R-:W-:Y:S08]  /*15c80*/  HMMA.1688.F32.TF32 R124, R88, R118, R184 ;  /* 0x00000076587c723c */ /* 0x000ff000000810b8 */
[-C--:B------:R-:W-:Y:S08]  /*15c90*/  HMMA.1688.F32.TF32 R184, R52, R174.reuse, R152 ;  /* 0x000000ae34b8723c */ /* 0x080ff00000081098 */
[-C--:B------:R-:W-:Y:S08]  /*15ca0*/  HMMA.1688.F32.TF32 R180, R80, R174.reuse, R180 ;  /* 0x000000ae50b4723c */ /* 0x080ff000000810b4 */
[-C--:B------:R-:W-:Y:S08]  /*15cb0*/  HMMA.1688.F32.TF32 R176, R56, R174.reuse, R176 ;  /* 0x000000ae38b0723c */ /* 0x080ff000000810b0 */
[----:B------:R-:W-:Y:S08]  /*15cc0*/  HMMA.1688.F32.TF32 R172, R88, R174, R144 ;  /* 0x000000ae58ac723c */ /* 0x000ff00000081090 */
[----:B------:R-:W-:Y:S08]  /*15cd0*/  HMMA.1688.F32.TF32 R144, R56, R142, R12 ;  /* 0x0000008e3890723c */ /* 0x000ff0000008100c */
[----:B---3--:R-:W-:Y:S08]  /*15ce0*/  HMMA.1688.F32.TF32 R120, R60, R116, R120 ;  /* 0x000000743c78723c */ /* 0x008ff00000081078 */
[----:B------:R-:W-:Y:S08]  /*15cf0*/  HMMA.1688.F32.TF32 R196, R44, R208, R196 ;  /* 0x000000d02cc4723c */ /* 0x000ff000000810c4 */
[----:B------:R-:W-:Y:S08]  /*15d00*/  HMMA.1688.F32.TF32 R132, R68, R116, R132 ;  /* 0x000000744484723c */ /* 0x000ff00000081084 */
[----:B------:R-:W-:Y:S01]  /*15d10*/  HMMA.1688.F32.TF32 R136, R52, R118, R120 ;  /* 0x000000763488723c */ /* 0x000fe20000081078 */
[----:B------:R-:W-:Y:S07]  /*15d20*/  LDSM.16.M88.4 R120, [R7+0x5000] ;  /* 0x005000000778783b */ /* 0x000fee0000000200 */
[-C--:B------:R-:W-:Y:S08]  /*15d30*/  HMMA.1688.F32.TF32 R164, R60, R92.reuse, R164 ;  /* 0x0000005c3ca4723c */ /* 0x080ff000000810a4 */
[----:B------:R-:W-:Y:S08]  /*15d40*/  HMMA.1688.F32.TF32 R160, R68, R92, R160 ;  /* 0x0000005c44a0723c */ /* 0x000ff000000810a0 */
[----:B------:R-:W-:Y:S08]  /*15d50*/  HMMA.1688.F32.TF32 R208, R88, R210, R196 ;  /* 0x000000d258d0723c */ /* 0x000ff000000810c4 */
[-C--:B----4-:R-:W-:Y:S08]  /*15d60*/  HMMA.1688.F32.TF32 R148, R68, R140.reuse, R168 ;  /* 0x0000008c4494723c */ /* 0x090ff000000810a8 */
[----:B------:R-:W-:Y:S11]  /*15d70*/  HMMA.1688.F32.TF32 R40, R60, R140, R40 ;  /* 0x0000008c3c28723c */ /* 0x000ff60000081028 */
[----:B------:R-:W-:Y:S05]  /*15d80*/  @!UPT UIADD3 URZ, URZ, URZ, URZ ;  /* 0x0000003f3f3ff290 */ /* 0x000fea000fffe03f */
[-C--:B------:R-:W-:Y:S08]  /*15d90*/  HMMA.1688.F32.TF32 R148, R80, R142.reuse, R148 ;  /* 0x0000008e5094723c */ /* 0x080ff00000081094 */
[-C--:B------:R-:W-:Y:S08]  /*15da0*/  HMMA.1688.F32.TF32 R152, R52, R142.reuse, R40 ;  /* 0x0000008e3498723c */ /* 0x080ff00000081028 */
[----:B------:R-:W-:Y:S01]  /*15db0*/  HMMA.1688.F32.TF32 R140, R88, R142, R108 ;  /* 0x0000008e588c723c */ /* 0x000fe2000008106c */
[----:B------:R-:W1:Y:S07]  /*15dc0*/  LDSM.16.M88.4 R108, [R7+0x6800] ;  /* 0x00680000076c783b */ /* 0x000e6e0000000200 */
[-C--:B-1----:R-:W-:Y:S08]  /*15dd0*/  HMMA.1688.F32.TF32 R200, R60, R108.reuse, R84 ;  /* 0x0000006c3cc8723c */ /* 0x082ff00000081054 */
[C---:B------:R-:W-:Y:S01]  /*15de0*/  HMMA.1688.F32.TF32 R84, R44.reuse, R108, R100 ;  /* 0x0000006c2c54723c */ /* 0x040fe20000081064 */
[----:B------:R-:W1:Y:S07]  /*15df0*/  LDSM.16.M88.4 R100, [R7+0x7000] ;  /* 0x007000000764783b */ /* 0x000e6e0000000200 */
[----:B------:R-:W-:Y:S08]  /*15e00*/  HMMA.1688.F32.TF32 R156, R44, R92, R156 ;  /* 0x0000005c2c9c723c */ /* 0x000ff0000008109c */
[----:B------:R-:W-:Y:S01]  /*15e10*/  HMMA.1688.F32.TF32 R132, R80, R118, R132 ;  /* 0x000000765084723c */ /* 0x000fe20000081084 */
[----:B------:R-:W-:Y:S07]  /*15e20*/  STL [R1+0x720], R208 ;  /* 0x000720d001007387 */ /* 0x000fee0000100800 */
[----:B------:R-:W-:Y:S01]  /*15e30*/  HMMA.1688.F32.TF32 R16, R76, R120, R16 ;  /* 0x000000784c10723c */ /* 0x000fe20000081010 */
[----:B------:R-:W-:Y:S01]  /*15e40*/  STL [R1+0x71c], R209 ;  /* 0x00071cd101007387 */ /* 0x000fe20000100800 */
[----:B------:R-:W-:-:S06]  /*15e50*/  IMAD.MOV.U32 R215, RZ, RZ, R4 ;  /* 0x000000ffffd77224 */ /* 0x000fcc00078e0004 */
[----:B------:R-:W-:Y:S08]  /*15e60*/  HMMA.1688.F32.TF32 R168, R52, R94, R164 ;  /* 0x0000005e34a8723c */ /* 0x000ff000000810a4 */
[----:B-1----:R-:W-:Y:S07]  /*15e70*/  HMMA.1688.F32.TF32 R204, R76, R100, R224 ;  /* 0x000000644ccc723c */ /* 0x002fee00000810e0 */
[----:B------:R-:W-:Y:S01]  /*15e80*/  IMAD.MOV.U32 R227, RZ, RZ, 0x1f ;  /* 0x0000001fffe37424 */ /* 0x000fe200078e00ff */
[-C--:B------:R-:W-:Y:S01]  /*15e90*/  HMMA.1688.F32.TF32 R164, R80, R94.reuse, R160 ;  /* 0x0000005e50a4723c */ /* 0x080fe200000810a0 */
[----:B------:R-:W-:Y:S03]  /*15ea0*/  STL [R1+0x718], R210 ;  /* 0x000718d201007387 */ /* 0x000fe60000100800 */
[----:B------:R-:W-:Y:S01]  /*15eb0*/  IADD3 R227, R227, c[0x0][0x180], RZ ;  /* 0x00006000e3e37a10 */ /* 0x000fe20007ffe0ff */
[----:B------:R-:W1:Y:S03]  /*15ec0*/  S2R R226, SR_TID.X ;  /* 0x0000000000e27919 */ /* 0x000e660000002100 */
[----:B------:R-:W-:Y:S01]  /*15ed0*/  SHF.R.S32.HI R4, RZ, 0x1f, R227 ;  /* 0x0000001fff047819 */ /* 0x000fe200000114e3 */
[----:B------:R-:W-:Y:S01]  /*15ee0*/  STL [R1+0x714], R211 ;  /* 0x000714d301007387 */ /* 0x000fe20000100800 */
[----:B------:R-:W-:Y:S03]  /*15ef0*/  HMMA.1688.F32.TF32 R160, R56, R94, R112 ;  /* 0x0000005e38a0723c */ /* 0x000fe60000081070 */
[----:B------:R-:W-:Y:S01]  /*15f00*/  STL [R1+0x730], R136 ;  /* 0x0007308801007387 */ /* 0x000fe20000100800 */
[----:B------:R-:W-:-:S03]  /*15f10*/  LEA.HI R4, R4, R227, RZ, 0x5 ;  /* 0x000000e304047211 */ /* 0x000fc600078f28ff */
[----:B------:R-:W-:Y:S01]  /*15f20*/  STL [R1+0x72c], R137 ;  /* 0x00072c8901007387 */ /* 0x000fe20000100800 */
[----:B------:R-:W-:Y:S03]  /*15f30*/  HMMA.1688.F32.TF32 R156, R88, R94, R156 ;  /* 0x0000005e589c723c */ /* 0x000fe6000008109c */
[----:B------:R-:W-:Y:S04]  /*15f40*/  STL [R1+0x728], R138 ;  /* 0x0007288a01007387 */ /* 0x000fe80000100800 */
[----:B------:R-:W-:Y:S01]  /*15f50*/  STL [R1+0x724], R139 ;  /* 0x0007248b01007387 */ /* 0x000fe20000100800 */
[----:B------:R-:W-:-:S03]  /*15f60*/  SHF.R.S32.HI R4, RZ, 0x5, R4 ;  /* 0x00000005ff047819 */ /* 0x000fc60000011404 */
[----:B------:R-:W-:Y:S04]  /*15f70*/  STL [R1+0x740], R132 ;  /* 0x0007408401007387 */ /* 0x000fe80000100800 */
[----:B------:R-:W-:Y:S04]  /*15f80*/  STL [R1+0x73c], R133 ;  /* 0x00073c8501007387 */ /* 0x000fe80000100800 */
[----:B------:R-:W-:Y:S01]  /*15f90*/  STL [R1+0x738], R134 ;  /* 0x0007388601007387 */ /* 0x000fe20000100800 */
[----:B------:R-:W-:Y:S03]  /*15fa0*/  HMMA.1688.F32.TF32 R32, R68, R120, R72 ;  /* 0x000000784420723c */ /* 0x000fe60000081048 */
[----:B------:R-:W-:Y:S01]  /*15fb0*/  STL [R1+0x734], R135 ;  /* 0x0007348701007387 */ /* 0x000fe20000100800 */
[----:B------:R-:W-:-:S03]  /*15fc0*/  IADD3 R4, R4, -0x2, RZ ;  /* 0xfffffffe04047810 */ /* 0x000fc60007ffe0ff */
[----:B------:R-:W-:Y:S01]  /*15fd0*/  STL [R1+0x750], R128 ;  /* 0x0007508001007387 */ /* 0x000fe20000100800 */
[----:B------:R-:W-:Y:S01]  /*15fe0*/  HMMA.1688.F32.TF32 R196, R76, R108, R96 ;  /* 0x0000006c4cc4723c */ /* 0x000fe20000081060 */
[----:B------:R-:W-:Y:S02]  /*15ff0*/  ISETP.GT.AND P1, PT, R6, RZ, PT ;  /* 0x000000ff0600720c */ /* 0x000fe40003f24270 */
[----:B------:R-:W-:Y:S04]  /*16000*/  STL [R1+0x74c], R129 ;  /* 0x00074c8101007387 */ /* 0x000fe80000100800 */
[----:B------:R-:W-:Y:S01]  /*16010*/  STL [R1+0x748], R130 ;  /* 0x0007488201007387 */ /* 0x000fe20000100800 */
[----:B------:R-:W-:Y:S03]  /*16020*/  HMMA.1688.F32.TF32 R40, R56, R122, R16 ;  /* 0x0000007a3828723c */ /* 0x000fe60000081010 */
[----:B------:R-:W-:Y:S04]  /*16030*/  STL [R1+0x744], R131 ;  /* 0x0007448301007387 */ /* 0x000fe80000100800 */
[----:B------:R-:W2:Y:S04]  /*16040*/  LDSM.16.M88.4 R72, [R7+0x5800] ;  /* 0x005800000748783b */ /* 0x000ea80000000200 */
[----:B------:R-:W3:Y:S04]  /*16050*/  LDSM.16.M88.4 R92, [R7+0x6000] ;  /* 0x00600000075c783b */ /* 0x000ee80000000200 */
[----:B------:R4:W2:Y:S01]  /*16060*/  LDSM.16.M88.4 R96, [R7+0x7800] ;  /* 0x007800000760783b */ /* 0x0008a20000000200 */
[----:B------:R-:W-:-:S03]  /*16070*/  ISETP.GE.AND P5, PT, R216, R4, PT ;  /* 0x00000004d800720c */ /* 0x000fc60003fa6270 */
[----:B------:R-:W-:Y:S01]  /*16080*/  STL [R1+0x760], R124 ;  /* 0x0007607c01007387 */ /* 0x000fe20000100800 */
[----:B------:R-:W-:-:S03]  /*16090*/  SEL R16, RZ, 0x4, !P1 ;  /* 0x00000004ff107807 */ /* 0x000fc60004800000 */
[----:B------:R-:W-:Y:S01]  /*160a0*/  STL [R1+0x75c], R125 ;  /* 0x00075c7d01007387 */ /* 0x000fe20000100800 */
[----:B----4-:R-:W-:-:S03]  /*160b0*/  IADD3 R7, R217, 0x1, RZ ;  /* 0x00000001d9077810 */ /* 0x010fc60007ffe0ff */
[----:B------:R-:W-:Y:S01]  /*160c0*/  STL [R1+0x758], R126 ;  /* 0x0007587e01007387 */ /* 0x000fe20000100800 */
[----:B------:R-:W-:Y:S03]  /*160d0*/  HMMA.1688.F32.TF32 R48, R60, R120, R48 ;  /* 0x000000783c30723c */ /* 0x000fe60000081030 */
[----:B------:R-:W-:Y:S01]  /*160e0*/  STL [R1+0x754], R127 ;  /* 0x0007547f01007387 */ /* 0x000fe20000100800 */
[----:B------:R-:W-:-:S03]  /*160f0*/  ISETP.GT.AND P1, PT, R7, 0x1, PT ;  /* 0x000000010700780c */ /* 0x000fc60003f24270 */
[----:B------:R-:W-:Y:S01]  /*16100*/  STL [R1+0x770], R168 ;  /* 0x000770a801007387 */ /* 0x000fe20000100800 */
[----:B------:R-:W-:-:S03]  /*16110*/  SEL R16, R16, RZ, !P5 ;  /* 0x000000ff10107207 */ /* 0x000fc60006800000 */
[----:B------:R-:W-:Y:S04]  /*16120*/  STL [R1+0x76c], R169 ;  /* 0x00076ca901007387 */ /* 0x000fe80000100800 */
[----:B------:R-:W-:Y:S01]  /*16130*/  STL [R1+0x768], R170 ;  /* 0x000768aa01007387 */ /* 0x000fe20000100800 */
[----:B-1----:R-:W-:-:S03]  /*16140*/  LOP3.LUT R227, R226, 0x3f, RZ, 0xc0, !PT ;  /* 0x0000003fe2e37812 */ /* 0x002fc600078ec0ff */
[----:B------:R-:W-:Y:S01]  /*16150*/  STL [R1+0x764], R171 ;  /* 0x000764ab01007387 */ /* 0x000fe20000100800 */
[----:B------:R-:W-:-:S03]  /*16160*/  SEL R4, R7, RZ, !P1 ;  /* 0x000000ff07047207 */ /* 0x000fc60004800000 */
[----:B------:R-:W-:Y:S01]  /*16170*/  STL [R1+0x780], R164 ;  /* 0x000780a401007387 */ /* 0x000fe20000100800 */
[----:B------:R-:W-:-:S03]  /*16180*/  ISETP.NE.U32.AND P1, PT, R16, RZ, PT ;  /* 0x000000ff1000720c */ /* 0x000fc60003f25070 */
[----:B------:R-:W-:Y:S04]  /*16190*/  STL [R1+0x77c], R165 ;  /* 0x00077ca501007387 */ /* 0x000fe80000100800 */
[----:B------:R-:W-:Y:S04]  /*161a0*/  STL [R1+0x778], R166 ;  /* 0x000778a601007387 */ /* 0x000fe80000100800 */
[----:B------:R-:W-:Y:S01]  /*161b0*/  STL [R1+0x774], R167 ;  /* 0x000774a701007387 */ /* 0x000fe20000100800 */
[----:B------:R-:W-:-:S03]  /*161c0*/  IMAD.SHL.U32 R217, R227, 0x4, RZ ;  /* 0x00000004e3d97824 */ /* 0x000fc600078e00ff */
[----:B------:R-:W-:Y:S04]  /*161d0*/  STL [R1+0x790], R160 ;  /* 0x000790a001007387 */ /* 0x000fe80000100800 */
[----:B------:R-:W-:Y:S04]  /*161e0*/  STL [R1+0x78c], R161 ;  /* 0x00078ca101007387 */ /* 0x000fe80000100800 */
[----:B------:R-:W-:Y:S01]  /*161f0*/  STL [R1+0x788], R162 ;  /* 0x000788a201007387 */ /* 0x000fe20000100800 */
[----:B------:R-:W-:-:S03]  /*16200*/  IMAD.MOV.U32 R224, RZ, RZ, c[0x0][0x188] ;  /* 0x00006200ffe07624 */ /* 0x000fc600078e00ff */
[----:B------:R-:W-:Y:S01]  /*16210*/  STL [R1+0x784], R163 ;  /* 0x000784a301007387 */ /* 0x000fe20000100800 */
[----:B------:R-:W-:-:S03]  /*16220*/  IMAD R7, R4, 0x2000, R217 ;  /* 0x0000200004077824 */ /* 0x000fc600078e02d9 */
[----:B------:R-:W-:Y:S01]  /*16230*/  STL [R1+0x7a0], R156 ;  /* 0x0007a09c01007387 */ /* 0x000fe20000100800 */
[----:B------:R-:W-:-:S03]  /*16240*/  IMAD.MOV.U32 R16, RZ, RZ, R5 ;  /* 0x000000ffff107224 */ /* 0x000fc600078e0005 */
[----:B------:R-:W-:Y:S01]  /*16250*/  STL [R1+0x79c], R157 ;  /* 0x00079c9d01007387 */ /* 0x000fe20000100800 */
[----:B------:R-:W-:-:S03]  /*16260*/  IMAD.MOV.U32 R17, RZ, RZ, R3 ;  /* 0x000000ffff117224 */ /* 0x000fc600078e0003 */
[----:B------:R-:W-:Y:S01]  /*16270*/  BAR.SYNC.DEFER_BLOCKING 0x0 ;  /* 0x0000000000007b1d */ /* 0x000fe20000010000 */
[----:B------:R-:W-:-:S05]  /*16280*/  IMAD.MOV.U32 R225, RZ, RZ, c[0x0][0x188] ;  /* 0x00006200ffe17624 */ /* 0x000fca00078e00ff */
[----:B------:R-:W-:Y:S01]  /*16290*/  STL [R1+0x798], R158 ;  /* 0x0007989e01007387 */ /* 0x000fe20000100800 */
[----:B------:R-:W-:-:S03]  /*162a0*/  IMAD.SHL.U32 R224, R224, 0x4, RZ ;  /* 0x00000004e0e07824 */ /* 0x000fc600078e00ff */
[----:B------:R-:W-:Y:S04]  /*162b0*/  STL [R1+0x794], R159 ;  /* 0x0007949f01007387 */ /* 0x000fe80000100800 */
[----:B------:R-:W-:Y:S04]  /*162c0*/  STL [R1+0x7b0], R184 ;  /* 0x0007b0b801007387 */ /* 0x000fe80000100800 */
[----:B------:R-:W-:Y:S04]  /*162d0*/  STL [R1+0x7ac], R185 ;  /* 0x0007acb901007387 */ /* 0x000fe80000100800 */
[----:B------:R-:W-:Y:S01]  /*162e0*/  STL [R1+0x7a8], R186 ;  /* 0x0007a8ba01007387 */ /* 0x000fe20000100800 */
[----:B------:R-:W-:-:S03]  /*162f0*/  IMAD.SHL.U32 R218, R225, 0x4, RZ ;  /* 0x00000004e1da7824 */ /* 0x000fc600078e00ff */
[----:B------:R-:W-:Y:S01]  /*16300*/  STL [R1+0x7a4], R187 ;  /* 0x0007a4bb01007387 */ /* 0x000fe20000100800 */
[----:B------:R-:W-:-:S03]  /*16310*/  SHF.R.S32.HI R219, RZ, 0x1f, R224 ;  /* 0x0000001fffdb7819 */ /* 0x000fc600000114e0 */
[----:B------:R-:W-:Y:S04]  /*16320*/  STL [R1+0x7c0], R180 ;  /* 0x0007c0b401007387 */ /* 0x000fe80000100800 */
[----:B------:R-:W-:Y:S01]  /*16330*/  @!PT LDS RZ, [RZ] ;  /* 0x00000000fffff984 */ /* 0x000fe20000000800 */
[----:B------:R-:W-:Y:S01]  /*16340*/  @!PT LDS RZ, [RZ] ;  /* 0x00000000fffff984 */ /* 0x000fe20000000800 */
[----:B------:R-:W-:Y:S01]  /*16350*/  @!PT LDS RZ, [RZ] ;  /* 0x00000000fffff984 */ /* 0x000fe20000000800 */
[----:B------:R1:W-:Y:S01]  /*16360*/  LDGSTS.E [R7+0x10000], [R16.64], P1 ;  /* 0x1000000010077fae */ /* 0x0003e20008921844 */
[----:B------:R-:W-:-:S03]  /*16370*/  ISETP.GT.AND P1, PT, R6, 0x4, PT ;  /* 0x000000040600780c */ /* 0x000fc60003f24270 */
[----:B------:R-:W-:Y:S01]  /*16380*/  STL [R1+0x7bc], R181 ;  /* 0x0007bcb501007387 */ /* 0x000fe20000100800 */
[----:B------:R-:W-:Y:S03]  /*16390*/  HMMA.1688.F32.TF32 R12, R52, R122, R48 ;  /* 0x0000007a340c723c */ /* 0x000fe60000081030 */
[----:B------:R-:W-:Y:S01]  /*163a0*/  STL [R1+0x7b8], R182 ;  /* 0x0007b8b601007387 */ /* 0x000fe20000100800 */
[----:B------:R-:W-:-:S03]  /*163b0*/  SEL R18, RZ, 0x4, !P1 ;  /* 0x00000004ff127807 */ /* 0x000fc60004800000 */
[----:B------:R-:W-:Y:S01]  /*163c0*/  STL [R1+0x7b4], R183 ;  /* 0x0007b4b701007387 */ /* 0x000fe20000100800 */
[----:B------:R-:W-:-:S03]  /*163d0*/  SHF.L.U64.HI R219, R224, 0x2, R219 ;  /* 0x00000002e0db7819 */ /* 0x000fc600000102db */
[----:B------:R-:W-:Y:S01]  /*163e0*/  STL [R1+0x7d0], R176 ;  /* 0x0007d0b001007387 */ /* 0x000fe20000100800 */
[----:B-1----:R-:W-:-:S03]  /*163f0*/  LEA R16, P1, R218, R5, 0x2 ;  /* 0x00000005da107211 */ /* 0x002fc600078210ff */
[----:B------:R-:W-:Y:S01]  /*16400*/  STL [R1+0x7cc], R177 ;  /* 0x0007ccb101007387 */ /* 0x000fe20000100800 */
[----:B------:R-:W-:-:S03]  /*16410*/  SEL R18, R18, RZ, !P5 ;  /* 0x000000ff12127207 */ /* 0x000fc60006800000 */
[----:B------:R-:W-:Y:S04]  /*16420*/  STL [R1+0x7c8], R178 ;  /* 0x0007c8b201007387 */ /* 0x000fe80000100800 */
[----:B------:R-:W-:Y:S04]  /*16430*/  STL [R1+0x7c4], R179 ;  /* 0x0007c4b301007387 */ /* 0x000fe80000100800 */
[----:B------:R-:W-:Y:S01]  /*16440*/  STL [R1+0x7e0], R172 ;  /* 0x0007e0ac01007387 */ /* 0x000fe20000100800 */
[----:B------:R-:W-:-:S03]  /*16450*/  IMAD.X R17, R3, 0x1, R219, P1 ;  /* 0x0000000103117824 */ /* 0x000fc600008e06db */
[----:B------:R-:W-:Y:S01]  /*16460*/  STL [R1+0x7dc], R173 ;  /* 0x0007dcad01007387 */ /* 0x000fe20000100800 */
[----:B------:R-:W-:-:S03]  /*16470*/  ISETP.NE.U32.AND P1, PT, R18, RZ, PT ;  /* 0x000000ff1200720c */ /* 0x000fc60003f25070 */
[----:B------:R-:W-:Y:S04]  /*16480*/  STL [R1+0x7d8], R174 ;  /* 0x0007d8ae01007387 */ /* 0x000fe80000100800 */
[----:B------:R-:W-:Y:S04]  /*16490*/  STL [R1+0x7d4], R175 ;  /* 0x0007d4af01007387 */ /* 0x000fe80000100800 */
[----:B------:R-:W-:Y:S04]  /*164a0*/  STL [R1+0x7f0], R152 ;  /* 0x0007f09801007387 */ /* 0x000fe80000100800 */
[----:B------:R-:W-:Y:S04]  /*164b0*/  STL [R1+0x7ec], R153 ;  /* 0x0007ec9901007387 */ /* 0x000fe80000100800 */
[----:B------:R-:W-:Y:S04]  /*164c0*/  STL [R1+0x7e8], R154 ;  /* 0x0007e89a01007387 */ /* 0x000fe80000100800 */
[----:B------:R-:W-:Y:S04]  /*164d0*/  STL [R1+0x7e4], R155 ;  /* 0x0007e49b01007387 */ /* 0x000fe80000100800 */
[----:B------:R-:W-:Y:S01]  /*164e0*/  STL [R1+0x800], R148 ;  /* 0x0008009401007387 */ /* 0x000fe20000100800 */
[----:B------:R-:W-:Y:S03]  /*164f0*/  HMMA.1688.F32.TF32 R188, R44, R120, R20 ;  /* 0x000000782cbc723c */ /* 0x000fe60000081014 */
[----:B------:R-:W-:Y:S01]  /*16500*/  STL [R1+0x7fc], R149 ;  /* 0x0007fc9501007387 */ /* 0x000fe20000100800 */
[----:B------:R-:W-:-:S03]  /*16510*/  IMAD.MOV.U32 R224, RZ, RZ, c[0x0][0x188] ;  /* 0x00006200ffe07624 */ /* 0x000fc600078e00ff */
[----:B------:R-:W-:Y:S01]  /*16520*/  STL [R1+0x7f8], R150 ;  /* 0x0007f89601007387 */ /* 0x000fe20000100800 */
[-C--:B--2---:R-:W-:Y:S03]  /*16530*/  HMMA.1688.F32.TF32 R20, R68, R72.reuse, R8 ;  /* 0x000000484414723c */ /* 0x084fe60000081008 */
[----:B------:R-:W-:Y:S04]  /*16540*/  STL [R1+0x7f4], R151 ;  /* 0x0007f49701007387 */ /* 0x000fe80000100800 */
[----:B------:R-:W-:Y:S01]  /*16550*/  STL [R1+0x810], R144 ;  /* 0x0008109001007387 */ /* 0x000fe20000100800 */
[C---:B------:R-:W-:Y:S03]  /*16560*/  HMMA.1688.F32.TF32 R64, R60.reuse, R72, R64 ;  /* 0x000000483c40723c */ /* 0x040fe60000081040 */
[----:B------:R-:W-:Y:S04]  /*16570*/  STL [R1+0x80c], R145 ;  /* 0x00080c9101007387 */ /* 0x000fe80000100800 */
[----:B------:R-:W-:Y:S01]  /*16580*/  STL [R1+0x808], R146 ;  /* 0x0008089201007387 */ /* 0x000fe20000100800 */
[C---:B---3--:R-:W-:Y:S03]  /*16590*/  HMMA.1688.F32.TF32 R8, R60.reuse, R92, R28 ;  /* 0x0000005c3c08723c */ /* 0x048fe6000008101c */
[----:B------:R-:W-:Y:S05]  /*165a0*/  STL [R1+0x804], R147 ;  /* 0x0008049301007387 */ /* 0x000fea0000100800 */
[C---:B------:R-:W-:Y:S01]  /*165b0*/  HMMA.1688.F32.TF32 R212, R60.reuse, R100, R212 ;  /* 0x000000643cd4723c */ /* 0x040fe200000810d4 */
[----:B------:R-:W-:Y:S04]  /*165c0*/  STL [R1+0x820], R140 ;  /* 0x0008208c01007387 */ /* 0x000fe80000100800 */
[----:B------:R-:W-:Y:S03]  /*165d0*/  STL [R1+0x81c], R141 ;  /* 0x00081c8d01007387 */ /* 0x000fe60000100800 */
[----:B------:R-:W-:Y:S01]  /*165e0*/  HMMA.1688.F32.TF32 R60, R60, R96, R228 ;  /* 0x000000603c3c723c */ /* 0x000fe200000810e4 */
[----:B------:R-:W-:Y:S04]  /*165f0*/  STL [R1+0x818], R142 ;  /* 0x0008188e01007387 */ /* 0x000fe80000100800 */
[----:B------:R1:W-:Y:S02]  /*16600*/  LDGSTS.E [R7+0x10400], [R16.64], P1 ;  /* 0x1040000010077fae */ /* 0x0003e40008921844 */
[----:B------:R-:W-:Y:S01]  /*16610*/  IMAD.SHL.U32 R231, R224, 0x8, RZ ;  /* 0x00000008e0e77824 */ /* 0x000fe200078e00ff */
[----:B------:R-:W-:Y:S01]  /*16620*/  ISETP.GT.AND P1, PT, R6, 0x8, PT ;  /* 0x000000080600780c */ /* 0x000fe20003f24270 */
[----:B------:R-:W-:Y:S04]  /*16630*/  STL [R1+0x814], R143 ;  /* 0x0008148f01007387 */ /* 0x000fe80000100800 */
[----:B------:R2:W-:Y:S01]  /*16640*/  STL [R1+0x830], R12 ;  /* 0x0008300c01007387 */ /* 0x0005e20000100800 */
[----:B------:R-:W-:-:S02]  /*16650*/  SEL R18, RZ, 0x4, !P1 ;  /* 0x00000004ff127807 */ /* 0x000fc40004800000 */
[C---:B-1----:R-:W-:Y:S02]  /*16660*/  LEA R16, P1, R231.reuse, R5, 0x2 ;  /* 0x00000005e7107211 */ /* 0x042fe400078210ff */
[----:B--2---:R-:W-:Y:S02]  /*16670*/  SHF.R.S32.HI R12, RZ, 0x1f, R231 ;  /* 0x0000001fff0c7819 */ /* 0x004fe400000114e7 */
[----:B------:R-:W-:Y:S02]  /*16680*/  SEL R18, R18, RZ, !P5 ;  /* 0x000000ff12127207 */ /* 0x000fe40006800000 */
[----:B------:R-:W-:-:S05]  /*16690*/  SHF.L.U64.HI R12, R231, 0x2, R12 ;  /* 0x00000002e70c7819 */ /* 0x000fca000001020c */
[----:B------:R-:W-:Y:S01]  /*166a0*/  IMAD.X R17, R3, 0x1, R12, P1 ;  /* 0x0000000103117824 */ /* 0x000fe200008e060c */
[----:B------:R-:W-:Y:S01]  /*166b0*/  ISETP.NE.U32.AND P1, PT, R18, RZ, PT ;  /* 0x000000ff1200720c */ /* 0x000fe20003f25070 */
[----:B------:R-:W-:-:S05]  /*166c0*/  IMAD R231, R224, 0xc, RZ ;  /* 0x0000000ce0e77824 */ /* 0x000fca00078e02ff */
[----:B------:R-:W-:-:S07]  /*166d0*/  SHF.R.S32.HI R12, RZ, 0x1f, R231 ;  /* 0x0000001fff0c7819 */ /* 0x000fce00000114e7 */
[----:B------:R1:W-:Y:S01]  /*166e0*/  LDGSTS.E [R7+0x10800], [R16.64], P1 ;  /* 0x1080000010077fae */ /* 0x0003e20008921844 */
[----:B------:R-:W-:Y:S02]  /*166f0*/  ISETP.GT.AND P1, PT, R6, 0xc, PT ;  /* 0x0000000c0600780c */ /* 0x000fe40003f24270 */
[----:B------:R-:W-:Y:S02]  /*16700*/  SHF.L.U64.HI R12, R231, 0x2, R12 ;  /* 0x00000002e70c7819 */ /* 0x000fe4000001020c */
[----:B------:R-:W-:-:S04]  /*16710*/  SEL R18, RZ, 0x4, !P1 ;  /* 0x00000004ff127807 */ /* 0x000fc80004800000 */
[----:B------:R-:W-:Y:S02]  /*16720*/  SEL R18, R18, RZ, !P5 ;  /* 0x000000ff12127207 */ /* 0x000fe40006800000 */
[----:B-1----:R-:W-:-:S05]  /*16730*/  LEA R16, P1, R231, R5, 0x2 ;  /* 0x00000005e7107211 */ /* 0x002fca00078210ff */
[----:B------:R-:W-:Y:S01]  /*16740*/  IMAD.X R17, R3, 0x1, R12, P1 ;  /* 0x0000000103117824 */ /* 0x000fe200008e060c */
[----:B------:R-:W-:Y:S01]  /*16750*/  ISETP.NE.U32.AND P1, PT, R18, RZ, PT ;  /* 0x000000ff1200720c */ /* 0x000fe20003f25070 */
[----:B------:R-:W-:-:S05]  /*16760*/  IMAD.SHL.U32 R231, R224, 0x10, RZ ;  /* 0x00000010e0e77824 */ /* 0x000fca00078e00ff */
        /* <DEDUP_REMOVED lines=39> */
[----:B------:R1:W-:Y:S01]  /*169e0*/  STL [R1+0x82c], R13 ;  /* 0x00082c0d01007387 */ /* 0x0003e20000100800 */
[----:B------:R-:W-:-:S11]  /*169f0*/  LOP3.LUT R226, R226, 0x3f, RZ, 0xc0, !PT ;  /* 0x0000003fe2e27812 */ /* 0x000fd600078ec0ff */
[----:B------:R2:W-:Y:S01]  /*16a00*/  LDGSTS.E [R7+0x11c00], [R16.64], P1 ;  /* 0x11c0000010077fae */ /* 0x0005e20008921844 */
[----:B------:R-:W-:Y:S02]  /*16a10*/  ISETP.GT.AND P1, PT, R6, 0x1, PT ;  /* 0x000000010600780c */ /* 0x000fe40003f24270 */
[----:B-1----:R-:W-:-:S04]  /*16a20*/  SHF.R.S32.HI R13, RZ, 0x1f, R225 ;  /* 0x0000001fff0d7819 */ /* 0x002fc800000114e1 */
[----:B------:R-:W-:Y:S02]  /*16a30*/  SHF.L.U64.HI R13, R225, 0x2, R13 ;  /* 0x00000002e10d7819 */ /* 0x000fe4000001020d */
[----:B--2---:R-:W-:Y:S02]  /*16a40*/  SEL R7, RZ, 0x4, !P1 ;  /* 0x00000004ff077807 */ /* 0x004fe40004800000 */
[----:B------:R-:W-:Y:S02]  /*16a50*/  IADD3 R16, P1, R218, R5, RZ ;  /* 0x00000005da107210 */ /* 0x000fe40007f3e0ff */
[----:B------:R-:W-:Y:S01]  /*16a60*/  SEL R7, R7, RZ, !P5 ;  /* 0x000000ff07077207 */ /* 0x000fe20006800000 */
[----:B------:R-:W-:Y:S02]  /*16a70*/  IMAD.SHL.U32 R226, R226, 0x4, RZ ;  /* 0x00000004e2e27824 */ /* 0x000fe400078e00ff */
[----:B------:R-:W-:Y:S01]  /*16a80*/  IMAD.X R17, R3, 0x1, R13, P1 ;  /* 0x0000000103117824 */ /* 0x000fe200008e060d */
[----:B------:R-:W-:-:S02]  /*16a90*/  ISETP.NE.U32.AND P1, PT, R7, RZ, PT ;  /* 0x000000ff0700720c */ /* 0x000fc40003f25070 */
[----:B------:R-:W-:Y:S01]  /*16aa0*/  LOP3.LUT R12, R226, 0x20, RZ, 0x3c, !PT ;  /* 0x00000020e20c7812 */ /* 0x000fe200078e3cff */
[----:B------:R-:W-:-:S04]  /*16ab0*/  IMAD.MOV.U32 R226, RZ, RZ, c[0x0][0x188] ;  /* 0x00006200ffe27624 */ /* 0x000fc800078e00ff */
[----:B------:R-:W-:Y:S02]  /*16ac0*/  IMAD R7, R4, 0x2000, R12 ;  /* 0x0000200004077824 */ /* 0x000fe400078e020c */
[----:B------:R-:W-:-:S04]  /*16ad0*/  IMAD R225, R226, 0x5, RZ ;  /* 0x00000005e2e17824 */ /* 0x000fc800078e02ff */
[----:B------:R1:W-:Y:S01]  /*16ae0*/  LDGSTS.E [R7+0x10100], [R16.64], P1 ;  /* 0x1010000010077fae */ /* 0x0003e20008921844 */
[----:B------:R-:W-:Y:S02]  /*16af0*/  ISETP.GT.AND P1, PT, R6, 0x5, PT ;  /* 0x000000050600780c */ /* 0x000fe40003f24270 */
[----:B------:R-:W-:Y:S02]  /*16b00*/  SHF.R.S32.HI R12, RZ, 0x1f, R225 ;  /* 0x0000001fff0c7819 */ /* 0x000fe400000114e1 */
[----:B------:R-:W-:Y:S02]  /*16b10*/  SEL R18, RZ, 0x4, !P1 ;  /* 0x00000004ff127807 */ /* 0x000fe40004800000 */
[C---:B------:R-:W-:Y:S02]  /*16b20*/  SHF.L.U64.HI R12, R225.reuse, 0x2, R12 ;  /* 0x00000002e10c7819 */ /* 0x040fe4000001020c */
        /* <DEDUP_REMOVED lines=24> */
[----:B------:R-:W-:Y:S01]  /*16cb0*/  HMMA.1688.F32.TF32 R32, R80, R122, R32 ;  /* 0x0000007a5020723c */ /* 0x000fe20000081020 */
[----:B------:R-:W-:-:S07]  /*16cc0*/  IMAD R225, R226, 0x11, RZ ;  /* 0x00000011e2e17824 */ /* 0x000fce00078e02ff */
[----:B------:R-:W-:Y:S01]  /*16cd0*/  HMMA.1688.F32.TF32 R48, R88, R122, R188 ;  /* 0x0000007a5830723c */ /* 0x000fe200000810bc */
[----:B------:R-:W-:-:S03]  /*16ce0*/  SHF.R.S32.HI R12, RZ, 0x1f, R225 ;  /* 0x0000001fff0c7819 */ /* 0x000fc600000114e1 */
[----:B------:R1:W-:Y:S01]  /*16cf0*/  LDGSTS.E [R7+0x10d00], [R16.64], P1 ;  /* 0x10d0000010077fae */ /* 0x0003e20008921844 */
[----:B------:R-:W-:Y:S02]  /*16d00*/  ISETP.GT.AND P1, PT, R6, 0x11, PT ;  /* 0x000000110600780c */ /* 0x000fe40003f24270 */
[C---:B------:R-:W-:Y:S02]  /*16d10*/  SHF.L.U64.HI R12, R225.reuse, 0x2, R12 ;  /* 0x00000002e10c7819 */ /* 0x040fe4000001020c */
[----:B------:R-:W-:Y:S01]  /*16d20*/  SEL R18, RZ, 0x4, !P1 ;  /* 0x00000004ff127807 */ /* 0x000fe20004800000 */
[----:B------:R-:W-:Y:S03]  /*16d30*/  STL [R1+0x828], R14 ;  /* 0x0008280e01007387 */ /* 0x000fe60000100800 */
[----:B------:R-:W-:Y:S02]  /*16d40*/  SEL R18, R18, RZ, !P5 ;  /* 0x000000ff12127207 */ /* 0x000fe40006800000 */
[----:B-1----:R-:W-:Y:S01]  /*16d50*/  LEA R16, P1, R225, R5, 0x2 ;  /* 0x00000005e1107211 */ /* 0x002fe200078210ff */
[----:B------:R1:W-:Y:S04]  /*16d60*/  STL [R1+0x824], R15 ;  /* 0x0008240f01007387 */ /* 0x0003e80000100800 */
[----:B------:R-:W-:Y:S01]  /*16d70*/  IMAD.X R17, R3, 0x1, R12, P1 ;  /* 0x0000000103117824 */ /* 0x000fe200008e060c */
[----:B------:R-:W-:Y:S01]  /*16d80*/  ISETP.NE.U32.AND P1, PT, R18, RZ, PT ;  /* 0x000000ff1200720c */ /* 0x000fe20003f25070 */
[----:B------:R-:W-:Y:S04]  /*16d90*/  STL [R1+0x840], R32 ;  /* 0x0008402001007387 */ /* 0x000fe80000100800 */
[----:B------:R-:W-:Y:S04]  /*16da0*/  STL [R1+0x83c], R33 ;  /* 0x00083c2101007387 */ /* 0x000fe80000100800 */
[----:B------:R-:W-:Y:S04]  /*16db0*/  STL [R1+0x838], R34 ;  /* 0x0008382201007387 */ /* 0x000fe80000100800 */
[----:B------:R-:W-:Y:S04]  /*16dc0*/  STL [R1+0x834], R35 ;  /* 0x0008342301007387 */ /* 0x000fe80000100800 */
[----:B------:R-:W-:Y:S04]  /*16dd0*/  STL [R1+0x850], R40 ;  /* 0x0008502801007387 */ /* 0x000fe80000100800 */
[----:B------:R-:W-:Y:S04]  /*16de0*/  STL [R1+0x84c], R41 ;  /* 0x00084c2901007387 */ /* 0x000fe80000100800 */
[----:B------:R-:W-:Y:S01]  /*16df0*/  STL [R1+0x848], R42 ;  /* 0x0008482a01007387 */ /* 0x000fe20000100800 */
[----:B------:R-:W-:-:S03]  /*16e00*/  IMAD R225, R226, 0x15, RZ ;  /* 0x00000015e2e17824 */ /* 0x000fc600078e02ff */
[----:B------:R-:W-:Y:S04]  /*16e10*/  STL [R1+0x844], R43 ;  /* 0x0008442b01007387 */ /* 0x000fe80000100800 */
[----:B------:R-:W-:Y:S04]  /*16e20*/  STL [R1+0x860], R48 ;  /* 0x0008603001007387 */ /* 0x000fe80000100800 */
[----:B------:R-:W-:Y:S04]  /*16e30*/  STL [R1+0x85c], R49 ;  /* 0x00085c3101007387 */ /* 0x000fe80000100800 */
[----:B------:R-:W-:Y:S04]  /*16e40*/  STL [R1+0x858], R50 ;  /* 0x0008583201007387 */ /* 0x000fe80000100800 */
[----:B------:R-:W-:Y:S01]  /*16e50*/  STL [R1+0x854], R51 ;  /* 0x0008543301007387 */ /* 0x000fe20000100800 */
[----:B------:R-:W-:-:S03]  /*16e60*/  SHF.R.S32.HI R12, RZ, 0x1f, R225 ;  /* 0x0000001fff0c7819 */ /* 0x000fc600000114e1 */
[----:B------:R-:W-:Y:S04]  /*16e70*/  STL [R1+0x864], R216 ;  /* 0x000864d801007387 */ /* 0x000fe80000100800 */
[----:B------:R2:W-:Y:S01]  /*16e80*/  LDGSTS.E [R7+0x11100], [R16.64], P1 ;  /* 0x1110000010077fae */ /* 0x0005e20008921844 */
[----:B------:R-:W-:-:S03]  /*16e90*/  ISETP.GT.AND P1, PT, R6, 0x15, PT ;  /* 0x000000150600780c */ /* 0x000fc60003f24270 */
[----:B------:R-:W-:Y:S01]  /*16ea0*/  STL [R1+0x220], R4 ;  /* 0x0002200401007387 */ /* 0x000fe20000100800 */
[----:B------:R-:W-:-:S03]  /*16eb0*/  SEL R18, RZ, 0x4, !P1 ;  /* 0x00000004ff127807 */ /* 0x000fc60004800000 */
[----:B------:R-:W3:Y:S04]  /*16ec0*/  LDL.LU R220, [R1+0x1d0] ;  /* 0x0001d00001dc7983 */ /* 0x000ee80000300800 */
[----:B------:R-:W3:Y:S01]  /*16ed0*/  LDL.LU R221, [R1+0x1d4] ;  /* 0x0001d40001dd7983 */ /* 0x000ee20000300800 */
[----:B------:R-:W-:-:S03]  /*16ee0*/  SHF.L.U64.HI R12, R225, 0x2, R12 ;  /* 0x00000002e10c7819 */ /* 0x000fc6000001020c */
[----:B------:R-:W3:Y:S01]  /*16ef0*/  LDL.LU R222, [R1+0x1d8] ;  /* 0x0001d80001de7983 */ /* 0x000ee20000300800 */
[----:B--2---:R-:W-:-:S03]  /*16f00*/  LEA R16, P1, R225, R5, 0x2 ;  /* 0x00000005e1107211 */ /* 0x004fc600078210ff */
[----:B------:R-:W3:Y:S01]  /*16f10*/  LDL.LU R223, [R1+0x1dc] ;  /* 0x0001dc0001df7983 */ /* 0x000ee20000300800 */
[----:B------:R-:W-:-:S03]  /*16f20*/  SEL R18, R18, RZ, !P5 ;  /* 0x000000ff12127207 */ /* 0x000fc60006800000 */
[----:B------:R-:W2:Y:S04]  /*16f30*/  LDL.LU R228, [R1+0x1e0] ;  /* 0x0001e00001e47983 */ /* 0x000ea80000300800 */
[----:B------:R-:W2:Y:S04]  /*16f40*/  LDL.LU R229, [R1+0x1e4] ;  /* 0x0001e40001e57983 */ /* 0x000ea80000300800 */
[----:B------:R-:W2:Y:S01]  /*16f50*/  LDL.LU R230, [R1+0x1e8] ;  /* 0x0001e80001e67983 */ /* 0x000ea20000300800 */
[----:B------:R-:W-:-:S03]  /*16f60*/  IMAD.X R17, R3, 0x1, R12, P1 ;  /* 0x0000000103117824 */ /* 0x000fc600008e060c */
[----:B------:R-:W2:Y:S01]  /*16f70*/  LDL.LU R231, [R1+0x1ec] ;  /* 0x0001ec0001e77983 */ /* 0x000ea20000300800 */
[----:B------:R-:W-:Y:S01]  /*16f80*/  ISETP.NE.U32.AND P1, PT, R18, RZ, PT ;  /* 0x000000ff1200720c */ /* 0x000fe20003f25070 */
[----:B------:R-:W-:Y:S02]  /*16f90*/  IMAD R225, R226, 0x19, RZ ;  /* 0x00000019e2e17824 */ /* 0x000fe400078e02ff */
[----:B------:R-:W4:Y:S03]  /*16fa0*/  LDL.LU R224, [R1+0x1c0] ;  /* 0x0001c00001e07983 */ /* 0x000f260000300800 */
        /* <DEDUP_REMOVED lines=19> */
[----:B------:R-:W-:-:S04]  /*170e0*/  IMAD.MOV.U32 R226, RZ, RZ, c[0x0][0x188] ;  /* 0x00006200ffe27624 */ /* 0x000fc800078e00ff */
[----:B------:R-:W-:-:S05]  /*170f0*/  IMAD.SHL.U32 R226, R226, 0x2, RZ ;  /* 0x00000002e2e27824 */ /* 0x000fca00078e00ff */
[----:B------:R-:W-:-:S03]  /*17100*/  SHF.R.S32.HI R13, RZ, 0x1f, R226 ;  /* 0x0000001fff0d7819 */ /* 0x000fc600000114e2 */
[----:B------:R1:W-:Y:S01]  /*17110*/  LDGSTS.E [R7+0x11d00], [R16.64], P1 ;  /* 0x11d0000010077fae */ /* 0x0003e20008921844 */
[----:B------:R-:W-:Y:S02]  /*17120*/  ISETP.GT.AND P1, PT, R6, 0x2, PT ;  /* 0x000000020600780c */ /* 0x000fe40003f24270 */
[C---:B------:R-:W-:Y:S01]  /*17130*/  SHF.L.U64.HI R13, R226.reuse, 0x2, R13 ;  /* 0x00000002e20d7819 */ /* 0x040fe2000001020d */
[----:B------:R-:W-:Y:S01]  /*17140*/  IMAD.SHL.U32 R227, R227, 0x4, RZ ;  /* 0x00000004e3e37824 */ /* 0x000fe200078e00ff */
[----:B-1----:R-:W-:Y:S02]  /*17150*/  SEL R7, RZ, 0x4, !P1 ;  /* 0x00000004ff077807 */ /* 0x002fe40004800000 */
[----:B------:R-:W-:Y:S02]  /*17160*/  LEA R16, P1, R226, R5, 0x2 ;  /* 0x00000005e2107211 */ /* 0x000fe400078210ff */
[----:B------:R-:W-:-:S03]  /*17170*/  SEL R7, R7, RZ, !P5 ;  /* 0x000000ff07077207 */ /* 0x000fc60006800000 */
[----:B------:R-:W-:Y:S01]  /*17180*/  IMAD.X R17, R3, 0x1, R13, P1 ;  /* 0x0000000103117824 */ /* 0x000fe200008e060d */
[----:B------:R-:W-:Y:S02]  /*17190*/  ISETP.NE.U32.AND P1, PT, R7, RZ, PT ;  /* 0x000000ff0700720c */ /* 0x000fe40003f25070 */
        /* <DEDUP_REMOVED lines=8> */
[----:B------:R-:W-:Y:S02]  /*17220*/  SHF.L.U64.HI R12, R226, 0x2, R12 ;  /* 0x00000002e20c7819 */ /* 0x000fe4000001020c */
        /* <DEDUP_REMOVED lines=35> */
[----:B------:R-:W-:-:S05]  /*17460*/  IMAD R13, R227, 0x16, RZ ;  /* 0x00000016e30d7824 */ /* 0x000fca00078e02ff */
[----:B------:R-:W-:-:S03]  /*17470*/  SHF.R.S32.HI R12, RZ, 0x1f, R13 ;  /* 0x0000001fff0c7819 */ /* 0x000fc6000001140d */
        /* <DEDUP_REMOVED lines=8> */
[----:B------:R-:W-:Y:S02]  /*17500*/  IMAD.MOV.U32 R225, RZ, RZ, R252 ;  /* 0x000000ffffe17224 */ /* 0x000fe400078e00fc */
[----:B------:R-:W-:-:S04]  /*17510*/  IMAD.MOV.U32 R252, RZ, RZ, c[0x0][0x188] ;  /* 0x00006200fffc7624 */ /* 0x000fc800078e00ff */
[----:B------:R-:W-:-:S06]  /*17520*/  IMAD R219, R252, 0x1a, RZ ;  /* 0x0000001afcdb7824 */ /* 0x000fcc00078e02ff */
        /* <DEDUP_REMOVED lines=23> */
[C---:B------:R-:W-:Y:S02]  /*176a0*/  SHF.L.U64.HI R12, R252.reuse, 0x2, R12 ;  /* 0x00000002fc0c7819 */ /* 0x040fe4000001020c */
[----:B-1----:R-:W-:Y:S02]  /*176b0*/  SEL R7, RZ, 0x4, !P1 ;  /* 0x00000004ff077807 */ /* 0x002fe40004800000 */
[----:B------:R-:W-:Y:S02]  /*176c0*/  LEA R16, P1, R252, R5, 0x2 ;  /* 0x00000005fc107211 */ /* 0x000fe400078210ff */
[----:B------:R-:W-:-:S03]  /*176d0*/  SEL R7, R7, RZ, !P5 ;  /* 0x000000ff07077207 */ /* 0x000fc60006800000 */
[----:B------:R-:W-:Y:S01]  /*176e0*/  IMAD.X R17, R3, 0x1, R12, P1 ;  /* 0x0000000103117824 */ /* 0x000fe200008e060c */
[----:B------:R-:W-:Y:S02]  /*176f0*/  ISETP.NE.U32.AND P1, PT, R7, RZ, PT ;  /* 0x000000ff0700720c */ /* 0x000fe40003f25070 */
[----:B------:R-:W-:Y:S01]  /*17700*/  LOP3.LUT R12, R217, 0x60, RZ, 0x3c, !PT ;  /* 0x00000060d90c7812 */ /* 0x000fe200078e3cff */
[----:B------:R-:W-:Y:S01]  /*17710*/  IMAD.MOV.U32 R252, RZ, RZ, c[0x0][0x188] ;  /* 0x00006200fffc7624 */ /* 0x000fe200078e00ff */
[----:B------:R-:W-:Y:S03]  /*17720*/  HMMA.1688.F32.TF32 R24, R76, R72, R24 ;  /* 0x000000484c18723c */ /* 0x000fe60000081018 */
[----:B------:R-:W-:-:S05]  /*17730*/  IMAD R7, R4, 0x2000, R12 ;  /* 0x0000200004077824 */ /* 0x000fca00078e020c */
[----:B------:R-:W-:Y:S01]  /*17740*/  HMMA.1688.F32.TF32 R192, R76, R92, R236 ;  /* 0x0000005c4cc0723c */ /* 0x000fe200000810ec */
[----:B------:R1:W-:Y:S01]  /*17750*/  LDGSTS.E [R7+0x10300], [R16.64], P1 ;  /* 0x1030000010077fae */ /* 0x0003e20008921844 */
[----:B------:R-:W-:-:S06]  /*17760*/  ISETP.GT.AND P1, PT, R6, 0x7, PT ;  /* 0x000000070600780c */ /* 0x000fcc0003f24270 */
[----:B--2---:R-:W-:Y:S07]  /*17770*/  HMMA.1688.F32.TF32 R76, R76, R96, R228 ;  /* 0x000000604c4c723c */ /* 0x004fee00000810e4 */
[----:B------:R-:W-:Y:S01]  /*17780*/  IMAD R231, R252, 0x7, RZ ;  /* 0x00000007fce77824 */ /* 0x000fe200078e02ff */
[----:B------:R-:W-:-:S04]  /*17790*/  SEL R18, RZ, 0x4, !P1 ;  /* 0x00000004ff127807 */ /* 0x000fc80004800000 */
[----:B------:R-:W-:Y:S02]  /*177a0*/  SHF.R.S32.HI R12, RZ, 0x1f, R231 ;  /* 0x0000001fff0c7819 */ /* 0x000fe400000114e7 */
[C---:B-1----:R-:W-:Y:S02]  /*177b0*/  LEA R16, P1, R231.reuse, R5, 0x2 ;  /* 0x00000005e7107211 */ /* 0x042fe400078210ff */
[----:B------:R-:W-:Y:S02]  /*177c0*/  SHF.L.U64.HI R12, R231, 0x2, R12 ;  /* 0x00000002e70c7819 */ /* 0x000fe4000001020c */
[----:B------:R-:W-:-:S03]  /*177d0*/  SEL R18, R18, RZ, !P5 ;  /* 0x000000ff12127207 */ /* 0x000fc60006800000 */
[----:B------:R-:W-:Y:S01]  /*177e0*/  IMAD.X R17, R3, 0x1, R12, P1 ;  /* 0x0000000103117824 */ /* 0x000fe200008e060c */
[----:B------:R-:W-:Y:S01]  /*177f0*/  ISETP.NE.U32.AND P1, PT, R18, RZ, PT ;  /* 0x000000ff1200720c */ /* 0x000fe20003f25070 */
[----:B------:R-:W-:Y:S01]  /*17800*/  IMAD R252, R252, 0xb, RZ ;  /* 0x0000000bfcfc7824 */ /* 0x000fe200078e02ff */
[----:B------:R-:W-:Y:S04]  /*17810*/  HMMA.1688.F32.TF32 R112, R44, R72, R36 ;  /* 0x000000482c70723c */ /* 0x000fe80000081024 */
[----:B------:R-:W-:-:S07]  /*17820*/  SHF.R.S32.HI R12, RZ, 0x1f, R252 ;  /* 0x0000001fff0c7819 */ /* 0x000fce00000114fc */
[----:B------:R1:W-:Y:S01]  /*17830*/  LDGSTS.E [R7+0x10700], [R16.64], P1 ;  /* 0x1070000010077fae */ /* 0x0003e20008921844 */
[----:B------:R-:W-:Y:S02]  /*17840*/  ISETP.GT.AND P1, PT, R6, 0xb, PT ;  /* 0x0000000b0600780c */ /* 0x000fe40003f24270 */
[C---:B------:R-:W-:Y:S02]  /*17850*/  SHF.L.U64.HI R12, R252.reuse, 0x2, R12 ;  /* 0x00000002fc0c7819 */ /* 0x040fe4000001020c */
[----:B-1----:R-:W-:Y:S02]  /*17860*/  SEL R16, RZ, 0x4, !P1 ;  /* 0x00000004ff107807 */ /* 0x002fe40004800000 */
[----:B------:R-:W-:Y:S02]  /*17870*/  LEA R72, P1, R252, R5, 0x2 ;  /* 0x00000005fc487211 */ /* 0x000fe400078210ff */
[----:B------:R-:W-:Y:S01]  /*17880*/  SEL R16, R16, RZ, !P5 ;  /* 0x000000ff10107207 */ /* 0x000fe20006800000 */
[----:B------:R-:W-:-:S02]  /*17890*/  IMAD.MOV.U32 R226, RZ, RZ, R0 ;  /* 0x000000ffffe27224 */ /* 0x000fc400078e0000 */
[----:B------:R-:W-:Y:S01]  /*178a0*/  IMAD.X R73, R3, 0x1, R12, P1 ;  /* 0x0000000103497824 */ /* 0x000fe200008e060c */
[----:B------:R-:W-:Y:S01]  /*178b0*/  ISETP.NE.U32.AND P1, PT, R16, RZ, PT ;  /* 0x000000ff1000720c */ /* 0x000fe20003f25070 */
[----:B------:R-:W-:Y:S01]  /*178c0*/  IMAD.MOV.U32 R227, RZ, RZ, R2 ;  /* 0x000000ffffe37224 */ /* 0x000fe200078e0002 */
[C---:B------:R-:W-:Y:S01]  /*178d0*/  HMMA.1688.F32.TF32 R16, R52.reuse, R74, R64 ;  /* 0x0000004a3410723c */ /* 0x040fe20000081040 */
[----:B------:R-:W2:Y:S04]  /*178e0*/  LDL.LU R0, [R1+0x9c4] ;  /* 0x0009c40001007983 */ /* 0x000ea80000300800 */
[----:B------:R-:W2:Y:S03]  /*178f0*/  LDL.LU R2, [R1+0x9c0] ;  /* 0x0009c00001027983 */ /* 0x000ea60000300800 */
[----:B------:R-:W-:Y:S08]  /*17900*/  HMMA.1688.F32.TF32 R8, R52, R94, R8 ;  /* 0x0000005e3408723c */ /* 0x000ff00000081008 */
[----:B------:R-:W-:Y:S08]  /*17910*/  HMMA.1688.F32.TF32 R28, R68, R108, R104 ;  /* 0x0000006c441c723c */ /* 0x000ff00000081068 */
[C---:B------:R-:W-:Y:S01]  /*17920*/  HMMA.1688.F32.TF32 R116, R44.reuse, R92, R240 ;  /* 0x0000005c2c74723c */ /* 0x040fe200000810f0 */
[----:B------:R-:W-:Y:S01]  /*17930*/  IMAD.MOV.U32 R252, RZ, RZ, c[0x0][0x188] ;  /* 0x00006200fffc7624 */ /* 0x000fe200078e00ff */
[----:B------:R1:W-:Y:S06]  /*17940*/  LDGSTS.E [R7+0x10b00], [R72.64], P1 ;  /* 0x10b0000048077fae */ /* 0x0003ec0008921844 */
[C---:B------:R-:W-:Y:S08]  /*17950*/  HMMA.1688.F32.TF32 R104, R44.reuse, R100, R248 ;  /* 0x000000642c68723c */ /* 0x040ff000000810f8 */
[----:B----4-:R-:W-:Y:S08]  /*17960*/  HMMA.1688.F32.TF32 R120, R44, R96, R224 ;  /* 0x000000602c78723c */ /* 0x010ff000000810e0 */
[C---:B------:R-:W-:Y:S08]  /*17970*/  HMMA.1688.F32.TF32 R44, R52.reuse, R110, R200 ;  /* 0x0000006e342c723c */ /* 0x040ff000000810c8 */
[----:B------:R-:W-:Y:S01]  /*17980*/  HMMA.1688.F32.TF32 R12, R52, R102, R212 ;  /* 0x00000066340c723c */ /* 0x000fe200000810d4 */
        /* <DEDUP_REMOVED lines=8> */
[----:B------:R4:W-:Y:S01]  /*17a10*/  STL [R1+0x878], R11 ;  /* 0x0008780b01007387 */ /* 0x0009e20000100800 */
[----:B------:R-:W-:-:S03]  /*17a20*/  ISETP.GT.AND P1, PT, R6, 0xf, PT ;  /* 0x0000000f0600780c */ /* 0x000fc60003f24270 */
[----:B------:R-:W-:Y:S04]  /*17a30*/  STL [R1+0x894], R44 ;  /* 0x0008942c01007387 */ /* 0x000fe80000100800 */
[----:B------:R-:W-:Y:S04]  /*17a40*/  STL [R1+0x890], R45 ;  /* 0x0008902d01007387 */ /* 0x000fe80000100800 */
[----:B------:R-:W-:Y:S01]  /*17a50*/  STL [R1+0x88c], R46 ;  /* 0x00088c2e01007387 */ /* 0x000fe20000100800 */
[----:B----4-:R-:W-:Y:S03]  /*17a60*/  HMMA.1688.F32.TF32 R8, R52, R98, R60 ;  /* 0x000000623408723c */ /* 0x010fe6000008103c */
[----:B------:R-:W-:Y:S04]  /*17a70*/  STL [R1+0x888], R47 ;  /* 0x0008882f01007387 */ /* 0x000fe80000100800 */
[----:B------:R4:W-:Y:S01]  /*17a80*/  STL.64 [R1], R12 ;  /* 0x0000000c01007387 */ /* 0x0009e20000100a00 */
[----:B------:R-:W-:-:S02]  /*17a90*/  SEL R52, RZ, 0x4, !P1 ;  /* 0x00000004ff347807 */ /* 0x000fc40004800000 */
[----:B------:R-:W-:Y:S02]  /*17aa0*/  LEA R60, P1, R252, R5, 0x2 ;  /* 0x00000005fc3c7211 */ /* 0x000fe400078210ff */
[----:B------:R-:W-:Y:S02]  /*17ab0*/  SEL R52, R52, RZ, !P5 ;  /* 0x000000ff34347207 */ /* 0x000fe40006800000 */
[----:B----4-:R-:W-:-:S04]  /*17ac0*/  SHF.R.S32.HI R12, RZ, 0x1f, R252 ;  /* 0x0000001fff0c7819 */ /* 0x010fc800000114fc */
[----:B------:R-:W-:-:S05]  /*17ad0*/  SHF.L.U64.HI R12, R252, 0x2, R12 ;  /* 0x00000002fc0c7819 */ /* 0x000fca000001020c */
[----:B------:R-:W-:Y:S01]  /*17ae0*/  IMAD.X R61, R3, 0x1, R12, P1 ;  /* 0x00000001033d7824 */ /* 0x000fe200008e060c */
[----:B------:R-:W-:Y:S01]  /*17af0*/  ISETP.NE.U32.AND P1, PT, R52, RZ, PT ;  /* 0x000000ff3400720c */ /* 0x000fe20003f25070 */
[----:B------:R-:W-:Y:S01]  /*17b00*/  IMAD.MOV.U32 R252, RZ, RZ, c[0x0][0x188] ;  /* 0x00006200fffc7624 */ /* 0x000fe200078e00ff */
[----:B------:R-:W-:Y:S03]  /*17b10*/  HMMA.1688.F32.TF32 R36, R68, R92, R232 ;  /* 0x0000005c4424723c */ /* 0x000fe600000810e8 */
[----:B------:R-:W-:-:S05]  /*17b20*/  IMAD R252, R252, 0x13, RZ ;  /* 0x00000013fcfc7824 */ /* 0x000fca00078e02ff */
[C---:B------:R-:W-:Y:S01]  /*17b30*/  HMMA.1688.F32.TF32 R24, R56.reuse, R74, R24 ;  /* 0x0000004a3818723c */ /* 0x040fe20000081018 */
[----:B------:R-:W-:Y:S04]  /*17b40*/  STL.64 [R1+0x8], R14 ;  /* 0x0000080e01007387 */ /* 0x000fe80000100a00 */
[----:B------:R4:W-:Y:S01]  /*17b50*/  LDGSTS.E [R7+0x10f00], [R60.64], P1 ;  /* 0x10f000003c077fae */ /* 0x0009e20008921844 */
[----:B------:R-:W-:Y:S02]  /*17b60*/  ISETP.GT.AND P1, PT, R6, 0x13, PT ;  /* 0x000000130600780c */ /* 0x000fe40003f24270 */
[----:B------:R-:W-:Y:S01]  /*17b70*/  HMMA.1688.F32.TF32 R64, R56, R94, R192 ;  /* 0x0000005e3840723c */ /* 0x000fe200000810c0 */
[----:B------:R1:W-:Y:S07]  /*17b80*/  STL.64 [R1+0x30], R8 ;  /* 0x0000300801007387 */ /* 0x0003ee0000100a00 */
[----:B------:R-:W-:Y:S01]  /*17b90*/  HMMA.1688.F32.TF32 R188, R68, R100, R244 ;  /* 0x0000006444bc723c */ /* 0x000fe200000810f4 */
[----:B----4-:R-:W-:-:S02]  /*17ba0*/  SEL R60, RZ, 0x4, !P1 ;  /* 0x00000004ff3c7807 */ /* 0x010fc40004800000 */
[----:B-1----:R-:W-:-:S05]  /*17bb0*/  SHF.R.S32.HI R8, RZ, 0x1f, R252 ;  /* 0x0000001fff087819 */ /* 0x002fca00000114fc */
[----:B------:R-:W-:Y:S01]  /*17bc0*/  HMMA.1688.F32.TF32 R52, R56, R110, R196 ;  /* 0x0000006e3834723c */ /* 0x000fe200000810c4 */
[C---:B------:R-:W-:Y:S02]  /*17bd0*/  SHF.L.U64.HI R8, R252.reuse, 0x2, R8 ;  /* 0x00000002fc087819 */ /* 0x040fe40000010208 */
[----:B------:R-:W-:Y:S02]  /*17be0*/  LEA R72, P1, R252, R5, 0x2 ;  /* 0x00000005fc487211 */ /* 0x000fe400078210ff */
[----:B------:R-:W-:-:S03]  /*17bf0*/  SEL R60, R60, RZ, !P5 ;  /* 0x000000ff3c3c7207 */ /* 0x000fc60006800000 */
[----:B---3--:R-:W-:Y:S01]  /*17c00*/  HMMA.1688.F32.TF32 R68, R68, R96, R220 ;  /* 0x000000604444723c */ /* 0x008fe200000810dc */
[----:B------:R-:W-:Y:S01]  /*17c10*/  IMAD.X R73, R3, 0x1, R8, P1 ;  /* 0x0000000103497824 */ /* 0x000fe200008e0608 */
[----:B------:R-:W-:-:S06]  /*17c20*/  ISETP.NE.U32.AND P1, PT, R60, RZ, PT ;  /* 0x000000ff3c00720c */ /* 0x000fcc0003f25070 */
[----:B------:R-:W-:Y:S01]  /*17c30*/  HMMA.1688.F32.TF32 R244, R56, R102, R204 ;  /* 0x0000006638f4723c */ /* 0x000fe200000810cc */
[----:B------:R-:W-:Y:S01]  /*17c40*/  STL.64 [R1+0x38], R10 ;  /* 0x0000380a01007387 */ /* 0x000fe20000100a00 */
[----:B------:R-:W-:-:S05]  /*17c50*/  IMAD.MOV.U32 R252, RZ, RZ, c[0x0][0x188] ;  /* 0x00006200fffc7624 */ /* 0x000fca00078e00ff */
[----:B------:R1:W-:Y:S01]  /*17c60*/  LDGSTS.E [R7+0x11300], [R72.64], P1 ;  /* 0x1130000048077fae */ /* 0x0003e20008921844 */
[----:B------:R-:W-:Y:S03]  /*17c70*/  HMMA.1688.F32.TF32 R56, R56, R98, R76 ;  /* 0x000000623838723c */ /* 0x000fe6000008104c */
[----:B------:R-:W-:Y:S05]  /*17c80*/  STL [R1+0x8a4], R24 ;  /* 0x0008a41801007387 */ /* 0x000fea0000100800 */
[----:B------:R-:W-:Y:S01]  /*17c90*/  HMMA.1688.F32.TF32 R20, R80, R74, R20 ;  /* 0x0000004a5014723c */ /* 0x000fe20000081014 */
[----:B------:R-:W-:Y:S01]  /*17ca0*/  STL [R1+0x8a0], R25 ;  /* 0x0008a01901007387 */ /* 0x000fe20000100800 */
[----:B------:R-:W-:-:S03]  /*17cb0*/  IMAD R252, R252, 0x17, RZ ;  /* 0x00000017fcfc7824 */ /* 0x000fc600078e02ff */
[----:B------:R-:W-:Y:S03]  /*17cc0*/  STL [R1+0x89c], R26 ;  /* 0x00089c1a01007387 */ /* 0x000fe60000100800 */
[C---:B------:R-:W-:Y:S01]  /*17cd0*/  HMMA.1688.F32.TF32 R36, R80.reuse, R94, R36 ;  /* 0x0000005e5024723c */ /* 0x040fe20000081024 */
[----:B------:R-:W-:Y:S04]  /*17ce0*/  STL [R1+0x898], R27 ;  /* 0x0008981b01007387 */ /* 0x000fe80000100800 */
[----:B------:R-:W-:Y:S03]  /*17cf0*/  STL [R1+0x8b4], R64 ;  /* 0x0008b44001007387 */ /* 0x000fe60000100800 */
[----:B------:R-:W-:Y:S01]  /*17d00*/  HMMA.1688.F32.TF32 R28, R80, R110, R28 ;  /* 0x0000006e501c723c */ /* 0x000fe2000008101c */
[----:B------:R-:W-:Y:S01]  /*17d10*/  STL [R1+0x8b0], R65 ;  /* 0x0008b04101007387 */ /* 0x000fe20000100800 */
[----:B------:R-:W-:-:S03]  /*17d20*/  ISETP.GT.AND P1, PT, R6, 0x17, PT ;  /* 0x000000170600780c */ /* 0x000fc60003f24270 */
[----:B------:R-:W-:Y:S01]  /*17d30*/  STL [R1+0x8ac], R66 ;  /* 0x0008ac4201007387 */ /* 0x000fe20000100800 */
[----:B------:R-:W-:-:S03]  /*17d40*/  SHF.R.S32.HI R8, RZ, 0x1f, R252 ;  /* 0x0000001fff087819 */ /* 0x000fc600000114fc */
[----:B------:R-:W-:Y:S01]  /*17d50*/  STL [R1+0x8a8], R67 ;  /* 0x0008a84301007387 */ /* 0x000fe20000100800 */
[C---:B------:R-:W-:Y:S03]  /*17d60*/  HMMA.1688.F32.TF32 R60, R80.reuse, R102, R188 ;  /* 0x00000066503c723c */ /* 0x040fe600000810bc */
[----:B------:R-:W-:Y:S04]  /*17d70*/  STL [R1+0x8c4], R52 ;  /* 0x0008c43401007387 */ /* 0x000fe80000100800 */
[----:B------:R-:W-:Y:S01]  /*17d80*/  STL [R1+0x8c0], R53 ;  /* 0x0008c03501007387 */ /* 0x000fe20000100800 */
[----:B------:R-:W-:Y:S03]  /*17d90*/  HMMA.1688.F32.TF32 R80, R80, R98, R68 ;  /* 0x000000625050723c */ /* 0x000fe60000081044 */
[----:B------:R-:W-:Y:S01]  /*17da0*/  STL [R1+0x8bc], R54 ;  /* 0x0008bc3601007387 */ /* 0x000fe20000100800 */
[----:B------:R-:W-:-:S03]  /*17db0*/  SHF.L.U64.HI R8, R252, 0x2, R8 ;  /* 0x00000002fc087819 */ /* 0x000fc60000010208 */
[----:B------:R-:W-:Y:S01]  /*17dc0*/  STL [R1+0x8b8], R55 ;  /* 0x0008b83701007387 */ /* 0x000fe20000100800 */
[----:B------:R-:W-:-:S03]  /*17dd0*/  SEL R68, RZ, 0x4, !P1 ;  /* 0x00000004ff447807 */ /* 0x000fc60004800000 */
[----:B------:R-:W-:Y:S01]  /*17de0*/  STL [R1+0x8d4], R244 ;  /* 0x0008d4f401007387 */ /* 0x000fe20000100800 */
[----:B------:R-:W-:-:S03]  /*17df0*/  LEA R76, P1, R252, R5, 0x2 ;  /* 0x00000005fc4c7211 */ /* 0x000fc600078210ff */
[----:B------:R-:W-:Y:S01]  /*17e00*/  STL [R1+0x8d0], R245 ;  /* 0x0008d0f501007387 */ /* 0x000fe20000100800 */
[----:B------:R-:W-:-:S03]  /*17e10*/  SEL R68, R68, RZ, !P5 ;  /* 0x000000ff44447207 */ /* 0x000fc60006800000 */
[----:B------:R-:W-:Y:S01]  /*17e20*/  STL [R1+0x8cc], R246 ;  /* 0x0008ccf601007387 */ /* 0x000fe20000100800 */
[----:B-1----:R-:W-:Y:S03]  /*17e30*/  HMMA.1688.F32.TF32 R72, R88, R74, R112 ;  /* 0x0000004a5848723c */ /* 0x002fe60000081070 */
[----:B------:R-:W-:Y:S01]  /*17e40*/  STL [R1+0x8c8], R247 ;  /* 0x0008c8f701007387 */ /* 0x000fe20000100800 */
[----:B------:R-:W-:-:S03]  /*17e50*/  IMAD.X R77, R3, 0x1, R8, P1 ;  /* 0x00000001034d7824 */ /* 0x000fc600008e0608 */
[----:B------:R-:W-:Y:S01]  /*17e60*/  STL [R1+0x8e4], R56 ;  /* 0x0008e43801007387 */ /* 0x000fe20000100800 */
[----:B------:R-:W-:-:S03]  /*17e70*/  ISETP.NE.U32.AND P1, PT, R68, RZ, PT ;  /* 0x000000ff4400720c */ /* 0x000fc60003f25070 */
[----:B------:R-:W-:Y:S01]  /*17e80*/  STL [R1+0x8e0], R57 ;  /* 0x0008e03901007387 */ /* 0x000fe20000100800 */
[----:B------:R-:W-:Y:S03]  /*17e90*/  HMMA.1688.F32.TF32 R68, R88, R94, R116 ;  /* 0x0000005e5844723c */ /* 0x000fe60000081074 */
        /* <DEDUP_REMOVED lines=30> */
[----:B------:R-:W3:Y:S04]  /*18080*/  LDL.LU R100, [R1+0x500] ;  /* 0x0005000001647983 */ /* 0x000ee80000300800 */
[----:B------:R-:W4:Y:S01]  /*18090*/  LDL.LU R97, [R1+0x4fc] ;  /* 0x0004fc0001617983 */ /* 0x000f220000300800 */
[----:B------:R-:W-:-:S03]  /*180a0*/  IMAD.MOV.U32 R252, RZ, RZ, c[0x0][0x188] ;  /* 0x00006200fffc7624 */ /* 0x000fc600078e00ff */
[----:B------:R1:W-:Y:S01]  /*180b0*/  LDGSTS.E [R7+0x11700], [R76.64], P1 ;  /* 0x117000004c077fae */ /* 0x0003e20008921844 */
[----:B------:R-:W-:Y:S01]  /*180c0*/  IMAD R252, R252, 0x1b, RZ ;  /* 0x0000001bfcfc7824 */ /* 0x000fe200078e02ff */
[----:B------:R-:W-:-:S04]  /*180d0*/  ISETP.GT.AND P1, PT, R6, 0x1b, PT ;  /* 0x0000001b0600780c */ /* 0x000fc80003f24270 */
[----:B------:R-:W-:Y:S01]  /*180e0*/  SHF.R.S32.HI R8, RZ, 0x1f, R252 ;  /* 0x0000001fff087819 */ /* 0x000fe200000114fc */
[----:B------:R-:W-:Y:S03]  /*180f0*/  HMMA.1688.F32.TF32 R84, R88, R110, R84 ;  /* 0x0000006e5854723c */ /* 0x000fe60000081054 */
[C---:B------:R-:W-:Y:S02]  /*18100*/  SHF.L.U64.HI R8, R252.reuse, 0x2, R8 ;  /* 0x00000002fc087819 */ /* 0x040fe40000010208 */
[----:B-1----:R-:W-:Y:S02]  /*18110*/  SEL R76, RZ, 0x4, !P1 ;  /* 0x00000004ff4c7807 */ /* 0x002fe40004800000 */
[----:B------:R-:W-:Y:S02]  /*18120*/  LEA R92, P1, R252, R5, 0x2 ;  /* 0x00000005fc5c7211 */ /* 0x000fe400078210ff */
[----:B------:R-:W-:-:S03]  /*18130*/  SEL R76, R76, RZ, !P5 ;  /* 0x000000ff4c4c7207 */ /* 0x000fc60006800000 */
[----:B------:R-:W-:Y:S01]  /*18140*/  IMAD.X R93, R3, 0x1, R8, P1 ;  /* 0x00000001035d7824 */ /* 0x000fe200008e0608 */
[----:B------:R-:W-:Y:S02]  /*18150*/  ISETP.NE.U32.AND P1, PT, R76, RZ, PT ;  /* 0x000000ff4c00720c */ /* 0x000fe40003f25070 */
[C---:B------:R-:W-:Y:S08]  /*18160*/  HMMA.1688.F32.TF32 R76, R88.reuse, R102, R104 ;  /* 0x00000066584c723c */ /* 0x040ff00000081068 */
[----:B------:R-:W-:Y:S01]  /*18170*/  HMMA.1688.F32.TF32 R88, R88, R98, R120 ;  /* 0x000000625858723c */ /* 0x000fe20000081078 */
[----:B------:R-:W1:Y:S01]  /*18180*/  S2R R227, SR_TID.X ;  /* 0x0000000000e37919 */ /* 0x000e620000002100 */
[----:B------:R-:W-:-:S03]  /*18190*/  IMAD.MOV.U32 R252, RZ, RZ, c[0x0][0x188] ;  /* 0x00006200fffc7624 */ /* 0x000fc600078e00ff */
[----:B------:R-:W1:Y:S01]  /*181a0*/  S2R R226, SR_TID.X ;  /* 0x0000000000e27919 */ /* 0x000e620000002100 */
[----:B------:R-:W-:-:S03]  /*181b0*/  IMAD R252, R252, 0x1f, RZ ;  /* 0x0000001ffcfc7824 */ /* 0x000fc600078e02ff */
[----:B------:R-:W-:Y:S04]  /*181c0*/  STL [R1+0x964], R84 ;  /* 0x0009645401007387 */ /* 0x000fe80000100800 */
[----:B------:R-:W-:Y:S04]  /*181d0*/  STL [R1+0x960], R85 ;  /* 0x0009605501007387 */ /* 0x000fe80000100800 */
[----:B------:R-:W-:Y:S01]  /*181e0*/  STL [R1+0x95c], R86 ;  /* 0x00095c5601007387 */ /* 0x000fe20000100800 */
[----:B------:R-:W-:-:S03]  /*181f0*/  SHF.R.S32.HI R8, RZ, 0x1f, R252 ;  /* 0x0000001fff087819 */ /* 0x000fc600000114fc */
[----:B------:R-:W-:Y:S04]  /*18200*/  STL [R1+0x958], R87 ;  /* 0x0009585701007387 */ /* 0x000fe80000100800 */
[----:B------:R-:W-:Y:S04]  /*18210*/  STL [R1+0x974], R76 ;  /* 0x0009744c01007387 */ /* 0x000fe80000100800 */
[----:B------:R-:W-:Y:S04]  /*18220*/  STL [R1+0x970], R77 ;  /* 0x0009704d01007387 */ /* 0x000fe80000100800 */
[----:B------:R-:W-:Y:S01]  /*18230*/  STL [R1+0x96c], R78 ;  /* 0x00096c4e01007387 */ /* 0x000fe20000100800 */
[----:B------:R-:W-:-:S03]  /*18240*/  SHF.L.U64.HI R8, R252, 0x2, R8 ;  /* 0x00000002fc087819 */ /* 0x000fc60000010208 */
[----:B------:R-:W-:Y:S04]  /*18250*/  STL [R1+0x968], R79 ;  /* 0x0009684f01007387 */ /* 0x000fe80000100800 */
[----:B------:R-:W-:Y:S04]  /*18260*/  STL [R1+0x984], R88 ;  /* 0x0009845801007387 */ /* 0x000fe80000100800 */
[----:B------:R-:W-:Y:S04]  /*18270*/  STL [R1+0x980], R89 ;  /* 0x0009805901007387 */ /* 0x000fe80000100800 */
[----:B------:R1:W-:Y:S04]  /*18280*/  LDGSTS.E [R7+0x11b00], [R92.64], P1 ;  /* 0x11b000005c077fae */ /* 0x0003e80008921844 */
[----:B------:R-:W-:Y:S04]  /*18290*/  STL [R1+0x97c], R90 ;  /* 0x00097c5a01007387 */ /* 0x000fe80000100800 */
[----:B------:R-:W-:Y:S01]  /*182a0*/  STL [R1+0x978], R91 ;  /* 0x0009785b01007387 */ /* 0x000fe20000100800 */
[----:B-1----:R-:W-:-:S03]  /*182b0*/  LEA R92, P1, R252, R5, 0x2 ;  /* 0x00000005fc5c7211 */ /* 0x002fc600078210ff */
[----:B------:R-:W-:Y:S04]  /*182c0*/  STL [R1+0x988], R5 ;  /* 0x0009880501007387 */ /* 0x000fe80000100800 */
[----:B------:R1:W-:Y:S01]  /*182d0*/  STL [R1+0x98c], R3 ;  /* 0x00098c0301007387 */ /* 0x0003e20000100800 */
[----:B------:R-:W-:Y:S01]  /*182e0*/  IMAD.X R93, R3, 0x1, R8, P1 ;  /* 0x00000001035d7824 */ /* 0x000fe200008e0608 */
[----:B------:R-:W-:Y:S02]  /*182f0*/  ISETP.GT.AND P1, PT, R6, 0x1f, PT ;  /* 0x0000001f0600780c */ /* 0x000fe40003f24270 */
[----:B------:R-:W2:Y:S01]  /*18300*/  LDL.LU R107, [R1+0x4e0] ;  /* 0x0004e000016b7983 */ /* 0x000ea20000300800 */
[----:B------:R-:W-:-:S03]  /*18310*/  LOP3.LUT R14, R227, 0x1f, RZ, 0xc0, !PT ;  /* 0x0000001fe30e7812 */ /* 0x000fc600078ec0ff */
[----:B------:R-:W2:Y:S04]  /*18320*/  LDL.LU R104, [R1+0x4dc] ;  /* 0x0004dc0001687983 */ /* 0x000ea80000300800 */
[----:B------:R1:W-:Y:S01]  /*18330*/  STL [R1+0x990], R6 ;  /* 0x0009900601007387 */ /* 0x0003e20000100800 */
[----:B------:R-:W-:-:S03]  /*18340*/  SEL R94, RZ, 0x4, !P1 ;  /* 0x00000004ff5e7807 */ /* 0x000fc60004800000 */
[----:B------:R-:W2:Y:S01]  /*18350*/  LDL.LU R115, [R1+0x4c0] ;  /* 0x0004c00001737983 */ /* 0x000ea20000300800 */
[----:B------:R-:W-:-:S03]  /*18360*/  ISETP.GE.AND P1, PT, R14, R6, PT ;  /* 0x000000060e00720c */ /* 0x000fc60003f26270 */
[----:B------:R-:W2:Y:S01]  /*18370*/  LDL.LU R112, [R1+0x4bc] ;  /* 0x0004bc0001707983 */ /* 0x000ea20000300800 */
[----:B------:R-:W-:Y:S02]  /*18380*/  LOP3.LUT R252, R226, 0x1f, RZ, 0xc0, !PT ;  /* 0x0000001fe2fc7812 */ /* 0x000fe400078ec0ff */
[----:B------:R-:W-:-:S03]  /*18390*/  SHF.R.S32.HI R9, RZ, 0x5, R226 ;  /* 0x00000005ff097819 */ /* 0x000fc600000114e2 */
[----:B------:R-:W-:Y:S01]  /*183a0*/  IMAD.SHL.U32 R8, R252, 0x4, RZ ;  /* 0x00000004fc087824 */ /* 0x000fe200078e00ff */
[----:B------:R-:W-:-:S04]  /*183b0*/  SGXT R9, R9, 0x1 ;  /* 0x000000010909781a */ /* 0x000fc80000000200 */
[----:B------:R-:W-:-:S05]  /*183c0*/  LOP3.LUT R8, R8, 0x90, R9, 0x78, !PT ;  /* 0x0000009008087812 */ /* 0x000fca00078e7809 */
[----:B------:R-:W-:Y:S01]  /*183d0*/  IMAD R96, R4, 0x8000, R8 ;  /* 0x0000800004607824 */ /* 0x000fe200078e0208 */
[----:B---3--:R-:W-:Y:S04]  /*183e0*/  STL [R1+0x994], R100 ;  /* 0x0009946401007387 */ /* 0x008fe80000100800 */
[----:B----4-:R-:W-:Y:S04]  /*183f0*/  STL [R1+0x998], R97 ;  /* 0x0009986101007387 */ /* 0x010fe80000100800 */
[----:B-1----:R-:W3:Y:S04]  /*18400*/  LDL R3, [R1+0x520] ;  /* 0x0005200001037983 */ /* 0x002ee80000100800 */
[----:B------:R-:W4:Y:S04]  /*18410*/  LDL.LU R6, [R1+0x540] ;  /* 0x0005400001067983 */ /* 0x000f280000300800 */
[----:B------:R-:W3:Y:S04]  /*18420*/  LDL.LU R88, [R1+0x53c] ;  /* 0x00053c0001587983 */ /* 0x000ee80000300800 */
        /* <DEDUP_REMOVED lines=54> */
[----:B------:R-:W4:Y:S04]  /*18790*/  LDL.LU R122, [R1+0x494] ;  /* 0x00049400017a7983 */ /* 0x000f280000300800 */
[----:B------:R-:W4:Y:S01]  /*187a0*/  LDL.LU R120, [R1+0x49c] ;  /* 0x00049c0001787983 */ /* 0x000f220000300800 */
[----:B------:R-:W-:-:S02]  /*187b0*/  SEL R94, R94, RZ, !P5 ;  /* 0x000000ff5e5e7207 */ /* 0x000fc40006800000 */
[----:B------:R-:W-:Y:S01]  /*187c0*/  SEL R95, RZ, 0x4, P1 ;  /* 0x00000004ff5f7807 */ /* 0x000fe20000800000 */
[----:B------:R-:W1:Y:S01]  /*187d0*/  S2R R225, SR_TID.X ;  /* 0x0000000000e17919 */ /* 0x000e620000002100 */
[----:B------:R-:W-:Y:S02]  /*187e0*/  ISETP.NE.U32.AND P1, PT, R94, RZ, PT ;  /* 0x000000ff5e00720c */ /* 0x000fe40003f25070 */
[----:B------:R-:W-:Y:S01]  /*187f0*/  SEL R94, R95, RZ, !P5 ;  /* 0x000000ff5f5e7207 */ /* 0x000fe20006800000 */
[----:B------:R-:W4:Y:S03]  /*18800*/  LDL.LU R117, [R1+0x4b8] ;  /* 0x0004b80001757983 */ /* 0x000f260000300800 */
[----:B------:R-:W-:Y:S01]  /*18810*/  ISETP.NE.U32.AND P5, PT, R94, RZ, PT ;  /* 0x000000ff5e00720c */ /* 0x000fe20003fa5070 */
[----:B------:R-:W4:Y:S04]  /*18820*/  LDL.LU R114, [R1+0x4b4] ;  /* 0x0004b40001727983 */ /* 0x000f280000300800 */
[----:B------:R-:W4:Y:S04]  /*18830*/  LDL.LU R109, [R1+0x4d8] ;  /* 0x0004d800016d7983 */ /* 0x000f280000300800 */
[----:B------:R2:W-:Y:S04]  /*18840*/  LDGSTS.E [R7+0x11f00], [R92.64], P1 ;  /* 0x11f000005c077fae */ /* 0x0005e80008921844 */
[----:B------:R-:W0:Y:S01]  /*18850*/  LDGDEPBAR ;  /* 0x00000000000079af */ /* 0x000e220000000000 */
[----:B-1----:R-:W-:-:S03]  /*18860*/  LOP3.LUT R226, R225, 0x1f, RZ, 0xc0, !PT ;  /* 0x0000001fe1e27812 */ /* 0x002fc600078ec0ff */
[----:B------:R-:W4:Y:S01]  /*18870*/  LDL.LU R106, [R1+0x4d4] ;  /* 0x0004d400016a7983 */ /* 0x000f220000300800 */
[----:B--2---:R-:W-:-:S03]  /*18880*/  IADD3 R92, P1, R0, R100, RZ ;  /* 0x00000064005c7210 */ /* 0x004fc60007f3e0ff */
[----:B------:R-:W2:Y:S02]  /*18890*/  LDL.LU R101, [R1+0x4f8] ;  /* 0x0004f80001657983 */ /* 0x000ea40000300800 */
[--C-:B------:R-:W-:Y:S01]  /*188a0*/  IMAD.X R93, R97, 0x1, R2.reuse, P1 ;  /* 0x00000001615d7824 */ /* 0x100fe200008e0602 */
[----:B------:R-:W-:Y:S01]  /*188b0*/  IADD3 R94, P1, R0, R107, RZ ;  /* 0x0000006b005e7210 */ /* 0x000fe20007f3e0ff */
[----:B------:R-:W2:Y:S04]  /*188c0*/  LDL.LU R98, [R1+0x4f4] ;  /* 0x0004f40001627983 */ /* 0x000ea80000300800 */
[----:B------:R1:W-:Y:S01]  /*188d0*/  LDGSTS.E [R96], [R92.64], P5 ;  /* 0x000000005c607fae */ /* 0x0003e2000a921844 */
[----:B------:R-:W-:-:S05]  /*188e0*/  IMAD.X R95, R104, 0x1, R2, P1 ;  /* 0x00000001685f7824 */ /* 0x000fca00008e0602 */
[----:B------:R3:W-:Y:S01]  /*188f0*/  LDGSTS.E [R96+0x400], [R94.64], P5 ;  /* 0x004000005e607fae */ /* 0x0007e2000a921844 */
[----:B-1----:R-:W-:-:S05]  /*18900*/  IADD3 R92, P1, R0, R115, RZ ;  /* 0x00000073005c7210 */ /* 0x002fca0007f3e0ff */
[----:B------:R-:W-:-:S05]  /*18910*/  IMAD.X R93, R112, 0x1, R2, P1 ;  /* 0x00000001705d7824 */ /* 0x000fca00008e0602 */
[----:B------:R1:W-:Y:S01]  /*18920*/  LDGSTS.E [R96+0x800], [R92.64], P5 ;  /* 0x008000005c607fae */ /* 0x0003e2000a921844 */
[----:B------:R-:W-:-:S04]  /*18930*/  SHF.R.S32.HI R5, RZ, 0x5, R225 ;  /* 0x00000005ff057819 */ /* 0x000fc800000114e1 */
[----:B------:R-:W-:Y:S01]  /*18940*/  SGXT R5, R5, 0x1 ;  /* 0x000000010505781a */ /* 0x000fe20000000200 */
[----:B------:R-:W-:Y:S04]  /*18950*/  STL [R1+0x99c], R107 ;  /* 0x00099c6b01007387 */ /* 0x000fe80000100800 */
[----:B------:R-:W-:Y:S04]  /*18960*/  STL [R1+0x9a0], R104 ;  /* 0x0009a06801007387 */ /* 0x000fe80000100800 */
[----:B------:R1:W-:Y:S04]  /*18970*/  STL [R1+0x9a4], R115 ;  /* 0x0009a47301007387 */ /* 0x0003e80000100800 */
[----:B-1----:R-:W2:Y:S04]  /*18980*/  LDL.LU R115, [R1+0x51c] ;  /* 0x00051c0001737983 */ /* 0x002ea80000300800 */
[----:B------:R-:W-:Y:S01]  /*18990*/  STL [R1+0x9a8], R112 ;  /* 0x0009a87001007387 */ /* 0x000fe20000100800 */
[----:B---3--:R-:W-:-:S05]  /*189a0*/  IADD3 R94, P1, R0, R123, RZ ;  /* 0x0000007b005e7210 */ /* 0x008fca0007f3e0ff */
[----:B----4-:R-:W-:Y:S01]  /*189b0*/  IMAD.X R95, R120, 0x1, R2, P1 ;  /* 0x00000001785f7824 */ /* 0x010fe200008e0602 */
[----:B------:R-:W-:-:S04]  /*189c0*/  IADD3 R92, P1, R0, R195, RZ ;  /* 0x000000c3005c7210 */ /* 0x000fc80007f3e0ff */
[----:B------:R1:W-:Y:S01]  /*189d0*/  LDGSTS.E [R96+0xc00], [R94.64], P5 ;  /* 0x00c000005e607fae */ /* 0x0003e2000a921844 */
[----:B------:R-:W-:-:S05]  /*189e0*/  IMAD.X R93, R192, 0x1, R2, P1 ;  /* 0x00000001c05d7824 */ /* 0x000fca00008e0602 */
[----:B------:R3:W-:Y:S01]  /*189f0*/  LDGSTS.E [R96+0x1000], [R92.64], P5 ;  /* 0x010000005c607fae */ /* 0x0007e2000a921844 */
[----:B-1----:R-:W-:-:S05]  /*18a00*/  IADD3 R94, P1, R0, R203, RZ ;  /* 0x000000cb005e7210 */ /* 0x002fca0007f3e0ff */
[----:B------:R-:W-:Y:S01]  /*18a10*/  IMAD.X R95, R200, 0x1, R2, P1 ;  /* 0x00000001c85f7824 */ /* 0x000fe200008e0602 */
[----:B---3--:R-:W-:-:S04]  /*18a20*/  IADD3 R92, P1, R0, R215, RZ ;  /* 0x000000d7005c7210 */ /* 0x008fc80007f3e0ff */
        /* <DEDUP_REMOVED lines=73> */
[----:B------:R-:W-:-:S03]  /*18ec0*/  IMAD.X R93, R88, 0x1, R2, P1 ;  /* 0x00000001585d7824 */ /* 0x000fc600008e0602 */
[----:B------:R-:W-:Y:S01]  /*18ed0*/  STL [R1+0x9ac], R123 ;  /* 0x0009ac7b01007387 */ /* 0x000fe20000100800 */
[----:B-1----:R-:W-:Y:S01]  /*18ee0*/  IADD3 R94, P1, R0, R3, RZ ;  /* 0x00000003005e7210 */ /* 0x002fe20007f3e0ff */
[----:B------:R-:W-:Y:S02]  /*18ef0*/  IMAD.SHL.U32 R3, R226, 0x4, RZ ;  /* 0x00000004e2037824 */ /* 0x000fe400078e00ff */
[----:B------:R-:W-:Y:S03]  /*18f00*/  STL [R1+0x9b0], R120 ;  /* 0x0009b07801007387 */ /* 0x000fe60000100800 */
[----:B------:R-:W-:Y:S01]  /*18f10*/  LOP3.LUT R3, R3, 0x90, R5, 0x78, !PT ;  /* 0x0000009003037812 */ /* 0x000fe200078e7805 */
[----:B------:R1:W-:Y:S03]  /*18f20*/  STL [R1+0x9b4], R195 ;  /* 0x0009b4c301007387 */ /* 0x0003e60000100800 */
[----:B------:R-:W-:Y:S01]  /*18f30*/  LOP3.LUT R3, R3, 0x20, RZ, 0x3c, !PT ;  /* 0x0000002003037812 */ /* 0x000fe200078e3cff */
[----:B------:R3:W-:Y:S04]  /*18f40*/  STL [R1+0x9b8], R192 ;  /* 0x0009b8c001007387 */ /* 0x0007e80000100800 */
[----:B------:R-:W-:Y:S01]  /*18f50*/  IMAD R7, R4, 0x8000, R3 ;  /* 0x0000800004077824 */ /* 0x000fe200078e0203 */
[----:B------:R-:W4:Y:S04]  /*18f60*/  S2R R230, SR_TID.X ;  /* 0x0000000000e67919 */ /* 0x000f280000002100 */
[----:B-1----:R-:W2:Y:S04]  /*18f70*/  LDL.LU R195, [R1+0x518] ;  /* 0x0005180001c37983 */ /* 0x002ea80000300800 */
        /* <DEDUP_REMOVED lines=63> */
[----:B---3--:R-:W3:Y:S04]  /*19370*/  LDL.LU R192, [R1+0x510] ;  /* 0x0005100001c07983 */ /* 0x008ee80000300800 */
[----:B------:R-:W3:Y:S04]  /*19380*/  LDL.LU R120, [R1+0x50c] ;  /* 0x00050c0001787983 */ /* 0x000ee80000300800 */
[----:B------:R-:W3:Y:S04]  /*19390*/  LDL.LU R104, [R1+0x530] ;  /* 0x0005300001687983 */ /* 0x000ee80000300800 */
[----:B------:R-:W3:Y:S04]  /*193a0*/  LDL.LU R100, [R1+0x52c] ;  /* 0x00052c0001647983 */ /* 0x000ee80000300800 */
[----:B------:R-:W3:Y:S04]  /*193b0*/  LDL.LU R89, [R1+0x550] ;  /* 0x0005500001597983 */ /* 0x000ee80000300800 */
[----:B------:R-:W3:Y:S01]  /*193c0*/  LDL.LU R76, [R1+0x54c] ;  /* 0x00054c00014c7983 */ /* 0x000ee20000300800 */
[----:B----4-:R-:W-:-:S03]  /*193d0*/  LOP3.LUT R225, R230, 0x1f, RZ, 0xc0, !PT ;  /* 0x0000001fe6e17812 */ /* 0x010fc600078ec0ff */
[----:B------:R-:W4:Y:S01]  /*193e0*/  LDL.LU R85, [R1+0x570] ;  /* 0x0005700001557983 */ /* 0x000f220000300800 */
[----:B------:R-:W-:-:S03]  /*193f0*/  SHF.R.S32.HI R9, RZ, 0x5, R230 ;  /* 0x00000005ff097819 */ /* 0x000fc600000114e6 */
[----:B------:R-:W3:Y:S04]  /*19400*/  LDL.LU R68, [R1+0x56c] ;  /* 0x00056c0001447983 */ /* 0x000ee80000300800 */
[----:B------:R-:W3:Y:S04]  /*19410*/  LDL.LU R73, [R1+0x590] ;  /* 0x0005900001497983 */ /* 0x000ee80000300800 */
[----:B------:R-:W3:Y:S04]  /*19420*/  LDL.LU R80, [R1+0x58c] ;  /* 0x00058c0001507983 */ /* 0x000ee80000300800 */
[----:B------:R-:W3:Y:S01]  /*19430*/  LDL.LU R61, [R1+0x5b0] ;  /* 0x0005b000013d7983 */ /* 0x000ee20000300800 */
[----:B------:R-:W-:-:S03]  /*19440*/  SGXT R9, R9, 0x1 ;  /* 0x000000010909781a */ /* 0x000fc60000000200 */
[----:B------:R-:W3:Y:S01]  /*19450*/  LDL.LU R28, [R1+0x5ac] ;  /* 0x0005ac00011c7983 */ /* 0x000ee20000300800 */
[----:B------:R-:W-:-:S03]  /*19460*/  IMAD.SHL.U32 R5, R225, 0x4, RZ ;  /* 0x00000004e1057824 */ /* 0x000fc600078e00ff */
[----:B------:R-:W3:Y:S04]  /*19470*/  LDL.LU R37, [R1+0x5d0] ;  /* 0x0005d00001257983 */ /* 0x000ee80000300800 */
[----:B------:R-:W3:Y:S04]  /*19480*/  LDL.LU R20, [R1+0x5cc] ;  /* 0x0005cc0001147983 */ /* 0x000ee80000300800 */
[----:B------:R-:W3:Y:S04]  /*19490*/  LDL.LU R57, [R1+0x5f0] ;  /* 0x0005f00001397983 */ /* 0x000ee80000300800 */
[----:B------:R-:W3:Y:S01]  /*194a0*/  LDL.LU R244, [R1+0x5ec] ;  /* 0x0005ec0001f47983 */ /* 0x000ee20000300800 */
[----:B------:R-:W-:-:S03]  /*194b0*/  LOP3.LUT R5, R5, 0x90, R9, 0x78, !PT ;  /* 0x0000009005057812 */ /* 0x000fc600078e7809 */
        /* <DEDUP_REMOVED lines=43> */
[----:B------:R-:W3:Y:S01]  /*19770*/  LDL.LU R196, [R1+0x46c] ;  /* 0x00046c0001c47983 */ /* 0x000ee20000300800 */
[----:B--2---:R-:W-:-:S03]  /*19780*/  IMAD.X R95, R115, 0x1, R2, P1 ;  /* 0x00000001735f7824 */ /* 0x004fc600008e0602 */
[----:B------:R1:W-:Y:S04]  /*19790*/  LDGSTS.E [R96+0x7800], [R92.64], P5 ;  /* 0x078000005c607fae */ /* 0x0003e8000a921844 */
[----:B------:R2:W-:Y:S01]  /*197a0*/  LDGSTS.E [R96+0x7c00], [R94.64], P5 ;  /* 0x07c000005e607fae */ /* 0x0005e2000a921844 */
[----:B------:R-:W-:Y:S02]  /*197b0*/  LOP3.LUT R5, R5, 0x40, RZ, 0x3c, !PT ;  /* 0x0000004005057812 */ /* 0x000fe400078e3cff */
[----:B------:R-:W-:Y:S01]  /*197c0*/  SHF.R.S32.HI R10, RZ, 0x5, R227 ;  /* 0x00000005ff0a7819 */ /* 0x000fe200000114e3 */
[----:B------:R-:W3:Y:S01]  /*197d0*/  LDL.LU R193, [R1+0x488] ;  /* 0x0004880001c17983 */ /* 0x000ee20000300800 */
[----:B-1----:R-:W-:-:S03]  /*197e0*/  IADD3 R92, P1, R0, R101, RZ ;  /* 0x00000065005c7210 */ /* 0x002fc60007f3e0ff */
[----:B------:R-:W3:Y:S02]  /*197f0*/  LDL.LU R190, [R1+0x484] ;  /* 0x0004840001be7983 */ /* 0x000ee40000300800 */
[--C-:B------:R-:W-:Y:S01]  /*19800*/  IMAD.X R93, R98, 0x1, R2.reuse, P1 ;  /* 0x00000001625d7824 */ /* 0x100fe200008e0602 */
[----:B--2---:R-:W-:Y:S01]  /*19810*/  IADD3 R94, P1, R0, R109, RZ ;  /* 0x0000006d005e7210 */ /* 0x004fe20007f3e0ff */
[----:B------:R-:W2:Y:S04]  /*19820*/  LDL.LU R121, [R1+0x4a8] ;  /* 0x0004a80001797983 */ /* 0x000ea80000300800 */
[----:B------:R1:W-:Y:S01]  /*19830*/  LDGSTS.E [R7+0x100], [R92.64], P5 ;  /* 0x001000005c077fae */ /* 0x0003e2000a921844 */
[----:B------:R-:W-:Y:S01]  /*19840*/  IMAD.X R95, R106, 0x1, R2, P1 ;  /* 0x000000016a5f7824 */ /* 0x000fe200008e0602 */
[----:B------:R-:W-:-:S02]  /*19850*/  SGXT R10, R10, 0x1 ;  /* 0x000000010a0a781a */ /* 0x000fc40000000200 */
[----:B------:R-:W2:Y:S04]  /*19860*/  LDL.LU R118, [R1+0x4a4] ;  /* 0x0004a40001767983 */ /* 0x000ea80000300800 */
[----:B------:R1:W-:Y:S02]  /*19870*/  LDGSTS.E [R7+0x500], [R94.64], P5 ;  /* 0x005000005e077fae */ /* 0x0003e4000a921844 */
[----:B-1----:R-:W-:Y:S02]  /*19880*/  IADD3 R92, P1, R0, R117, RZ ;  /* 0x00000075005c7210 */ /* 0x002fe40007f3e0ff */
[----:B------:R-:W2:Y:S03]  /*19890*/  LDL.LU R113, [R1+0x4c8] ;  /* 0x0004c80001717983 */ /* 0x000ea60000300800 */
[----:B------:R-:W-:Y:S01]  /*198a0*/  IMAD.X R93, R114, 0x1, R2, P1 ;  /* 0x00000001725d7824 */ /* 0x000fe200008e0602 */
[----:B------:R-:W2:Y:S01]  /*198b0*/  LDL.LU R110, [R1+0x4c4] ;  /* 0x0004c400016e7983 */ /* 0x000ea20000300800 */
[----:B------:R-:W-:-:S03]  /*198c0*/  IADD3 R94, P1, R0, R189, RZ ;  /* 0x000000bd005e7210 */ /* 0x000fc60007f3e0ff */
[----:B------:R1:W-:Y:S02]  /*198d0*/  LDGSTS.E [R7+0x900], [R92.64], P5 ;  /* 0x009000005c077fae */ /* 0x0003e4000a921844 */
[----:B------:R-:W-:Y:S02]  /*198e0*/  IMAD.X R95, R122, 0x1, R2, P1 ;  /* 0x000000017a5f7824 */ /* 0x000fe400008e0602 */
[----:B------:R-:W2:Y:S04]  /*198f0*/  LDL.LU R105, [R1+0x4e8] ;  /* 0x0004e80001697983 */ /* 0x000ea80000300800 */
[----:B------:R1:W-:Y:S02]  /*19900*/  LDGSTS.E [R7+0xd00], [R94.64], P5 ;  /* 0x00d000005e077fae */ /* 0x0003e4000a921844 */
[----:B-1----:R-:W-:-:S02]  /*19910*/  IADD3 R92, P1, R0, R197, RZ ;  /* 0x000000c5005c7210 */ /* 0x002fc40007f3e0ff */
[----:B------:R-:W2:Y:S03]  /*19920*/  LDL.LU R102, [R1+0x4e4] ;  /* 0x0004e40001667983 */ /* 0x000ea60000300800 */
[----:B------:R-:W-:Y:S01]  /*19930*/  IMAD.X R93, R194, 0x1, R2, P1 ;  /* 0x00000001c25d7824 */ /* 0x000fe200008e0602 */
[----:B------:R-:W-:-:S04]  /*19940*/  IADD3 R94, P1, R0, R205, RZ ;  /* 0x000000cd005e7210 */ /* 0x000fc80007f3e0ff */
[----:B------:R1:W-:Y:S01]  /*19950*/  LDGSTS.E [R7+0x1100], [R92.64], P5 ;  /* 0x011000005c077fae */ /* 0x0003e2000a921844 */
[----:B------:R-:W-:-:S05]  /*19960*/  IMAD.X R95, R202, 0x1, R2, P1 ;  /* 0x00000001ca5f7824 */ /* 0x000fca00008e0602 */
[----:B------:R4:W-:Y:S01]  /*19970*/  LDGSTS.E [R7+0x1500], [R94.64], P5 ;  /* 0x015000005e077fae */ /* 0x0009e2000a921844 */
[----:B-1----:R-:W-:-:S05]  /*19980*/  IADD3 R92, P1, R0, R218, RZ ;  /* 0x000000da005c7210 */ /* 0x002fca0007f3e0ff */
[----:B------:R-:W-:Y:S01]  /*19990*/  IMAD.X R93, R214, 0x1, R2, P1 ;  /* 0x00000001d65d7824 */ /* 0x000fe200008e0602 */
[----:B----4-:R-:W-:-:S04]  /*199a0*/  IADD3 R94, P1, R0, R226, RZ ;  /* 0x000000e2005e7210 */ /* 0x010fc80007f3e0ff */
        /* <DEDUP_REMOVED lines=76> */
[----:B------:R-:W-:Y:S02]  /*19e70*/  IMAD.X R93, R99, 0x1, R2, P1 ;  /* 0x00000001635d7824 */ /* 0x000fe400008e0602 */
[----:B----4-:R-:W-:Y:S01]  /*19e80*/  IMAD R7, R4, 0x8000, R5 ;  /* 0x0000800004077824 */ /* 0x010fe200078e0205 */
        /* <DEDUP_REMOVED lines=10> */
[----:B---3--:R-:W-:-:S05]  /*19f30*/  IADD3 R92, P1, R0, R199, RZ ;  /* 0x000000c7005c7210 */ /* 0x008fca0007f3e0ff */
[----:B------:R-:W-:Y:S01]  /*19f40*/  IMAD.X R93, R196, 0x1, R2, P1 ;  /* 0x00000001c45d7824 */ /* 0x000fe200008e0602 */
[----:B-1----:R-:W-:-:S04]  /*19f50*/  IADD3 R94, P1, R0, R207, RZ ;  /* 0x000000cf005e7210 */ /* 0x002fc80007f3e0ff */
        /* <DEDUP_REMOVED lines=73> */
[----:B------:R-:W-:Y:S02]  /*1a3f0*/  IMAD.X R95, R76, 0x1, R2, P1 ;  /* 0x000000014c5f7824 */ /* 0x000fe400008e0602 */
[----:B------:R-:W-:-:S03]  /*1a400*/  IMAD.SHL.U32 R5, R14, 0x4, RZ ;  /* 0x000000040e057824 */ /* 0x000fc600078e00ff */
[----:B------:R3:W-:Y:S01]  /*1a410*/  LDGSTS.E [R7+0x7600], [R94.64], P5 ;  /* 0x076000005e077fae */ /* 0x0007e2000a921844 */
[----:B-1----:R-:W-:Y:S02]  /*1a420*/  IADD3 R92, P1, R0, R104, RZ ;  /* 0x00000068005c7210 */ /* 0x002fe40007f3e0ff */
[----:B------:R-:W-:-:S03]  /*1a430*/  LOP3.LUT R5, R5, 0x90, R10, 0x78, !PT ;  /* 0x0000009005057812 */ /* 0x000fc600078e780a */
[--C-:B------:R-:W-:Y:S01]  /*1a440*/  IMAD.X R93, R100, 0x1, R2.reuse, P1 ;  /* 0x00000001645d7824 */ /* 0x100fe200008e0602 */
[----:B---3--:R-:W-:Y:S02]  /*1a450*/  IADD3 R94, P1, R0, R192, RZ ;  /* 0x000000c0005e7210 */ /* 0x008fe40007f3e0ff */
[----:B------:R-:W-:Y:S02]  /*1a460*/  LOP3.LUT R5, R5, 0x60, RZ, 0x3c, !PT ;  /* 0x0000006005057812 */ /* 0x000fe400078e3cff */
[----:B------:R1:W-:Y:S01]  /*1a470*/  LDGSTS.E [R7+0x7a00], [R92.64], P5 ;  /* 0x07a000005c077fae */ /* 0x0003e2000a921844 */
[----:B------:R-:W-:-:S05]  /*1a480*/  IMAD.X R95, R120, 0x1, R2, P1 ;  /* 0x00000001785f7824 */ /* 0x000fca00008e0602 */
[----:B------:R1:W-:Y:S02]  /*1a490*/  LDGSTS.E [R7+0x7e00], [R94.64], P5 ;  /* 0x07e000005e077fae */ /* 0x0003e4000a921844 */
[----:B-1----:R-:W-:Y:S02]  /*1a4a0*/  IMAD R7, R4, 0x8000, R5 ;  /* 0x0000800004077824 */ /* 0x002fe400078e0205 */
[----:B------:R-:W3:Y:S04]  /*1a4b0*/  LDL.LU R4, [R1+0x508] ;  /* 0x0005080001047983 */ /* 0x000ee80000300800 */
        /* <DEDUP_REMOVED lines=49> */
[----:B------:R-:W4:Y:S01]  /*1a7d0*/  LDL.LU R219, [R1+0x424] ;  /* 0x0004240001db7983 */ /* 0x000f220000300800 */
[----:B--2---:R-:W-:-:S05]  /*1a7e0*/  IADD3 R92, P1, R0, R105, RZ ;  /* 0x00000069005c7210 */ /* 0x004fca0007f3e0ff */
[----:B------:R-:W-:Y:S01]  /*1a7f0*/  IMAD.X R93, R102, 0x1, R2, P1 ;  /* 0x00000001665d7824 */ /* 0x000fe200008e0602 */
[----:B------:R-:W-:-:S04]  /*1a800*/  IADD3 R94, P1, R0, R113, RZ ;  /* 0x00000071005e7210 */ /* 0x000fc80007f3e0ff */
[----:B------:R1:W-:Y:S01]  /*1a810*/  LDGSTS.E [R7+0x300], [R92.64], P5 ;  /* 0x003000005c077fae */ /* 0x0003e2000a921844 */
[----:B------:R-:W-:-:S05]  /*1a820*/  IMAD.X R95, R110, 0x1, R2, P1 ;  /* 0x000000016e5f7824 */ /* 0x000fca00008e0602 */
[----:B------:R2:W-:Y:S01]  /*1a830*/  LDGSTS.E [R7+0x700], [R94.64], P5 ;  /* 0x007000005e077fae */ /* 0x0005e2000a921844 */
[----:B-1----:R-:W-:-:S05]  /*1a840*/  IADD3 R92, P1, R0, R121, RZ ;  /* 0x00000079005c7210 */ /* 0x002fca0007f3e0ff */
[----:B------:R-:W-:Y:S01]  /*1a850*/  IMAD.X R93, R118, 0x1, R2, P1 ;  /* 0x00000001765d7824 */ /* 0x000fe200008e0602 */
[----:B--2---:R-:W-:-:S04]  /*1a860*/  IADD3 R94, P1, R0, R193, RZ ;  /* 0x000000c1005e7210 */ /* 0x004fc80007f3e0ff */
        /* <DEDUP_REMOVED lines=9> */
[----:B---3--:R-:W-:-:S05]  /*1a900*/  IADD3 R92, P1, R0, R222, RZ ;  /* 0x000000de005c7210 */ /* 0x008fca0007f3e0ff */
[----:B----4-:R-:W-:Y:S01]  /*1a910*/  IMAD.X R93, R219, 0x1, R2, P1 ;  /* 0x00000001db5d7824 */ /* 0x010fe200008e0602 */
[----:B-1----:R-:W-:-:S04]  /*1a920*/  IADD3 R94, P1, R0, R230, RZ ;  /* 0x000000e6005e7210 */ /* 0x002fc80007f3e0ff */
        /* <DEDUP_REMOVED lines=70> */
[----:B------:R-:W-:-:S05]  /*1ad90*/  IMAD.X R93, R107, 0x1, R2, P1 ;  /* 0x000000016b5d7824 */ /* 0x000fca00008e0602 */
[----:B------:R1:W-:Y:S04]  /*1ada0*/  LDGSTS.E [R7+0x7b00], [R92.64], P5 ;  /* 0x07b000005c077fae */ /* 0x0003e8000a921844 */
[----:B-1----:R-:W3:Y:S01]  /*1adb0*/  LDL.LU R92, [R1+0x504] ;  /* 0x00050400015c7983 */ /* 0x002ee20000300800 */
[----:B------:R-:W-:Y:S01]  /*1adc0*/  IMAD.MOV.U32 R96, RZ, RZ, c[0x0][0x18c] ;  /* 0x00006300ff607624 */ /* 0x000fe200078e00ff */
[----:B--2---:R-:W-:Y:S02]  /*1add0*/  IADD3 R94, P1, R0, R4, RZ ;  /* 0x00000004005e7210 */ /* 0x004fe40007f3e0ff */
[----:B------:R-:W2:Y:S01]  /*1ade0*/  LDL.LU R93, [R1+0x520] ;  /* 0x00052000015d7983 */ /* 0x000ea20000300800 */
[----:B------:R-:W-:-:S04]  /*1adf0*/  IMAD.SHL.U32 R96, R96, 0x20, RZ ;  /* 0x0000002060607824 */ /* 0x000fc800078e00ff */
[----:B------:R-:W-:Y:S02]  /*1ae00*/  IMAD.SHL.U32 R96, R96, 0x4, RZ ;  /* 0x0000000460607824 */ /* 0x000fe400078e00ff */
[----:B---3--:R-:W-:-:S03]  /*1ae10*/  IMAD.X R95, R92, 0x1, R2, P1 ;  /* 0x000000015c5f7824 */ /* 0x008fc600008e0602 */
[-C--:B------:R-:W-:Y:S02]  /*1ae20*/  IADD3 R4, P1, R4, R96.reuse, RZ ;  /* 0x0000006004047210 */ /* 0x080fe40007f3e0ff */
[----:B------:R1:W-:Y:S04]  /*1ae30*/  LDGSTS.E [R7+0x7f00], [R94.64], P5 ;  /* 0x07f000005e077fae */ /* 0x0003e8000a921844 */
[----:B------:R3:W-:Y:S01]  /*1ae40*/  STL [R1+0x508], R4 ;  /* 0x0005080401007387 */ /* 0x0007e20000100800 */
[----:B------:R-:W-:-:S03]  /*1ae50*/  IADD3 R192, P5, R192, R96, RZ ;  /* 0x00000060c0c07210 */ /* 0x000fc60007fbe0ff */
[----:B------:R-:W0:Y:S04]  /*1ae60*/  LDGDEPBAR ;  /* 0x00000000000079af */ /* 0x000e280000000000 */
[----:B---3--:R-:W3:Y:S04]  /*1ae70*/  LDL.LU R4, [R1+0x9bc] ;  /* 0x0009bc0001047983 */ /* 0x008ee80000300800 */
[----:B------:R4:W-:Y:S04]  /*1ae80*/  STL [R1+0x510], R192 ;  /* 0x000510c001007387 */ /* 0x0009e80000100800 */
[----:B----4-:R-:W4:Y:S01]  /*1ae90*/  LDL.LU R192, [R1+0x9b8] ;  /* 0x0009b80001c07983 */ /* 0x010f220000300800 */
[--C-:B---3--:R-:W-:Y:S01]  /*1aea0*/  IMAD.X R92, R92, 0x1, R4.reuse, P1 ;  /* 0x000000015c5c7824 */ /* 0x108fe200008e0604 */
[-C--:B------:R-:W-:Y:S01]  /*1aeb0*/  IADD3 R195, P1, R195, R96.reuse, RZ ;  /* 0x00000060c3c37210 */ /* 0x080fe20007f3e0ff */
[----:B------:R-:W-:Y:S01]  /*1aec0*/  IMAD.X R120, R120, 0x1, R4, P5 ;  /* 0x0000000178787824 */ /* 0x000fe200028e0604 */
[----:B--2---:R-:W-:-:S03]  /*1aed0*/  IADD3 R93, P5, R93, R96, RZ ;  /* 0x000000605d5d7210 */ /* 0x004fc60007fbe0ff */
[----:B------:R2:W-:Y:S01]  /*1aee0*/  STL [R1+0x518], R195 ;  /* 0x000518c301007387 */ /* 0x0005e20000100800 */
[--C-:B------:R-:W-:Y:S01]  /*1aef0*/  IMAD.X R123, R123, 0x1, R4.reuse, P1 ;  /* 0x000000017b7b7824 */ /* 0x100fe200008e0604 */
[-C--:B------:R-:W-:Y:S01]  /*1af00*/  IADD3 R112, P1, R112, R96.reuse, RZ ;  /* 0x0000006070707210 */ /* 0x080fe20007f3e0ff */
[--C-:B------:R-:W-:Y:S01]  /*1af10*/  IMAD.X R115, R115, 0x1, R4.reuse, P5 ;  /* 0x0000000173737824 */ /* 0x100fe200028e0604 */
[-C--:B------:R-:W-:Y:S01]  /*1af20*/  IADD3 R104, P5, R104, R96.reuse, RZ ;  /* 0x0000006068687210 */ /* 0x080fe20007fbe0ff */
[----:B--2---:R-:W2:Y:S04]  /*1af30*/  LDL.LU R195, [R1+0x9b4] ;  /* 0x0009b40001c37983 */ /* 0x004ea80000300800 */
[----:B------:R-:W-:Y:S04]  /*1af40*/  STL [R1+0x504], R92 ;  /* 0x0005045c01007387 */ /* 0x000fe80000100800 */
[----:B------:R3:W-:Y:S01]  /*1af50*/  STL [R1+0x50c], R120 ;  /* 0x00050c7801007387 */ /* 0x0007e20000100800 */
[----:B------:R-:W-:Y:S01]  /*1af60*/  IMAD.X R107, R107, 0x1, R4, P1 ;  /* 0x000000016b6b7824 */ /* 0x000fe200008e0604 */
[----:B------:R-:W-:-:S02]  /*1af70*/  IADD3 R97, P1, R97, R96, RZ ;  /* 0x0000006061617210 */ /* 0x000fc40007f3e0ff */
[----:B---3--:R-:W3:Y:S04]  /*1af80*/  LDL.LU R120, [R1+0x9b0] ;  /* 0x0009b00001787983 */ /* 0x008ee80000300800 */
[----:B------:R1:W-:Y:S01]  /*1af90*/  STL [R1+0x514], R123 ;  /* 0x0005147b01007387 */ /* 0x0003e20000100800 */
[----:B------:R-:W-:-:S03]  /*1afa0*/  IMAD.X R100, R100, 0x1, R4, P5 ;  /* 0x0000000164647824 */ /* 0x000fc600028e0604 */
[----:B-1----:R-:W2:Y:S04]  /*1afb0*/  LDL.LU R123, [R1+0x9ac] ;  /* 0x0009ac00017b7983 */ /* 0x002ea80000300800 */
[----:B------:R-:W-:Y:S04]  /*1afc0*/  STL [R1+0x520], R93 ;  /* 0x0005205d01007387 */ /* 0x000fe80000100800 */
[----:B------:R1:W-:Y:S01]  /*1afd0*/  STL [R1+0x528], R112 ;  /* 0x0005287001007387 */ /* 0x0003e20000100800 */
[----:B------:R-:W-:Y:S01]  /*1afe0*/  IADD3 R6, P5, R6, R96, RZ ;  /* 0x0000006006067210 */ /* 0x000fe20007fbe0ff */
[----:B------:R-:W-:-:S02]  /*1aff0*/  IMAD.X R3, R3, 0x1, R4, P1 ;  /* 0x0000000103037824 */ /* 0x000fc400008e0604 */
[----:B-1----:R-:W2:Y:S04]  /*1b000*/  LDL.LU R112, [R1+0x9a8] ;  /* 0x0009a80001707983 */ /* 0x002ea80000300800 */
[----:B------:R1:W-:Y:S01]  /*1b010*/  STL [R1+0x51c], R115 ;  /* 0x00051c7301007387 */ /* 0x0003e20000100800 */
[----:B------:R-:W-:-:S03]  /*1b020*/  IADD3 R5, P1, R5, R96, RZ ;  /* 0x0000006005057210 */ /* 0x000fc60007f3e0ff */
[----:B-1----:R-:W2:Y:S04]  /*1b030*/  LDL.LU R115, [R1+0x9a4] ;  /* 0x0009a40001737983 */ /* 0x002ea80000300800 */
[----:B------:R1:W-:Y:S01]  /*1b040*/  STL [R1+0x530], R104 ;  /* 0x0005306801007387 */ /* 0x0003e20000100800 */
[----:B------:R-:W-:-:S03]  /*1b050*/  IMAD.X R88, R88, 0x1, R4, P5 ;  /* 0x0000000158587824 */ /* 0x000fc600028e0604 */
        /* <DEDUP_REMOVED lines=21> */
[----:B-1----:R1:W5:Y:S04]  /*1b1b0*/  LDL.LU R88, [R1+0x984] ;  /* 0x0009840001587983 */ /* 0x0023680000300800 */
[----:B------:R1:W-:Y:S01]  /*1b1c0*/  STL [R1+0x550], R89 ;  /* 0x0005505901007387 */ /* 0x0003e20000100800 */
[----:B------:R-:W-:-:S03]  /*1b1d0*/  IMAD.X R84, R84, 0x1, R4, P5 ;  /* 0x0000000154547824 */ /* 0x000fc600028e0604 */
[----:B-1----:R1:W5:Y:S04]  /*1b1e0*/  LDL.LU R89, [R1+0x980] ;  /* 0x0009800001597983 */ /* 0x0023680000300800 */
        /* <DEDUP_REMOVED lines=192> */
[----:B------:R1:W-:Y:S04]  /*1bdf0*/  STL [R1+0x248], R10 ;  /* 0x0002480a01007387 */ /* 0x0003e80000100800 */
        /* <DEDUP_REMOVED lines=12> */
[----:B-1----:R-:W2:Y:S01]  /*1bec0*/  LDL.LU R216, [R1+0x864] ;  /* 0x0008640001d87983 */ /* 0x002ea20000300800 */
[-C--:B------:R-:W-:Y:S01]  /*1bed0*/  IADD3 R48, P5, R48, R96.reuse, RZ ;  /* 0x0000006030307210 */ /* 0x080fe20007fbe0ff */
[----:B------:R-:W-:Y:S01]  /*1bee0*/  IMAD.X R49, R49, 0x1, R4, P1 ;  /* 0x0000000131317824 */ /* 0x000fe200008e0604 */
[----:B------:R-:W-:-:S03]  /*1bef0*/  IADD3 R50, P1, R50, R96, RZ ;  /* 0x0000006032327210 */ /* 0x000fc60007f3e0ff */
[----:B------:R1:W-:Y:S01]  /*1bf00*/  STL [R1+0x270], R48 ;  /* 0x0002703001007387 */ /* 0x0003e20000100800 */
[--C-:B------:R-:W-:Y:S01]  /*1bf10*/  IMAD.X R51, R51, 0x1, R4.reuse, P5 ;  /* 0x0000000133337824 */ /* 0x100fe200028e0604 */
[-C--:B------:R-:W-:Y:S01]  /*1bf20*/  IADD3 R40, P5, R40, R96.reuse, RZ ;  /* 0x0000006028287210 */ /* 0x080fe20007fbe0ff */
[--C-:B------:R-:W-:Y:S01]  /*1bf30*/  IMAD.X R41, R41, 0x1, R4.reuse, P1 ;  /* 0x0000000129297824 */ /* 0x100fe200008e0604 */
[-C--:B------:R-:W-:Y:S01]  /*1bf40*/  IADD3 R42, P1, R42, R96.reuse, RZ ;  /* 0x000000602a2a7210 */ /* 0x080fe20007f3e0ff */
[----:B-1----:R1:W5:Y:S04]  /*1bf50*/  LDL.LU R48, [R1+0x860] ;  /* 0x0008600001307983 */ /* 0x0023680000300800 */
[----:B------:R1:W-:Y:S01]  /*1bf60*/  STL [R1+0x264], R49 ;  /* 0x0002643101007387 */ /* 0x0003e20000100800 */
[----:B------:R-:W-:Y:S01]  /*1bf70*/  IMAD.X R43, R43, 0x1, R4, P5 ;  /* 0x000000012b2b7824 */ /* 0x000fe200028e0604 */
[----:B------:R-:W-:-:S02]  /*1bf80*/  IADD3 R32, P5, R32, R96, RZ ;  /* 0x0000006020207210 */ /* 0x000fc40007fbe0ff */
[----:B-1----:R1:W5:Y:S04]  /*1bf90*/  LDL.LU R49, [R1+0x85c] ;  /* 0x00085c0001317983 */ /* 0x0023680000300800 */
[----:B------:R1:W-:Y:S01]  /*1bfa0*/  STL [R1+0x278], R50 ;  /* 0x0002783201007387 */ /* 0x0003e20000100800 */
[--C-:B------:R-:W-:Y:S01]  /*1bfb0*/  IMAD.X R33, R33, 0x1, R4.reuse, P1 ;  /* 0x0000000121217824 */ /* 0x100fe200008e0604 */
[-C--:B------:R-:W-:Y:S02]  /*1bfc0*/  IADD3 R34, P1, R34, R96.reuse, RZ ;  /* 0x0000006022227210 */ /* 0x080fe40007f3e0ff */
[----:B-1----:R1:W5:Y:S04]  /*1bfd0*/  LDL.LU R50, [R1+0x858] ;  /* 0x0008580001327983 */ /* 0x0023680000300800 */
[----:B------:R1:W-:Y:S01]  /*1bfe0*/  STL [R1+0x26c], R51 ;  /* 0x00026c3301007387 */ /* 0x0003e20000100800 */
[----:B------:R-:W-:Y:S01]  /*1bff0*/  IMAD.X R35, R35, 0x1, R4, P5 ;  /* 0x0000000123237824 */ /* 0x000fe200028e0604 */
[----:B------:R-:W-:-:S02]  /*1c000*/  IADD3 R12, P5, R12, R96, RZ ;  /* 0x000000600c0c7210 */ /* 0x000fc40007fbe0ff */
[----:B-1----:R1:W5:Y:S04]  /*1c010*/  LDL.LU R51, [R1+0x854] ;  /* 0x0008540001337983 */ /* 0x0023680000300800 */
[----:B------:R1:W-:Y:S01]  /*1c020*/  STL [R1+0x280], R40 ;  /* 0x0002802801007387 */ /* 0x0003e20000100800 */
[----:B------:R-:W-:-:S03]  /*1c030*/  IMAD.X R13, R13, 0x1, R4, P1 ;  /* 0x000000010d0d7824 */ /* 0x000fc600008e0604 */
[----:B-1----:R1:W5:Y:S04]  /*1c040*/  LDL.LU R40, [R1+0x850] ;  /* 0x0008500001287983 */ /* 0x0023680000300800 */
[----:B------:R1:W-:Y:S01]  /*1c050*/  STL [R1+0x274], R41 ;  /* 0x0002742901007387 */ /* 0x0003e20000100800 */
[-C--:B------:R-:W-:Y:S01]  /*1c060*/  IADD3 R14, P1, R14, R96.reuse, RZ ;  /* 0x000000600e0e7210 */ /* 0x080fe20007f3e0ff */
[----:B------:R-:W-:Y:S02]  /*1c070*/  IMAD.X R15, R15, 0x1, R4, P5 ;  /* 0x000000010f0f7824 */ /* 0x000fe400028e0604 */
        /* <DEDUP_REMOVED lines=264> */
[----:B------:R-:W-:Y:S04]  /*1d100*/  STL [R1+0x3b4], R251 ;  /* 0x0003b4fb01007387 */ /* 0x000fe80000100800 */
[----:B------:R-:W-:Y:S04]  /*1d110*/  STL [R1+0x3c8], R250 ;  /* 0x0003c8fa01007387 */ /* 0x000fe80000100800 */
[----:B------:R-:W-:Y:S04]  /*1d120*/  STL [R1+0x3bc], R249 ;  /* 0x0003bcf901007387 */ /* 0x000fe80000100800 */
[----:B------:R-:W-:Y:S04]  /*1d130*/  STL [R1+0x3d0], R248 ;  /* 0x0003d0f801007387 */ /* 0x000fe80000100800 */
[----:B------:R-:W-:Y:S04]  /*1d140*/  STL [R1+0x3c4], R243 ;  /* 0x0003c4f301007387 */ /* 0x000fe80000100800 */
[----:B------:R-:W-:Y:S04]  /*1d150*/  STL [R1+0x3d8], R242 ;  /* 0x0003d8f201007387 */ /* 0x000fe80000100800 */
[----:B------:R-:W-:Y:S01]  /*1d160*/  STL [R1+0x3cc], R241 ;  /* 0x0003ccf101007387 */ /* 0x000fe20000100800 */
[----:B------:R-:W-:-:S03]  /*1d170*/  IMAD.X R206, R206, 0x1, R4, P1 ;  /* 0x00000001cece7824 */ /* 0x000fc600008e0604 */
[----:B------:R-:W-:Y:S01]  /*1d180*/  STL [R1+0x3e0], R240 ;  /* 0x0003e0f001007387 */ /* 0x000fe20000100800 */
[----:B------:R-:W-:-:S03]  /*1d190*/  IADD3 R205, P1, R205, R96, RZ ;  /* 0x00000060cdcd7210 */ /* 0x000fc60007f3e0ff */
[----:B------:R-:W-:Y:S01]  /*1d1a0*/  STL [R1+0x3d4], R239 ;  /* 0x0003d4ef01007387 */ /* 0x000fe20000100800 */
[----:B------:R-:W-:-:S03]  /*1d1b0*/  IMAD.X R204, R204, 0x1, R4, P5 ;  /* 0x00000001cccc7824 */ /* 0x000fc600028e0604 */
[----:B------:R-:W-:Y:S01]  /*1d1c0*/  STL [R1+0x3e8], R238 ;  /* 0x0003e8ee01007387 */ /* 0x000fe20000100800 */
[----:B------:R-:W-:-:S03]  /*1d1d0*/  IADD3 R203, P5, R203, R96, RZ ;  /* 0x00000060cbcb7210 */ /* 0x000fc60007fbe0ff */
        /* <DEDUP_REMOVED lines=16> */
[----:B------:R1:W-:Y:S01]  /*1d2e0*/  STL [R1+0x404], R227 ;  /* 0x000404e301007387 */ /* 0x0003e20000100800 */
[----:B------:R-:W-:-:S03]  /*1d2f0*/  IMAD.X R196, R196, 0x1, R4, P5 ;  /* 0x00000001c4c47824 */ /* 0x000fc600028e0604 */
[----:B------:R1:W-:Y:S01]  /*1d300*/  STL [R1+0x418], R226 ;  /* 0x000418e201007387 */ /* 0x0003e20000100800 */
[----:B--2---:R-:W-:-:S03]  /*1d310*/  IADD3 R195, P5, R195, R96, RZ ;  /* 0x00000060c3c37210 */ /* 0x004fc60007fbe0ff */
[----:B------:R2:W-:Y:S04]  /*1d320*/  STL [R1+0x40c], R225 ;  /* 0x00040ce101007387 */ /* 0x0005e80000100800 */
[----:B------:R2:W-:Y:S04]  /*1d330*/  STL [R1+0x420], R224 ;  /* 0x000420e001007387 */ /* 0x0005e80000100800 */
[----:B------:R2:W-:Y:S01]  /*1d340*/  STL [R1+0x414], R223 ;  /* 0x000414df01007387 */ /* 0x0005e20000100800 */
[----:B------:R-:W-:-:S03]  /*1d350*/  IMAD.X R194, R194, 0x1, R4, P1 ;  /* 0x00000001c2c27824 */ /* 0x000fc600008e0604 */
[----:B------:R2:W-:Y:S01]  /*1d360*/  STL [R1+0x428], R222 ;  /* 0x000428de01007387 */ /* 0x0005e20000100800 */
[----:B------:R-:W-:-:S03]  /*1d370*/  IADD3 R193, P1, R193, R96, RZ ;  /* 0x00000060c1c17210 */ /* 0x000fc60007f3e0ff */
[----:B------:R2:W-:Y:S01]  /*1d380*/  STL [R1+0x41c], R221 ;  /* 0x00041cdd01007387 */ /* 0x0005e20000100800 */
[----:B----4-:R-:W-:-:S03]  /*1d390*/  IMAD.X R192, R192, 0x1, R4, P5 ;  /* 0x00000001c0c07824 */ /* 0x010fc600028e0604 */
[----:B------:R2:W-:Y:S01]  /*1d3a0*/  STL [R1+0x430], R220 ;  /* 0x000430dc01007387 */ /* 0x0005e20000100800 */
[----:B------:R-:W-:-:S03]  /*1d3b0*/  IADD3 R191, P5, R191, R96, RZ ;  /* 0x00000060bfbf7210 */ /* 0x000fc60007fbe0ff */
[----:B------:R2:W-:Y:S04]  /*1d3c0*/  STL [R1+0x424], R219 ;  /* 0x000424db01007387 */ /* 0x0005e80000100800 */
[----:B------:R2:W-:Y:S04]  /*1d3d0*/  STL [R1+0x438], R218 ;  /* 0x000438da01007387 */ /* 0x0005e80000100800 */
[----:B------:R2:W-:Y:S01]  /*1d3e0*/  STL [R1+0x42c], R217 ;  /* 0x00042cd901007387 */ /* 0x0005e20000100800 */
[----:B------:R-:W-:-:S03]  /*1d3f0*/  IMAD.X R190, R190, 0x1, R4, P1 ;  /* 0x00000001bebe7824 */ /* 0x000fc600008e0604 */
[----:B------:R2:W-:Y:S01]  /*1d400*/  STL [R1+0x440], R215 ;  /* 0x000440d701007387 */ /* 0x0005e20000100800 */
[----:B------:R-:W-:-:S03]  /*1d410*/  IADD3 R189, P1, R189, R96, RZ ;  /* 0x00000060bdbd7210 */ /* 0x000fc60007f3e0ff */
[----:B------:R2:W-:Y:S01]  /*1d420*/  STL [R1+0x434], R214 ;  /* 0x000434d601007387 */ /* 0x0005e20000100800 */
[----:B------:R-:W-:-:S03]  /*1d430*/  IMAD.X R188, R188, 0x1, R4, P5 ;  /* 0x00000001bcbc7824 */ /* 0x000fc600028e0604 */
        /* <DEDUP_REMOVED lines=9> */
[----:B---3--:R-:W-:-:S03]  /*1d4d0*/  IMAD.X R120, R120, 0x1, R4, P5 ;  /* 0x0000000178787824 */ /* 0x008fc600028e0604 */
        /* <DEDUP_REMOVED lines=32> */
[----:B------:R2:W-:Y:S01]  /*1d6e0*/  STL [R1+0x49c], R120 ;  /* 0x00049c7801007387 */ /* 0x0005e20000100800 */
[----:B-1----:R-:W-:-:S03]  /*1d6f0*/  IMAD.MOV.U32 R227, RZ, RZ, c[0x0][0x188] ;  /* 0x00006200ffe37624 */ /* 0x002fc600078e00ff */
        /* <DEDUP_REMOVED lines=8> */
[----:B------:R-:W-:Y:S01]  /*1d780*/  IMAD.SHL.U32 R93, R227, 0x20, RZ ;  /* 0x00000020e35d7824 */ /* 0x000fe200078e00ff */
[----:B------:R-:W-:Y:S02]  /*1d790*/  IADD3 R103, P5, R103, R96, RZ ;  /* 0x0000006067677210 */ /* 0x000fe40007fbe0ff */
[----:B------:R2:W-:Y:S01]  /*1d7a0*/  STL [R1+0x4b4], R114 ;  /* 0x0004b47201007387 */ /* 0x0005e20000100800 */
[----:B------:R-:W-:-:S03]  /*1d7b0*/  IMAD.MOV.U32 R227, RZ, RZ, 0x1f ;  /* 0x0000001fffe37424 */ /* 0x000fc600078e00ff */
[----:B------:R2:W-:Y:S04]  /*1d7c0*/  STL [R1+0x4c8], R113 ;  /* 0x0004c87101007387 */ /* 0x0005e80000100800 */
[----:B------:R2:W-:Y:S01]  /*1d7d0*/  STL [R1+0x4bc], R112 ;  /* 0x0004bc7001007387 */ /* 0x0005e20000100800 */
[----:B------:R-:W-:-:S03]  /*1d7e0*/  IMAD.X R102, R102, 0x1, R4, P1 ;  /* 0x0000000166667824 */ /* 0x000fc600008e0604 */
[----:B------:R2:W-:Y:S01]  /*1d7f0*/  STL [R1+0x4d0], R111 ;  /* 0x0004d06f01007387 */ /* 0x0005e20000100800 */
[----:B------:R-:W-:-:S03]  /*1d800*/  IADD3 R101, P1, R101, R96, RZ ;  /* 0x0000006065657210 */ /* 0x000fc60007f3e0ff */
[----:B------:R2:W-:Y:S01]  /*1d810*/  STL [R1+0x4c4], R110 ;  /* 0x0004c46e01007387 */ /* 0x0005e20000100800 */
[----:B------:R-:W-:Y:S01]  /*1d820*/  IMAD.X R99, R99, 0x1, R4, P5 ;  /* 0x0000000163637824 */ /* 0x000fe200028e0604 */
[----:B------:R-:W-:Y:S02]  /*1d830*/  IADD3 R227, R227, c[0x0][0x180], RZ ;  /* 0x00006000e3e37a10 */ /* 0x000fe40007ffe0ff */
[----:B------:R2:W-:Y:S01]  /*1d840*/  STL [R1+0x4d8], R109 ;  /* 0x0004d86d01007387 */ /* 0x0005e20000100800 */
[----:B------:R-:W-:-:S03]  /*1d850*/  IADD3 R100, P5, R100, R96, RZ ;  /* 0x0000006064647210 */ /* 0x000fc60007fbe0ff */
[----:B------:R2:W-:Y:S04]  /*1d860*/  STL [R1+0x4cc], R108 ;  /* 0x0004cc6c01007387 */ /* 0x0005e80000100800 */
[----:B------:R2:W-:Y:S01]  /*1d870*/  STL [R1+0x4e0], R107 ;  /* 0x0004e06b01007387 */ /* 0x0005e20000100800 */
[----:B------:R-:W-:-:S03]  /*1d880*/  IADD3 R216, R216, 0x1, RZ ;  /* 0x00000001d8d87810 */ /* 0x000fc60007ffe0ff */
[----:B------:R2:W-:Y:S01]  /*1d890*/  STL [R1+0x4d4], R106 ;  /* 0x0004d46a01007387 */ /* 0x0005e20000100800 */
[----:B------:R-:W-:-:S03]  /*1d8a0*/  SHF.R.S32.HI R92, RZ, 0x1f, R227 ;  /* 0x0000001fff5c7819 */ /* 0x000fc600000114e3 */
[----:B------:R2:W-:Y:S01]  /*1d8b0*/  STL [R1+0x4e8], R105 ;  /* 0x0004e86901007387 */ /* 0x0005e20000100800 */
[----:B------:R-:W-:-:S03]  /*1d8c0*/  IMAD.X R98, R98, 0x1, R4, P1 ;  /* 0x0000000162627824 */ /* 0x000fc600008e0604 */
[----:B------:R2:W-:Y:S01]  /*1d8d0*/  STL [R1+0x4dc], R104 ;  /* 0x0004dc6801007387 */ /* 0x0005e20000100800 */
[----:B------:R-:W-:-:S03]  /*1d8e0*/  IMAD.X R97, R97, 0x1, R4, P5 ;  /* 0x0000000161617824 */ /* 0x000fc600028e0604 */
[----:B------:R2:W-:Y:S01]  /*1d8f0*/  STL [R1+0x4f0], R103 ;  /* 0x0004f06701007387 */ /* 0x0005e20000100800 */
[----:B------:R-:W-:-:S03]  /*1d900*/  LEA.HI R92, R92, R227, RZ, 0x5 ;  /* 0x000000e35c5c7211 */ /* 0x000fc600078f28ff */
[----:B------:R2:W-:Y:S04]  /*1d910*/  STL [R1+0x4e4], R102 ;  /* 0x0004e46601007387 */ /* 0x0005e80000100800 */
[----:B------:R2:W-:Y:S04]  /*1d920*/  STL [R1+0x4f8], R101 ;  /* 0x0004f86501007387 */ /* 0x0005e80000100800 */
[----:B------:R2:W-:Y:S04]  /*1d930*/  STL [R1+0x4ec], R99 ;  /* 0x0004ec6301007387 */ /* 0x0005e80000100800 */
[----:B------:R2:W-:Y:S01]  /*1d940*/  STL [R1+0x500], R100 ;  /* 0x0005006401007387 */ /* 0x0005e20000100800 */
[----:B------:R-:W-:-:S03]  /*1d950*/  SHF.R.S32.HI R92, RZ, 0x5, R92 ;  /* 0x00000005ff5c7819 */ /* 0x000fc6000001145c */
[----:B------:R2:W-:Y:S04]  /*1d960*/  STL [R1+0x240], R216 ;  /* 0x000240d801007387 */ /* 0x0005e80000100800 */
[----:B------:R2:W-:Y:S04]  /*1d970*/  STL [R1+0x4f4], R98 ;  /* 0x0004f46201007387 */ /* 0x0005e80000100800 */
[----:B------:R2:W-:Y:S01]  /*1d980*/  STL [R1+0x4fc], R97 ;  /* 0x0004fc6101007387 */ /* 0x0005e20000100800 */
[----:B------:R-:W-:Y:S02]  /*1d990*/  ISETP.NE.U32.AND P5, PT, R92, R216, PT ;  /* 0x000000d85c00720c */ /* 0x000fe40003fa5070 */
[----:B------:R-:W-:-:S02]  /*1d9a0*/  SHF.R.S32.HI R7, RZ, 0x1f, R93 ;  /* 0x0000001fff077819 */ /* 0x000fc4000001145d */
[C---:B------:R-:W-:Y:S02]  /*1d9b0*/  LEA R5, P1, R93.reuse, R5, 0x2 ;  /* 0x000000055d057211 */ /* 0x040fe400078210ff */
[----:B------:R-:W-:Y:S02]  /*1d9c0*/  SHF.L.U64.HI R7, R93, 0x2, R7 ;  /* 0x000000025d077819 */ /* 0x000fe40000010207 */
[----:B------:R-:W-:-:S03]  /*1d9d0*/  IADD3 R6, R6, -0x20, RZ ;  /* 0xffffffe006067810 */ /* 0x000fc60007ffe0ff */
[----:B------:R-:W-:Y:S02]  /*1d9e0*/  IMAD.X R3, R3, 0x1, R7, P1 ;  /* 0x0000000103037824 */ /* 0x000fe400008e0607 */
[----:B--2---:R-:W-:Y:S01]  /*1d9f0*/  @!P5 CALL.REL.NOINC `(.L_x_0) ;  /* 0x000000100000d944 */ /* 0x004fe20003c00000 */
[----:B------:R-:W-:Y:S05]  /*1da00*/  BRA `(.L_x_1) ;  /* 0xffff5a6000007947 */ /* 0x000fea000383ffff */
.L_x_0:
[----:B------:R-:W-:-:S03]  /*1da10*/  NOP ;  /* 0x0000000000007918 */ /* 0x000fc60000000000 */
[----:B------:R-:W2:Y:S01]  /*1da20*/  LDL.LU R3, [R1+0x644] ;  /* 0x0006440001037983 */ /* 0x000ea20000300800 */
[----:B------:R-:W-:-:S04]  /*1da30*/  DEPBAR.LE SB0, 0x0 ;  /* 0x000080000000791a */ /* 0x000fc80000000000 */
[----:B------:R-:W2:Y:S04]  /*1da40*/  LDL.LU R96, [R1+0x160] ;  /* 0x0001600001607983 */ /* 0x000ea80000300800 */
[----:B------:R-:W2:Y:S04]  /*1da50*/  LDL.LU R97, [R1+0x164] ;  /* 0x0001640001617983 */ /* 0x000ea80000300800 */
[----:B------:R-:W2:Y:S04]  /*1da60*/  LDL.LU R98, [R1+0x150] ;  /* 0x0001500001627983 */ /* 0x000ea80000300800 */
[----:B------:R-:W2:Y:S04]  /*1da70*/  LDL.LU R99, [R1+0x154] ;  /* 0x0001540001637983 */ /* 0x000ea80000300800 */
[----:B------:R-:W3:Y:S04]  /*1da80*/  LDL.LU R92, [R1+0x168] ;  /* 0x00016800015c7983 */ /* 0x000ee80000300800 */
[----:B------:R-:W3:Y:S04]  /*1da90*/  LDL.LU R93, [R1+0x16c] ;  /* 0x00016c00015d7983 */ /* 0x000ee80000300800 */
[----:B------:R-:W3:Y:S04]  /*1daa0*/  LDL.LU R94, [R1+0x158] ;  /* 0x00015800015e7983 */ /* 0x000ee80000300800 */
[----:B------:R-:W3:Y:S04]  /*1dab0*/  LDL.LU R95, [R1+0x15c] ;  /* 0x00015c00015f7983 */ /* 0x000ee80000300800 */
[----:B------:R-:W4:Y:S04]  /*1dac0*/  LDL.LU R4, [R1+0x130] ;  /* 0x0001300001047983 */ /* 0x000f280000300800 */
[----:B------:R-:W4:Y:S04]  /*1dad0*/  LDL.LU R5, [R1+0x134] ;  /* 0x0001340001057983 */ /* 0x000f280000300800 */
[----:B------:R-:W4:Y:S04]  /*1dae0*/  LDL.LU R6, [R1+0x120] ;  /* 0x0001200001067983 */ /* 0x000f280000300800 */
[----:B------:R-:W4:Y:S04]  /*1daf0*/  LDL.LU R7, [R1+0x124] ;  /* 0x0001240001077983 */ /* 0x000f280000300800 */
[----:B------:R-:W-:Y:S06]  /*1db00*/  BAR.SYNC.DEFER_BLOCKING 0x0 ;  /* 0x0000000000007b1d */ /* 0x000fec0000010000 */
[----:B------:R-:W4:Y:S04]  /*1db10*/  LDL.LU R100, [R1+0x138] ;  /* 0x0001380001647983 */ /* 0x000f280000300800 */
[----:B------:R-:W4:Y:S04]  /*1db20*/  LDL.LU R101, [R1+0x13c] ;  /* 0x00013c0001657983 */ /* 0x000f280000300800 */
[----:B------:R-:W4:Y:S04]  /*1db30*/  LDL.LU R102, [R1+0x128] ;  /* 0x0001280001667983 */ /* 0x000f280000300800 */
[----:B------:R-:W4:Y:S04]  /*1db40*/  LDL.LU R103, [R1+0x12c] ;  /* 0x00012c0001677983 */ /* 0x000f280000300800 */
[----:B--2---:R-:W-:Y:S04]  /*1db50*/  STS.128 [R3], R96 ;  /* 0x0000006003007388 */ /* 0x004fe80000000c00 */
[----:B---3--:R-:W-:Y:S04]  /*1db60*/  STS.128 [R3+0x80], R92 ;  /* 0x0000805c03007388 */ /* 0x008fe80000000c00 */
[----:B----4-:R1:W-:Y:S04]  /*1db70*/  STS.128 [R3+0x100], R4 ;  /* 0x0001000403007388 */ /* 0x0103e80000000c00 */
[----:B-1----:R-:W2:Y:S04]  /*1db80*/  LDL.LU R4, [R1+0x110] ;  /* 0x0001100001047983 */ /* 0x002ea80000300800 */
        /* <DEDUP_REMOVED lines=14> */
[----:B------:R-:W4:Y:S04]  /*1dc70*/  LDL.LU R107, [R1+0xec] ;  /* 0x0000ec00016b7983 */ /* 0x000f280000300800 */
[----:B------:R-:W-:Y:S04]  /*1dc80*/  STS.128 [R3+0x180], R100 ;  /* 0x0001806403007388 */ /* 0x000fe80000000c00 */
[----:B------:R-:W1:Y:S02]  /*1dc90*/  S2R R109, SR_TID.X ;  /* 0x00000000006d7919 */ /* 0x000e640000002100 */
[----:B-1----:R-:W-:-:S02]  /*1dca0*/  IMAD.SHL.U32 R242, R109, 0x400, RZ ;  /* 0x000004006df27824 */ /* 0x002fc400078e00ff */
[----:B--2---:R1:W-:Y:S04]  /*1dcb0*/  STS.128 [R3+0x200], R4 ;  /* 0x0002000403007388 */ /* 0x0043e80000000c00 */
[----:B-1----:R-:W2:Y:S04]  /*1dcc0*/  LDL.LU R4, [R1+0x140] ;  /* 0x0001400001047983 */ /* 0x002ea80000300800 */
[----:B------:R-:W2:Y:S04]  /*1dcd0*/  LDL.LU R5, [R1+0x144] ;  /* 0x0001440001057983 */ /* 0x000ea80000300800 */
[----:B------:R-:W2:Y:S04]  /*1dce0*/  LDL.LU R6, [R1+0x210] ;  /* 0x0002100001067983 */ /* 0x000ea80000300800 */
[----:B------:R-:W2:Y:S04]  /*1dcf0*/  LDL.LU R7, [R1+0x214] ;  /* 0x0002140001077983 */ /* 0x000ea80000300800 */
[----:B---3--:R-:W-:Y:S04]  /*1dd00*/  STS.128 [R3+0x280], R92 ;  /* 0x0002805c03007388 */ /* 0x008fe80000000c00 */
[----:B----4-:R-:W-:Y:S01]  /*1dd10*/  STS.128 [R3+0x300], R96 ;  /* 0x0003006003007388 */ /* 0x010fe20000000c00 */
[----:B------:R-:W-:-:S02]  /*1dd20*/  LOP3.LUT R108, R109, 0x3f, RZ, 0xc0, !PT ;  /* 0x0000003f6d6c7812 */ /* 0x000fc400078ec0ff */
[----:B------:R-:W-:Y:S01]  /*1dd30*/  LOP3.LUT R242, R242, 0x1800, RZ, 0xc0, !PT ;  /* 0x00001800f2f27812 */ /* 0x000fe200078ec0ff */
[----:B------:R-:W3:Y:S04]  /*1dd40*/  LDL.LU R112, [R1+0x148] ;  /* 0x0001480001707983 */ /* 0x000ee80000300800 */
[----:B------:R-:W-:Y:S01]  /*1dd50*/  STS.128 [R3+0x380], R104 ;  /* 0x0003806803007388 */ /* 0x000fe20000000c00 */
[----:B------:R-:W-:-:S03]  /*1dd60*/  IMAD R242, R108, 0x10, R242 ;  /* 0x000000106cf27824 */ /* 0x000fc600078e02f2 */
[----:B------:R-:W-:Y:S06]  /*1dd70*/  BAR.SYNC.DEFER_BLOCKING 0x0 ;  /* 0x0000000000007b1d */ /* 0x000fec0000010000 */
[----:B------:R-:W3:Y:S04]  /*1dd80*/  LDL.LU R113, [R1+0x14c] ;  /* 0x00014c0001717983 */ /* 0x000ee80000300800 */
[----:B------:R-:W3:Y:S04]  /*1dd90*/  LDL.LU R114, [R1+0x218] ;  /* 0x0002180001727983 */ /* 0x000ee80000300800 */
[----:B------:R-:W3:Y:S04]  /*1dda0*/  LDL.LU R115, [R1+0x21c] ;  /* 0x00021c0001737983 */ /* 0x000ee80000300800 */
[----:B------:R-:W4:Y:S04]  /*1ddb0*/  LDL.LU R108, [R1+0xd0] ;  /* 0x0000d000016c7983 */ /* 0x000f280000300800 */
[----:B------:R-:W4:Y:S04]  /*1ddc0*/  LDL.LU R109, [R1+0xd4] ;  /* 0x0000d400016d7983 */ /* 0x000f280000300800 */
[----:B------:R-:W1:Y:S04]  /*1ddd0*/  LDS.128 R96, [R242] ;  /* 0x00000000f2607984 */ /* 0x000e680000000c00 */
[----:B------:R-:W1:Y:S04]  /*1dde0*/  LDS.128 R92, [R242+0x400] ;  /* 0x00040000f25c7984 */ /* 0x000e680000000c00 */
[----:B------:R-:W4:Y:S04]  /*1ddf0*/  LDL.LU R110, [R1+0x90] ;  /* 0x00009000016e7983 */ /* 0x000f280000300800 */
[----:B------:R-:W4:Y:S01]  /*1de00*/  LDL.LU R111, [R1+0x94] ;  /* 0x00009400016f7983 */ /* 0x000f220000300800 */
[----:B------:R-:W-:-:S02]  /*1de10*/  LOP3.LUT R241, R242, 0x20, RZ, 0x3c, !PT ;  /* 0x00000020f2f17812 */ /* 0x000fc400078e3cff */
[C---:B------:R-:W-:Y:S02]  /*1de20*/  LOP3.LUT R240, R242.reuse, 0x40, RZ, 0x3c, !PT ;  /* 0x00000040f2f07812 */ /* 0x040fe400078e3cff */
[----:B------:R-:W-:Y:S01]  /*1de30*/  LOP3.LUT R2, R242, 0x60, RZ, 0x3c, !PT ;  /* 0x00000060f2027812 */ /* 0x000fe200078e3cff */
[----:B------:R-:W2:Y:S04]  /*1de40*/  LDS.128 R248, [R241] ;  /* 0x00000000f1f87984 */ /* 0x000ea80000000c00 */
[----:B------:R-:W-:Y:S04]  /*1de50*/  LDS.128 R236, [R241+0x400] ;  /* 0x00040000f1ec7984 */ /* 0x000fe80000000c00 */
[----:B------:R-:W2:Y:S04]  /*1de60*/  LDS.128 R100, [R240] ;  /* 0x00000000f0647984 */ /* 0x000ea80000000c00 */
[----:B------:R-:W2:Y:S04]  /*1de70*/  LDS.128 R104, [R2] ;  /* 0x0000000002687984 */ /* 0x000ea80000000c00 */
[----:B-1----:R-:W-:Y:S04]  /*1de80*/  STL.64 [R1+0xe0], R96 ;  /* 0x0000e06001007387 */ /* 0x002fe80000100a00 */
[----:B------:R-:W-:Y:S04]  /*1de90*/  STL.64 [R1+0xe8], R98 ;  /* 0x0000e86201007387 */ /* 0x000fe80000100a00 */
[----:B------:R-:W-:Y:S04]  /*1dea0*/  STL.64 [R1+0xa0], R92 ;  /* 0x0000a05c01007387 */ /* 0x000fe80000100a00 */
[----:B------:R-:W-:Y:S04]  /*1deb0*/  STL.64 [R1+0xa8], R94 ;  /* 0x0000a85e01007387 */ /* 0x000fe80000100a00 */
[----:B------:R-:W1:Y:S04]  /*1dec0*/  LDS.128 R92, [R240+0x400] ;  /* 0x00040000f05c7984 */ /* 0x000e680000000c00 */
[----:B------:R-:W1:Y:S04]  /*1ded0*/  LDS.128 R96, [R2+0x400] ;  /* 0x0004000002607984 */ /* 0x000e680000000c00 */
[----:B------:R-:W-:Y:S06]  /*1dee0*/  BAR.SYNC.DEFER_BLOCKING 0x0 ;  /* 0x0000000000007b1d */ /* 0x000fec0000010000 */
        /* <DEDUP_REMOVED lines=8> */
[----:B--2---:R2:W-:Y:S04]  /*1df70*/  STS.128 [R3], R4 ;  /* 0x0000000403007388 */ /* 0x0045e80000000c00 */
[----:B--2---:R-:W2:Y:S04]  /*1df80*/  LDL.LU R4, [R1+0xc8] ;  /* 0x0000c80001047983 */ /* 0x004ea80000300800 */
[----:B------:R-:W2:Y:S04]  /*1df90*/  LDL.LU R5, [R1+0xcc] ;  /* 0x0000cc0001057983 */ /* 0x000ea80000300800 */
[----:B------:R-:W2:Y:S04]  /*1dfa0*/  LDL.LU R6, [R1+0x88] ;  /* 0x0000880001067983 */ /* 0x000ea80000300800 */
[----:B------:R-:W2:Y:S04]  /*1dfb0*/  LDL.LU R7, [R1+0x8c] ;  /* 0x00008c0001077983 */ /* 0x000ea80000300800 */
[----:B---3--:R-:W-:Y:S04]  /*1dfc0*/  STS.128 [R3+0x80], R112 ;  /* 0x0000807003007388 */ /* 0x008fe80000000c00 */
[----:B----4-:R3:W-:Y:S04]  /*1dfd0*/  STS.128 [R3+0x100], R108 ;  /* 0x0001006c03007388 */ /* 0x0107e80000000c00 */
[----:B---3--:R-:W3:Y:S04]  /*1dfe0*/  LDL.LU R108, [R1+0xb0] ;  /* 0x0000b000016c7983 */ /* 0x008ee80000300800 */
[----:B------:R-:W3:Y:S04]  /*1dff0*/  LDL.LU R109, [R1+0xb4] ;  /* 0x0000b400016d7983 */ /* 0x000ee80000300800 */
[----:B------:R-:W3:Y:S04]  /*1e000*/  LDL.LU R110, [R1+0x70] ;  /* 0x00007000016e7983 */ /* 0x000ee80000300800 */
[----:B------:R-:W3:Y:S04]  /*1e010*/  LDL.LU R111, [R1+0x74] ;  /* 0x00007400016f7983 */ /* 0x000ee80000300800 */
[----:B------:R-:W4:Y:S04]  /*1e020*/  LDL.LU R112, [R1+0xb8] ;  /* 0x0000b80001707983 */ /* 0x000f280000300800 */
[----:B------:R-:W4:Y:S04]  /*1e030*/  LDL.LU R113, [R1+0xbc] ;  /* 0x0000bc0001717983 */ /* 0x000f280000300800 */
[----:B------:R-:W4:Y:S04]  /*1e040*/  LDL.LU R114, [R1+0x78] ;  /* 0x0000780001727983 */ /* 0x000f280000300800 */
[----:B------:R-:W4:Y:S04]  /*1e050*/  LDL.LU R115, [R1+0x7c] ;  /* 0x00007c0001737983 */ /* 0x000f280000300800 */
[----:B------:R-:W-:Y:S04]  /*1e060*/  STS.128 [R3+0x180], R120 ;  /* 0x0001807803007388 */ /* 0x000fe80000000c00 */
[----:B------:R-:W-:Y:S04]  /*1e070*/  STS.128 [R3+0x200], R116 ;  /* 0x0002007403007388 */ /* 0x000fe80000000c00 */
[----:B--2---:R2:W-:Y:S04]  /*1e080*/  STS.128 [R3+0x280], R4 ;  /* 0x0002800403007388 */ /* 0x0045e80000000c00 */
[----:B--2---:R-:W2:Y:S04]  /*1e090*/  LDL.LU R4, [R1+0x200] ;  /* 0x0002000001047983 */ /* 0x004ea80000300800 */
        /* <DEDUP_REMOVED lines=11> */
[----:B---3--:R-:W-:Y:S04]  /*1e150*/  STS.128 [R3+0x300], R108 ;  /* 0x0003006c03007388 */ /* 0x008fe80000000c00 */
[----:B------:R-:W3:Y:S04]  /*1e160*/  LDL.LU R220, [R1+0x68] ;  /* 0x0000680001dc7983 */ /* 0x000ee80000300800 */
[----:B------:R-:W3:Y:S04]  /*1e170*/  LDL.LU R221, [R1+0x6c] ;  /* 0x00006c0001dd7983 */ /* 0x000ee80000300800 */
[----:B------:R-:W3:Y:S04]  /*1e180*/  LDL.LU R222, [R1+0x28] ;  /* 0x0000280001de7983 */ /* 0x000ee80000300800 */
[----:B----4-:R-:W-:Y:S04]  /*1e190*/  STS.128 [R3+0x380], R112 ;  /* 0x0003807003007388 */ /* 0x010fe80000000c00 */
[----:B------:R-:W-:Y:S06]  /*1e1a0*/  BAR.SYNC.DEFER_BLOCKING 0x0 ;  /* 0x0000000000007b1d */ /* 0x000fec0000010000 */
[----:B------:R-:W3:Y:S04]  /*1e1b0*/  LDL.LU R223, [R1+0x2c] ;  /* 0x00002c0001df7983 */ /* 0x000ee80000300800 */
[----:B------:R-:W4:Y:S04]  /*1e1c0*/  LDL.LU R216, [R1+0x50] ;  /* 0x0000500001d87983 */ /* 0x000f280000300800 */
[----:B------:R-:W4:Y:S04]  /*1e1d0*/  LDL.LU R217, [R1+0x54] ;  /* 0x0000540001d97983 */ /* 0x000f280000300800 */
[----:B------:R-:W4:Y:S04]  /*1e1e0*/  LDL.LU R218, [R1+0x10] ;  /* 0x0000100001da7983 */ /* 0x000f280000300800 */
[----:B------:R-:W4:Y:S04]  /*1e1f0*/  LDL.LU R219, [R1+0x14] ;  /* 0x0000140001db7983 */ /* 0x000f280000300800 */
[----:B------:R-:W1:Y:S04]  /*1e200*/  LDS.128 R196, [R242] ;  /* 0x00000000f2c47984 */ /* 0x000e680000000c00 */
[----:B------:R-:W-:Y:S04]  /*1e210*/  LDS.128 R116, [R242+0x400] ;  /* 0x00040000f2747984 */ /* 0x000fe80000000c00 */
[----:B------:R-:W1:Y:S04]  /*1e220*/  LDS.128 R200, [R241] ;  /* 0x00000000f1c87984 */ /* 0x000e680000000c00 */
[----:B------:R-:W-:Y:S04]  /*1e230*/  LDS.128 R120, [R241+0x400] ;  /* 0x00040000f1787984 */ /* 0x000fe80000000c00 */
[----:B------:R-:W1:Y:S04]  /*1e240*/  LDS.128 R188, [R240] ;  /* 0x00000000f0bc7984 */ /* 0x000e680000000c00 */
[----:B------:R-:W-:Y:S04]  /*1e250*/  LDS.128 R108, [R240+0x400] ;  /* 0x00040000f06c7984 */ /* 0x000fe80000000c00 */
[----:B------:R-:W1:Y:S04]  /*1e260*/  LDS.128 R192, [R2] ;  /* 0x0000000002c07984 */ /* 0x000e680000000c00 */
[----:B------:R-:W1:Y:S04]  /*1e270*/  LDS.128 R112, [R2+0x400] ;  /* 0x0004000002707984 */ /* 0x000e680000000c00 */
[----:B------:R-:W-:Y:S06]  /*1e280*/  BAR.SYNC.DEFER_BLOCKING 0x0 ;  /* 0x0000000000007b1d */ /* 0x000fec0000010000 */
[----:B--2---:R2:W-:Y:S04]  /*1e290*/  STS.128 [R3], R4 ;  /* 0x0000000403007388 */ /* 0x0045e80000000c00 */
[----:B--2---:R-:W2:Y:S04]  /*1e2a0*/  LDL.LU R4, [R1+0x58] ;  /* 0x0000580001047983 */ /* 0x004ea80000300800 */
[----:B------:R-:W2:Y:S04]  /*1e2b0*/  LDL.LU R5, [R1+0x5c] ;  /* 0x00005c0001057983 */ /* 0x000ea80000300800 */
[----:B------:R-:W2:Y:S04]  /*1e2c0*/  LDL.LU R6, [R1+0x18] ;  /* 0x0000180001067983 */ /* 0x000ea80000300800 */
[----:B------:R1:W-:Y:S04]  /*1e2d0*/  STS.128 [R3+0x80], R204 ;  /* 0x000080cc03007388 */ /* 0x0003e80000000c00 */
[----:B------:R-:W2:Y:S04]  /*1e2e0*/  LDL.LU R7, [R1+0x1c] ;  /* 0x00001c0001077983 */ /* 0x000ea80000300800 */
[----:B-1----:R-:W2:Y:S01]  /*1e2f0*/  LDL.LU R204, [R1+0x40] ;  /* 0x0000400001cc7983 */ /* 0x002ea20000300800 */
[----:B-----5:R-:W-:-:S02]  /*1e300*/  IMAD.MOV.U32 R206, RZ, RZ, R208 ;  /* 0x000000ffffce7224 */ /* 0x020fc400078e00d0 */
[----:B------:R-:W-:Y:S01]  /*1e310*/  IMAD.MOV.U32 R207, RZ, RZ, R209 ;  /* 0x000000ffffcf7224 */ /* 0x000fe200078e00d1 */
[----:B------:R-:W2:Y:S04]  /*1e320*/  LDL.LU R205, [R1+0x44] ;  /* 0x0000440001cd7983 */ /* 0x000ea80000300800 */
[----:B------:R-:W2:Y:S04]  /*1e330*/  LDL.LU R208, [R1+0x48] ;  /* 0x0000480001d07983 */ /* 0x000ea80000300800 */
[----:B------:R-:W2:Y:S04]  /*1e340*/  LDL.LU R209, [R1+0x4c] ;  /* 0x00004c0001d17983 */ /* 0x000ea80000300800 */
[----:B------:R-:W-:Y:S04]  /*1e350*/  STS.128 [R3+0x100], R212 ;  /* 0x000100d403007388 */ /* 0x000fe80000000c00 */
[----:B---3--:R-:W-:Y:S01]  /*1e360*/  STS.128 [R3+0x180], R220 ;  /* 0x000180dc03007388 */ /* 0x008fe20000000c00 */
[----:B------:R-:W-:-:S02]  /*1e370*/  IMAD.MOV.U32 R228, RZ, RZ, R138 ;  /* 0x000000ffffe47224 */ /* 0x000fc400078e008a */
[----:B------:R-:W-:Y:S01]  /*1e380*/  IMAD.MOV.U32 R229, RZ, RZ, R139 ;  /* 0x000000ffffe57224 */ /* 0x000fe200078e008b */
[----:B------:R-:W3:Y:S04]  /*1e390*/  LDL.LU R0, [R1+0x6f4] ;  /* 0x0006f40001007983 */ /* 0x000ee80000300800 */
[----:B----4-:R-:W-:Y:S01]  /*1e3a0*/  STS.128 [R3+0x200], R216 ;  /* 0x000200d803007388 */ /* 0x010fe20000000c00 */
[----:B------:R-:W-:Y:S02]  /*1e3b0*/  IMAD.MOV.U32 R230, RZ, RZ, R170 ;  /* 0x000000ffffe67224 */ /* 0x000fe400078e00aa */
[----:B------:R-:W-:Y:S02]  /*1e3c0*/  IMAD.MOV.U32 R231, RZ, RZ, R171 ;  /* 0x000000ffffe77224 */ /* 0x000fe400078e00ab */
[----:B------:R-:W-:-:S02]  /*1e3d0*/  IMAD.MOV.U32 R232, RZ, RZ, R132 ;  /* 0x000000ffffe87224 */ /* 0x000fc400078e0084 */
[----:B------:R-:W-:Y:S02]  /*1e3e0*/  IMAD.MOV.U32 R233, RZ, RZ, R133 ;  /* 0x000000ffffe97224 */ /* 0x000fe400078e0085 */
[----:B------:R-:W-:Y:S02]  /*1e3f0*/  IMAD.MOV.U32 R234, RZ, RZ, R164 ;  /* 0x000000ffffea7224 */ /* 0x000fe400078e00a4 */
[----:B------:R-:W-:Y:S02]  /*1e400*/  IMAD.MOV.U32 R235, RZ, RZ, R165 ;  /* 0x000000ffffeb7224 */ /* 0x000fe400078e00a5 */
[----:B------:R-:W-:Y:S02]  /*1e410*/  IMAD.MOV.U32 R164, RZ, RZ, R134 ;  /* 0x000000ffffa47224 */ /* 0x000fe400078e0086 */
[----:B------:R-:W-:Y:S02]  /*1e420*/  IMAD.MOV.U32 R165, RZ, RZ, R135 ;  /* 0x000000ffffa57224 */ /* 0x000fe400078e0087 */
[----:B------:R-:W-:-:S02]  /*1e430*/  IMAD.MOV.U32 R132, RZ, RZ, R128 ;  /* 0x000000ffff847224 */ /* 0x000fc400078e0080 */
[----:B------:R-:W-:Y:S02]  /*1e440*/  IMAD.MOV.U32 R133, RZ, RZ, R129 ;  /* 0x000000ffff857224 */ /* 0x000fe400078e0081 */
[----:B------:R-:W-:Y:S02]  /*1e450*/  IMAD.MOV.U32 R134, RZ, RZ, R160 ;  /* 0x000000ffff867224 */ /* 0x000fe400078e00a0 */
[----:B------:R-:W-:Y:S02]  /*1e460*/  IMAD.MOV.U32 R135, RZ, RZ, R161 ;  /* 0x000000ffff877224 */ /* 0x000fe400078e00a1 */
[----:B------:R-:W-:Y:S02]  /*1e470*/  IMAD.MOV.U32 R160, RZ, RZ, R130 ;  /* 0x000000ffffa07224 */ /* 0x000fe400078e0082 */
[----:B------:R-:W-:Y:S01]  /*1e480*/  IMAD.MOV.U32 R161, RZ, RZ, R131 ;  /* 0x000000ffffa17224 */ /* 0x000fe200078e0083 */
[----:B--2---:R1:W-:Y:S04]  /*1e490*/  STS.128 [R3+0x280], R4 ;  /* 0x0002800403007388 */ /* 0x0043e80000000c00 */
[----:B------:R-:W-:Y:S04]  /*1e4a0*/  STS.128 [R3+0x300], R204 ;  /* 0x000300cc03007388 */ /* 0x000fe80000000c00 */
[----:B------:R-:W-:Y:S04]  /*1e4b0*/  STS.128 [R3+0x380], R208 ;  /* 0x000380d003007388 */ /* 0x000fe80000000c00 */
[----:B------:R-:W-:Y:S01]  /*1e4c0*/  BAR.SYNC.DEFER_BLOCKING 0x0 ;  /* 0x0000000000007b1d */ /* 0x000fe20000010000 */
[----:B-1----:R-:W-:-:S02]  /*1e4d0*/  IMAD.MOV.U32 R4, RZ, RZ, R136 ;  /* 0x000000ffff047224 */ /* 0x002fc400078e0088 */
[----:B------:R-:W-:Y:S02]  /*1e4e0*/  IMAD.MOV.U32 R5, RZ, RZ, R137 ;  /* 0x000000ffff057224 */ /* 0x000fe400078e0089 */
[----:B------:R-:W-:Y:S02]  /*1e4f0*/  IMAD.MOV.U32 R6, RZ, RZ, R168 ;  /* 0x000000ffff067224 */ /* 0x000fe400078e00a8 */
[----:B------:R-:W-:Y:S01]  /*1e500*/  IMAD.MOV.U32 R7, RZ, RZ, R169 ;  /* 0x000000ffff077224 */ /* 0x000fe200078e00a9 */
[----:B------:R-:W1:Y:S04]  /*1e510*/  LDS.128 R220, [R242] ;  /* 0x00000000f2dc7984 */ /* 0x000e680000000c00 */
[----:B------:R-:W-:Y:S04]  /*1e520*/  LDS.128 R204, [R242+0x400] ;  /* 0x00040000f2cc7984 */ /* 0x000fe80000000c00 */
[----:B------:R-:W2:Y:S04]  /*1e530*/  LDS.128 R224, [R241] ;  /* 0x00000000f1e07984 */ /* 0x000ea80000000c00 */
[----:B------:R-:W-:Y:S04]  /*1e540*/  LDS.128 R208, [R241+0x400] ;  /* 0x00040000f1d07984 */ /* 0x000fe80000000c00 */
[----:B------:R-:W4:Y:S04]  /*1e550*/  LDS.128 R212, [R240] ;  /* 0x00000000f0d47984 */ /* 0x000f280000000c00 */
[----:B------:R-:W-:Y:S04]  /*1e560*/  LDS.128 R136, [R240+0x400] ;  /* 0x00040000f0887984 */ /* 0x000fe80000000c00 */
[----:B------:R-:W1:Y:S04]  /*1e570*/  LDS.128 R216, [R2] ;  /* 0x0000000002d87984 */ /* 0x000e680000000c00 */
[----:B------:R-:W1:Y:S04]  /*1e580*/  LDS.128 R168, [R2+0x400] ;  /* 0x0004000002a87984 */ /* 0x000e680000000c00 */
[----:B------:R-:W-:Y:S06]  /*1e590*/  BAR.SYNC.DEFER_BLOCKING 0x0 ;  /* 0x0000000000007b1d */ /* 0x000fec0000010000 */
[----:B------:R1:W-:Y:S04]  /*1e5a0*/  STS.128 [R3], R4 ;  /* 0x0000000403007388 */ /* 0x0003e80000000c00 */
[----:B------:R2:W-:Y:S04]  /*1e5b0*/  STS.128 [R3+0x80], R228 ;  /* 0x000080e403007388 */ /* 0x0005e80000000c00 */
[----:B------:R-:W-:Y:S04]  /*1e5c0*/  STS.128 [R3+0x100], R232 ;  /* 0x000100e803007388 */ /* 0x000fe80000000c00 */
[----:B------:R-:W-:Y:S01]  /*1e5d0*/  STS.128 [R3+0x180], R164 ;  /* 0x000180a403007388 */ /* 0x000fe20000000c00 */
[----:B-1----:R-:W-:-:S02]  /*1e5e0*/  IMAD.MOV.U32 R4, RZ, RZ, R124 ;  /* 0x000000ffff047224 */ /* 0x002fc400078e007c */
[----:B------:R-:W-:Y:S02]  /*1e5f0*/  IMAD.MOV.U32 R5, RZ, RZ, R125 ;  /* 0x000000ffff057224 */ /* 0x000fe400078e007d */
[----:B------:R-:W-:Y:S02]  /*1e600*/  IMAD.MOV.U32 R6, RZ, RZ, R156 ;  /* 0x000000ffff067224 */ /* 0x000fe400078e009c */
[----:B------:R-:W-:Y:S02]  /*1e610*/  IMAD.MOV.U32 R7, RZ, RZ, R157 ;  /* 0x000000ffff077224 */ /* 0x000fe400078e009d */
[----:B------:R-:W-:Y:S02]  /*1e620*/  IMAD.MOV.U32 R156, RZ, RZ, R126 ;  /* 0x000000ffff9c7224 */ /* 0x000fe400078e007e */
[----:B------:R-:W-:Y:S01]  /*1e630*/  IMAD.MOV.U32 R157, RZ, RZ, R127 ;  /* 0x000000ffff9d7224 */ /* 0x000fe200078e007f */
[----:B------:R-:W-:Y:S04]  /*1e640*/  STS.128 [R3+0x200], R132 ;  /* 0x0002008403007388 */ /* 0x000fe80000000c00 */
[----:B------:R-:W-:Y:S04]  /*1e650*/  STS.128 [R3+0x280], R160 ;  /* 0x000280a003007388 */ /* 0x000fe80000000c00 */
[----:B------:R1:W-:Y:S04]  /*1e660*/  STS.128 [R3+0x300], R4 ;  /* 0x0003000403007388 */ /* 0x0003e80000000c00 */
[----:B------:R-:W-:Y:S04]  /*1e670*/  STS.128 [R3+0x380], R156 ;  /* 0x0003809c03007388 */ /* 0x000fe80000000c00 */
[----:B------:R-:W-:Y:S01]  /*1e680*/  BAR.SYNC.DEFER_BLOCKING 0x0 ;  /* 0x0000000000007b1d */ /* 0x000fe20000010000 */
[----:B--2---:R-:W-:-:S02]  /*1e690*/  IMAD.MOV.U32 R228, RZ, RZ, R186 ;  /* 0x000000ffffe47224 */ /* 0x004fc400078e00ba */
[----:B------:R-:W-:Y:S02]  /*1e6a0*/  IMAD.MOV.U32 R229, RZ, RZ, R187 ;  /* 0x000000ffffe57224 */ /* 0x000fe400078e00bb */
[----:B------:R-:W-:Y:S02]  /*1e6b0*/  IMAD.MOV.U32 R230, RZ, RZ, R154 ;  /* 0x000000ffffe67224 */ /* 0x000fe400078e009a */
[----:B------:R-:W-:Y:S02]  /*1e6c0*/  IMAD.MOV.U32 R231, RZ, RZ, R155 ;  /* 0x000000ffffe77224 */ /* 0x000fe400078e009b */
[----:B-1----:R-:W-:Y:S02]  /*1e6d0*/  IMAD.MOV.U32 R4, RZ, RZ, R184 ;  /* 0x000000ffff047224 */ /* 0x002fe400078e00b8 */
[----:B------:R-:W-:Y:S02]  /*1e6e0*/  IMAD.MOV.U32 R5, RZ, RZ, R185 ;  /* 0x000000ffff057224 */ /* 0x000fe400078e00b9 */
[----:B------:R-:W-:-:S02]  /*1e6f0*/  IMAD.MOV.U32 R6, RZ, RZ, R152 ;  /* 0x000000ffff067224 */ /* 0x000fc400078e0098 */
[----:B------:R-:W-:Y:S01]  /*1e700*/  IMAD.MOV.U32 R7, RZ, RZ, R153 ;  /* 0x000000ffff077224 */ /* 0x000fe200078e0099 */
[----:B------:R-:W1:Y:S04]  /*1e710*/  LDS.128 R164, [R242] ;  /* 0x00000000f2a47984 */ /* 0x000e680000000c00 */
[----:B------:R-:W-:Y:S04]  /*1e720*/  LDS.128 R132, [R242+0x400] ;  /* 0x00040000f2847984 */ /* 0x000fe80000000c00 */
[----:B------:R-:W2:Y:S04]  /*1e730*/  LDS.128 R184, [R241] ;  /* 0x00000000f1b87984 */ /* 0x000ea80000000c00 */
[----:B------:R-:W-:Y:S04]  /*1e740*/  LDS.128 R152, [R241+0x400] ;  /* 0x00040000f1987984 */ /* 0x000fe80000000c00 */
[----:B------:R-:W1:Y:S04]  /*1e750*/  LDS.128 R156, [R240] ;  /* 0x00000000f09c7984 */ /* 0x000e680000000c00 */
[----:B------:R-:W-:Y:S04]  /*1e760*/  LDS.128 R124, [R240+0x400] ;  /* 0x00040000f07c7984 */ /* 0x000fe80000000c00 */
[----:B------:R-:W1:Y:S04]  /*1e770*/  LDS.128 R160, [R2] ;  /* 0x0000000002a07984 */ /* 0x000e680000000c00 */
[----:B------:R-:W1:Y:S04]  /*1e780*/  LDS.128 R128, [R2+0x400] ;  /* 0x0004000002807984 */ /* 0x000e680000000c00 */
[----:B------:R-:W-:Y:S01]  /*1e790*/  BAR.SYNC.DEFER_BLOCKING 0x0 ;  /* 0x0000000000007b1d */ /* 0x000fe20000010000 */
        /* <DEDUP_REMOVED lines=12> */
[----:B------:R1:W-:Y:S01]  /*1e860*/  STS.128 [R3], R4 ;  /* 0x0000000403007388 */ /* 0x0003e20000000c00 */
[----:B------:R-:W-:-:S02]  /*1e870*/  IMAD.MOV.U32 R144, RZ, RZ, R178 ;  /* 0x000000ffff907224 */ /* 0x000fc400078e00b2 */
[----:B------:R-:W-:Y:S01]  /*1e880*/  IMAD.MOV.U32 R145, RZ, RZ, R179 ;  /* 0x000000ffff917224 */ /* 0x000fe200078e00b3 */
        /* <DEDUP_REMOVED lines=46> */
[----:B------:R-:W-:Y:S04]  /*1eb70*/  STS.128 [R3+0x80], R228 ;  /* 0x000080e403007388 */ /* 0x000fe80000000c00 */
        /* <DEDUP_REMOVED lines=12> */
[----:B------:R-:W-:Y:S06]  /*1ec40*/  BAR.SYNC.DEFER_BLOCKING 0x0 ;  /* 0x0000000000007b1d */ /* 0x000fec0000010000 */
[----:B------:R-:W2:Y:S04]  /*1ec50*/  LDS.128 R20, [R242] ;  /* 0x00000000f2147984 */ /* 0x000ea80000000c00 */
[----:B------:R-:W-:Y:S04]  /*1ec60*/  LDS.128 R24, [R242+0x400] ;  /* 0x00040000f2187984 */ /* 0x000fe80000000c00 */
[----:B------:R-:W2:Y:S04]  /*1ec70*/  LDS.128 R32, [R241] ;  /* 0x00000000f1207984 */ /* 0x000ea80000000c00 */
[----:B------:R-:W-:Y:S04]  /*1ec80*/  LDS.128 R40, [R241+0x400] ;  /* 0x00040000f1287984 */ /* 0x000fe80000000c00 */
[----:B------:R-:W2:Y:S04]  /*1ec90*/  LDS.128 R48, [R240] ;  /* 0x00000000f0307984 */ /* 0x000ea80000000c00 */
[----:B------:R-:W-:Y:S04]  /*1eca0*/  LDS.128 R72, [R240+0x400] ;  /* 0x00040000f0487984 */ /* 0x000fe80000000c00 */
[----:B------:R-:W2:Y:S04]  /*1ecb0*/  LDS.128 R228, [R2] ;  /* 0x0000000002e47984 */ /* 0x000ea80000000c00 */
[----:B------:R-:W2:Y:S01]  /*1ecc0*/  LDS.128 R232, [R2+0x400] ;  /* 0x0004000002e87984 */ /* 0x000ea20000000c00 */
[----:B-1----:R-:W-:-:S02]  /*1ecd0*/  IMAD.MOV.U32 R4, RZ, RZ, R8 ;  /* 0x000000ffff047224 */ /* 0x002fc400078e0008 */
[----:B------:R-:W-:Y:S02]  /*1ece0*/  IMAD.MOV.U32 R5, RZ, RZ, R9 ;  /* 0x000000ffff057224 */ /* 0x000fe400078e0009 */
[----:B------:R-:W-:Y:S02]  /*1ecf0*/  IMAD.MOV.U32 R6, RZ, RZ, R44 ;  /* 0x000000ffff067224 */ /* 0x000fe400078e002c */
[----:B------:R-:W-:Y:S01]  /*1ed00*/  IMAD.MOV.U32 R7, RZ, RZ, R45 ;  /* 0x000000ffff077224 */ /* 0x000fe200078e002d */
[----:B------:R-:W-:Y:S01]  /*1ed10*/  BAR.SYNC.DEFER_BLOCKING 0x0 ;  /* 0x0000000000007b1d */ /* 0x000fe20000010000 */
        /* <DEDUP_REMOVED lines=11> */
[----:B------:R-:W-:Y:S01]  /*1edd0*/  IMAD.MOV.U32 R29, RZ, RZ, R65 ;  /* 0x000000ffff1d7224 */ /* 0x000fe200078e0041 */
[----:B------:R1:W-:Y:S01]  /*1ede0*/  STS.128 [R3], R4 ;  /* 0x0000000403007388 */ /* 0x0003e20000000c00 */
[----:B------:R-:W-:Y:S02]  /*1edf0*/  IMAD.MOV.U32 R30, RZ, RZ, R52 ;  /* 0x000000ffff1e7224 */ /* 0x000fe400078e0034 */
[----:B------:R-:W-:Y:S01]  /*1ee00*/  IMAD.MOV.U32 R31, RZ, RZ, R53 ;  /* 0x000000ffff1f7224 */ /* 0x000fe200078e0035 */
[----:B------:R-:W-:Y:S01]  /*1ee10*/  STS.128 [R3+0x80], R44 ;  /* 0x0000802c03007388 */ /* 0x000fe20000000c00 */
[----:B------:R-:W-:-:S02]  /*1ee20*/  IMAD.MOV.U32 R52, RZ, RZ, R66 ;  /* 0x000000ffff347224 */ /* 0x000fc400078e0042 */
[----:B------:R-:W-:Y:S01]  /*1ee30*/  IMAD.MOV.U32 R53, RZ, RZ, R67 ;  /* 0x000000ffff357224 */ /* 0x000fe200078e0043 */
[----:B------:R-:W-:Y:S04]  /*1ee40*/  STS.128 [R3+0x100], R8 ;  /* 0x0001000803007388 */ /* 0x000fe80000000c00 */
[----:B------:R-:W-:Y:S01]  /*1ee50*/  STS.128 [R3+0x180], R36 ;  /* 0x0001802403007388 */ /* 0x000fe20000000c00 */
[----:B-1----:R-:W-:Y:S02]  /*1ee60*/  IMAD.MOV.U32 R4, RZ, RZ, R68 ;  /* 0x000000ffff047224 */ /* 0x002fe400078e0044 */
[----:B------:R-:W-:Y:S02]  /*1ee70*/  IMAD.MOV.U32 R5, RZ, RZ, R69 ;  /* 0x000000ffff057224 */ /* 0x000fe400078e0045 */
[----:B------:R-:W-:-:S02]  /*1ee80*/  IMAD.MOV.U32 R6, RZ, RZ, R84 ;  /* 0x000000ffff067224 */ /* 0x000fc400078e0054 */
[----:B------:R-:W-:Y:S01]  /*1ee90*/  IMAD.MOV.U32 R7, RZ, RZ, R85 ;  /* 0x000000ffff077224 */ /* 0x000fe200078e0055 */
[----:B------:R-:W-:Y:S04]  /*1eea0*/  STS.128 [R3+0x200], R28 ;  /* 0x0002001c03007388 */ /* 0x000fe80000000c00 */
[----:B------:R-:W-:Y:S04]  /*1eeb0*/  STS.128 [R3+0x280], R52 ;  /* 0x0002803403007388 */ /* 0x000fe80000000c00 */
[----:B------:R1:W-:Y:S04]  /*1eec0*/  STS.128 [R3+0x300], R4 ;  /* 0x0003000403007388 */ /* 0x0003e80000000c00 */
[----:B-1----:R-:W2:Y:S04]  /*1eed0*/  LDL.LU R4, [R1] ;  /* 0x0000000001047983 */ /* 0x002ea80000300800 */
[----:B------:R-:W2:Y:S04]  /*1eee0*/  LDL.LU R5, [R1+0x4] ;  /* 0x0000040001057983 */ /* 0x000ea80000300800 */
[----:B------:R-:W2:Y:S04]  /*1eef0*/  LDL.LU R6, [R1+0x30] ;  /* 0x0000300001067983 */ /* 0x000ea80000300800 */
[----:B------:R-:W2:Y:S01]  /*1ef00*/  LDL.LU R7, [R1+0x34] ;  /* 0x0000340001077983 */ /* 0x000ea20000300800 */
[----:B------:R-:W-:-:S02]  /*1ef10*/  IMAD.MOV.U32 R84, RZ, RZ, R70 ;  /* 0x000000ffff547224 */ /* 0x000fc400078e0046 */
[----:B------:R-:W-:Y:S01]  /*1ef20*/  IMAD.MOV.U32 R85, RZ, RZ, R71 ;  /* 0x000000ffff557224 */ /* 0x000fe200078e0047 */
[----:B------:R-:W3:Y:S04]  /*1ef30*/  LDL.LU R8, [R1+0x8] ;  /* 0x0000080001087983 */ /* 0x000ee80000300800 */
[----:B------:R-:W-:Y:S04]  /*1ef40*/  STS.128 [R3+0x380], R84 ;  /* 0x0003805403007388 */ /* 0x000fe80000000c00 */
[----:B------:R-:W-:Y:S06]  /*1ef50*/  BAR.SYNC.DEFER_BLOCKING 0x0 ;  /* 0x0000000000007b1d */ /* 0x000fec0000010000 */
[----:B------:R-:W3:Y:S04]  /*1ef60*/  LDL.LU R9, [R1+0xc] ;  /* 0x00000c0001097983 */ /* 0x000ee80000300800 */
[----:B------:R-:W3:Y:S04]  /*1ef70*/  LDL.LU R10, [R1+0x38] ;  /* 0x00003800010a7983 */ /* 0x000ee80000300800 */
[----:B------:R-:W3:Y:S04]  /*1ef80*/  LDL.LU R11, [R1+0x3c] ;  /* 0x00003c00010b7983 */ /* 0x000ee80000300800 */
        /* <DEDUP_REMOVED lines=9> */
[----:B--2---:R2:W-:Y:S02]  /*1f020*/  STS.128 [R3], R4 ;  /* 0x0000000403007388 */ /* 0x0045e40000000c00 */
[----:B--2---:R-:W-:-:S02]  /*1f030*/  IMAD.MOV.U32 R6, RZ, RZ, R80 ;  /* 0x000000ffff067224 */ /* 0x004fc400078e0050 */
[----:B------:R-:W-:Y:S02]  /*1f040*/  IMAD.MOV.U32 R7, RZ, RZ, R81 ;  /* 0x000000ffff077224 */ /* 0x000fe400078e0051 */
[----:B------:R-:W-:Y:S02]  /*1f050*/  IMAD.MOV.U32 R80, RZ, RZ, R62 ;  /* 0x000000ffff507224 */ /* 0x000fe400078e003e */
[----:B------:R-:W2:Y:S01]  /*1f060*/  LDL.LU R62, [R1+0xe4] ;  /* 0x0000e400013e7983 */ /* 0x000ea20000300800 */
[----:B------:R-:W-:-:S03]  /*1f070*/  IMAD.MOV.U32 R81, RZ, RZ, R63 ;  /* 0x000000ffff517224 */ /* 0x000fc600078e003f */
[----:B------:R-:W2:Y:S01]  /*1f080*/  LDL.LU R63, [R1+0xe0] ;  /* 0x0000e000013f7983 */ /* 0x000ea20000300800 */
[----:B------:R-:W-:Y:S02]  /*1f090*/  IMAD.MOV.U32 R5, RZ, RZ, R61 ;  /* 0x000000ffff057224 */ /* 0x000fe400078e003d */
[----:B------:R-:W-:Y:S02]  /*1f0a0*/  IMAD.MOV.U32 R4, RZ, RZ, R60 ;  /* 0x000000ffff047224 */ /* 0x000fe400078e003c */
[----:B------:R-:W-:Y:S01]  /*1f0b0*/  IMAD.MOV.U32 R61, RZ, RZ, R3 ;  /* 0x000000ffff3d7224 */ /* 0x000fe200078e0003 */
[----:B---3--:R3:W-:Y:S04]  /*1f0c0*/  STS.128 [R3+0x80], R8 ;  /* 0x0000800803007388 */ /* 0x0087e80000000c00 */
[----:B------:R1:W-:Y:S04]  /*1f0d0*/  STS.128 [R61+0x100], R4 ;  /* 0x000100043d007388 */ /* 0x0003e80000000c00 */
[----:B------:R-:W-:Y:S01]  /*1f0e0*/  STS.128 [R61+0x180], R80 ;  /* 0x000180503d007388 */ /* 0x000fe20000000c00 */
[----:B---3--:R-:W-:-:S02]  /*1f0f0*/  IMAD.MOV.U32 R8, RZ, RZ, R244 ;  /* 0x000000ffff087224 */ /* 0x008fc400078e00f4 */
[----:B------:R-:W-:Y:S01]  /*1f100*/  IMAD.MOV.U32 R9, RZ, RZ, R245 ;  /* 0x000000ffff097224 */ /* 0x000fe200078e00f5 */
[----:B------:R-:W-:Y:S01]  /*1f110*/  ISETP.LT.AND P1, PT, R252, c[0x0][0x17c], !P0 ;  /* 0x00005f00fc007a0c */ /* 0x000fe20004721270 */
[----:B------:R-:W-:Y:S01]  /*1f120*/  IMAD.MOV.U32 R10, RZ, RZ, R56 ;  /* 0x000000ffff0a7224 */ /* 0x000fe200078e0038 */
[----:B------:R-:W3:Y:S01]  /*1f130*/  LDL.LU R244, [R1+0xa0] ;  /* 0x0000a00001f47983 */ /* 0x000ee20000300800 */
[----:B------:R-:W-:Y:S02]  /*1f140*/  IMAD.MOV.U32 R11, RZ, RZ, R57 ;  /* 0x000000ffff0b7224 */ /* 0x000fe400078e0039 */
[----:B------:R-:W-:Y:S02]  /*1f150*/  IMAD.MOV.U32 R56, RZ, RZ, R246 ;  /* 0x000000ffff387224 */ /* 0x000fe400078e00f6 */
[----:B------:R-:W-:Y:S02]  /*1f160*/  IMAD.MOV.U32 R57, RZ, RZ, R247 ;  /* 0x000000ffff397224 */ /* 0x000fe400078e00f7 */
[----:B-1----:R-:W-:-:S02]  /*1f170*/  IMAD.MOV.U32 R4, RZ, RZ, R76 ;  /* 0x000000ffff047224 */ /* 0x002fc400078e004c */
[----:B------:R-:W-:Y:S02]  /*1f180*/  IMAD.MOV.U32 R5, RZ, RZ, R77 ;  /* 0x000000ffff057224 */ /* 0x000fe400078e004d */
[----:B------:R-:W-:Y:S02]  /*1f190*/  IMAD.MOV.U32 R6, RZ, RZ, R88 ;  /* 0x000000ffff067224 */ /* 0x000fe400078e0058 */
[----:B------:R-:W-:Y:S02]  /*1f1a0*/  IMAD.MOV.U32 R7, RZ, RZ, R89 ;  /* 0x000000ffff077224 */ /* 0x000fe400078e0059 */
[----:B------:R-:W-:Y:S02]  /*1f1b0*/  IMAD.MOV.U32 R88, RZ, RZ, R78 ;  /* 0x000000ffff587224 */ /* 0x000fe400078e004e */
[----:B------:R-:W-:Y:S01]  /*1f1c0*/  IMAD.MOV.U32 R89, RZ, RZ, R79 ;  /* 0x000000ffff597224 */ /* 0x000fe200078e004f */
[----:B------:R1:W-:Y:S04]  /*1f1d0*/  STS.128 [R61+0x200], R8 ;  /* 0x000200083d007388 */ /* 0x0003e80000000c00 */
[----:B------:R-:W-:Y:S01]  /*1f1e0*/  STS.128 [R61+0x280], R56 ;  /* 0x000280383d007388 */ /* 0x000fe20000000c00 */
[----:B------:R-:W-:-:S03]  /*1f1f0*/  IMAD R2, R0, c[0x0][0x194], RZ ;  /* 0x0000650000027a24 */ /* 0x000fc600078e02ff */
[----:B------:R-:W-:Y:S04]  /*1f200*/  STS.128 [R61+0x300], R4 ;  /* 0x000300043d007388 */ /* 0x000fe80000000c00 */
[----:B------:R-:W-:Y:S01]  /*1f210*/  STS.128 [R61+0x380], R88 ;  /* 0x000380583d007388 */ /* 0x000fe20000000c00 */
[----:B------:R-:W-:-:S03]  /*1f220*/  IMAD R60, R252, c[0x0][0x198], RZ ;  /* 0x00006600fc3c7a24 */ /* 0x000fc600078e02ff */
[----:B------:R-:W-:Y:S01]  /*1f230*/  BAR.SYNC.DEFER_BLOCKING 0x0 ;  /* 0x0000000000007b1d */ /* 0x000fe20000010000 */
[----:B------:R-:W-:Y:S02]  /*1f240*/  LEA R0, P5, R2, c[0x0][0x170], 0x2 ;  /* 0x00005c0002007a11 */ /* 0x000fe400078a10ff */
[----:B------:R-:W-:Y:S02]  /*1f250*/  IADD3 R3, R60, c[0x0][0x198], RZ ;  /* 0x000066003c037a10 */ /* 0x000fe40007ffe0ff */
[----:B------:R-:W-:Y:S02]  /*1f260*/  LEA.HI.X.SX32 R2, R2, c[0x0][0x174], 0x2, P5 ;  /* 0x00005d0002027a11 */ /* 0x000fe400028f16ff */
[----:B-1----:R-:W-:-:S04]  /*1f270*/  LEA R8, P5, R60, R0, 0x2 ;  /* 0x000000003c087211 */ /* 0x002fc800078a10ff */
[----:B------:R-:W-:Y:S02]  /*1f280*/  LEA.HI.X.SX32 R9, R60, R2, 0x2, P5 ;  /* 0x000000023c097211 */ /* 0x000fe400028f16ff */
[----:B------:R-:W-:-:S04]  /*1f290*/  LEA R10, P5, R3, R0, 0x2 ;  /* 0x00000000030a7211 */ /* 0x000fc800078a10ff */
[C---:B------:R-:W-:Y:S01]  /*1f2a0*/  LEA.HI.X.SX32 R11, R3.reuse, R2, 0x2, P5 ;  /* 0x00000002030b7211 */ /* 0x040fe200028f16ff */
[----:B--2---:R-:W-:Y:S04]  /*1f2b0*/  @P1 STG.E [R8.64], R63 ;  /* 0x0000003f08001986 */ /* 0x004fe8000c101904 */
[----:B------:R1:W-:Y:S04]  /*1f2c0*/  @P3 STG.E [R10.64], R62 ;  /* 0x0000003e0a003986 */ /* 0x0003e8000c101904 */
[----:B-1----:R-:W2:Y:S01]  /*1f2d0*/  LDL.LU R62, [R1+0xa4] ;  /* 0x0000a400013e7983 */ /* 0x002ea20000300800 */
[----:B------:R-:W-:-:S04]  /*1f2e0*/  IADD3 R61, R3, c[0x0][0x198], RZ ;  /* 0x00006600033d7a10 */ /* 0x000fc80007ffe0ff */
[----:B------:R-:W-:Y:S02]  /*1f2f0*/  IADD3 R63, R61, c[0x0][0x198], RZ ;  /* 0x000066003d3f7a10 */ /* 0x000fe40007ffe0ff */
[----:B------:R-:W-:Y:S02]  /*1f300*/  IADD3 R59, R252, 0x5, RZ ;  /* 0x00000005fc3b7810 */ /* 0x000fe40007ffe0ff */
[-C--:B------:R-:W-:Y:S02]  /*1f310*/  LEA R58, P3, R63, R0.reuse, 0x2 ;  /* 0x000000003f3a7211 */ /* 0x080fe400078610ff */
[----:B------:R-:W-:Y:S02]  /*1f320*/  LEA R56, P1, R61, R0, 0x2 ;  /* 0x000000003d387211 */ /* 0x000fe400078210ff */
[----:B------:R-:W-:Y:S02]  /*1f330*/  ISETP.LT.AND P5, PT, R59, c[0x0][0x17c], !P0 ;  /* 0x00005f003b007a0c */ /* 0x000fe400047a1270 */
[----:B------:R-:W-:-:S02]  /*1f340*/  LEA.HI.X.SX32 R59, R63, R2, 0x2, P3 ;  /* 0x000000023f3b7211 */ /* 0x000fc400018f16ff */
[----:B------:R-:W-:Y:S02]  /*1f350*/  IADD3 R63, R63, c[0x0][0x198], RZ ;  /* 0x000066003f3f7a10 */ /* 0x000fe40007ffe0ff */
[----:B------:R-:W-:Y:S02]  /*1f360*/  LEA.HI.X.SX32 R57, R61, R2, 0x2, P1 ;  /* 0x000000023d397211 */ /* 0x000fe400008f16ff */
[C---:B------:R-:W-:Y:S02]  /*1f370*/  IADD3 R9, R63.reuse, c[0x0][0x198], RZ ;  /* 0x000066003f097a10 */ /* 0x040fe40007ffe0ff */
[----:B------:R-:W-:Y:S01]  /*1f380*/  LEA R4, P1, R63, R0, 0x2 ;  /* 0x000000003f047211 */ /* 0x000fe200078210ff */
[----:B------:R1:W-:Y:S01]  /*1f390*/  @P4 STG.E [R56.64], R248 ;  /* 0x000000f838004986 */ /* 0x0003e2000c101904 */
[C---:B------:R-:W-:Y:S02]  /*1f3a0*/  IADD3 R3, R252.reuse, 0x6, RZ ;  /* 0x00000006fc037810 */ /* 0x040fe40007ffe0ff */
[----:B------:R-:W-:Y:S01]  /*1f3b0*/  IADD3 R7, R252, 0x7, RZ ;  /* 0x00000007fc077810 */ /* 0x000fe20007ffe0ff */
[----:B------:R3:W-:Y:S01]  /*1f3c0*/  @P6 STG.E [R58.64], R249 ;  /* 0x000000f93a006986 */ /* 0x0007e2000c101904 */
[----:B------:R-:W-:-:S02]  /*1f3d0*/  IADD3 R61, R9, c[0x0][0x198], RZ ;  /* 0x00006600093d7a10 */ /* 0x000fc40007ffe0ff */
[----:B------:R-:W-:Y:S02]  /*1f3e0*/  LEA R6, P6, R9, R0, 0x2 ;  /* 0x0000000009067211 */ /* 0x000fe400078c10ff */
[-C--:B------:R-:W-:Y:S02]  /*1f3f0*/  LEA.HI.X.SX32 R5, R63, R2.reuse, 0x2, P1 ;  /* 0x000000023f057211 */ /* 0x080fe400008f16ff */
[----:B------:R-:W-:Y:S02]  /*1f400*/  ISETP.LT.AND P3, PT, R3, c[0x0][0x17c], !P0 ;  /* 0x00005f0003007a0c */ /* 0x000fe40004761270 */
[----:B------:R-:W-:Y:S02]  /*1f410*/  ISETP.LT.AND P4, PT, R7, c[0x0][0x17c], !P0 ;  /* 0x00005f0007007a0c */ /* 0x000fe40004781270 */
[----:B-1----:R-:W-:Y:S01]  /*1f420*/  IADD3 R57, R61, c[0x0][0x198], RZ ;  /* 0x000066003d397a10 */ /* 0x002fe20007ffe0ff */
[----:B------:R1:W-:Y:S01]  /*1f430*/  @P2 STG.E [R4.64], R100 ;  /* 0x0000006404002986 */ /* 0x0003e2000c101904 */
[----:B------:R-:W-:-:S02]  /*1f440*/  LEA.HI.X.SX32 R7, R9, R2, 0x2, P6 ;  /* 0x0000000209077211 */ /* 0x000fc400030f16ff */
[-C--:B------:R-:W-:Y:S02]  /*1f450*/  LEA R8, P2, R61, R0.reuse, 0x2 ;  /* 0x000000003d087211 */ /* 0x080fe400078410ff */
[C---:B------:R-:W-:Y:S02]  /*1f460*/  IADD3 R11, R252.reuse, 0x9, RZ ;  /* 0x00000009fc0b7810 */ /* 0x040fe40007ffe0ff */
[----:B------:R-:W-:Y:S01]  /*1f470*/  LEA R10, P6, R57, R0, 0x2 ;  /* 0x00000000390a7211 */ /* 0x000fe200078c10ff */
[----:B------:R1:W-:Y:S01]  /*1f480*/  @P5 STG.E [R6.64], R101 ;  /* 0x0000006506005986 */ /* 0x0003e2000c101904 */
[----:B------:R-:W-:Y:S02]  /*1f490*/  IADD3 R3, R252, 0x8, RZ ;  /* 0x00000008fc037810 */ /* 0x000fe40007ffe0ff */
[----:B------:R-:W-:Y:S02]  /*1f4a0*/  LEA.HI.X.SX32 R9, R61, R2, 0x2, P2 ;  /* 0x000000023d097211 */ /* 0x000fe400010f16ff */
[----:B------:R-:W-:-:S02]  /*1f4b0*/  ISETP.LT.AND P5, PT, R11, c[0x0][0x17c], !P0 ;  /* 0x00005f000b007a0c */ /* 0x000fc400047a1270 */
[----:B------:R-:W-:Y:S02]  /*1f4c0*/  LEA.HI.X.SX32 R11, R57, R2, 0x2, P6 ;  /* 0x00000002390b7211 */ /* 0x000fe400030f16ff */
[----:B------:R-:W-:Y:S02]  /*1f4d0*/  ISETP.LT.AND P1, PT, R3, c[0x0][0x17c], !P0 ;  /* 0x00005f0003007a0c */ /* 0x000fe40004721270 */
[----:B------:R-:W-:Y:S01]  /*1f4e0*/  IADD3 R57, R57, c[0x0][0x198], RZ ;  /* 0x0000660039397a10 */ /* 0x000fe20007ffe0ff */
[----:B------:R-:W-:Y:S03]  /*1f4f0*/  @P3 STG.E [R8.64], R104 ;  /* 0x0000006808003986 */ /* 0x000fe6000c101904 */
[C---:B---3--:R-:W-:Y:S02]  /*1f500*/  IADD3 R59, R57.reuse, c[0x0][0x198], RZ ;  /* 0x00006600393b7a10 */ /* 0x048fe40007ffe0ff */
[----:B-1----:R-:W-:-:S02]  /*1f510*/  LEA R4, P3, R57, R0, 0x2 ;  /* 0x0000000039047211 */ /* 0x002fc400078610ff */
[C---:B------:R-:W-:Y:S02]  /*1f520*/  IADD3 R7, R252.reuse, 0xb, RZ ;  /* 0x0000000bfc077810 */ /* 0x040fe40007ffe0ff */
[----:B------:R-:W-:Y:S02]  /*1f530*/  LEA R6, P6, R59, R0, 0x2 ;  /* 0x000000003b067211 */ /* 0x000fe400078c10ff */
[-C--:B------:R-:W-:Y:S01]  /*1f540*/  LEA.HI.X.SX32 R5, R57, R2.reuse, 0x2, P3 ;  /* 0x0000000239057211 */ /* 0x080fe200018f16ff */
[----:B------:R-:W-:Y:S01]  /*1f550*/  @P4 STG.E [R10.64], R105 ;  /* 0x000000690a004986 */ /* 0x000fe2000c101904 */
[----:B------:R-:W-:Y:S02]  /*1f560*/  ISETP.LT.AND P4, PT, R7, c[0x0][0x17c], !P0 ;  /* 0x00005f0007007a0c */ /* 0x000fe40004781270 */
[----:B------:R-:W-:Y:S01]  /*1f570*/  LEA.HI.X.SX32 R7, R59, R2, 0x2, P6 ;  /* 0x000000023b077211 */ /* 0x000fe200030f16ff */
[----:B------:R1:W-:Y:S04]  /*1f580*/  @P1 STG.E [R4.64], R244 ;  /* 0x000000f404001986 */ /* 0x0003e8000c101904 */
[----:B-1----:R-:W3:Y:S04]  /*1f590*/  LDL.LU R244, [R1+0xe8] ;  /* 0x0000e80001f47983 */ /* 0x002ee80000300800 */
[----:B--2---:R1:W-:Y:S04]  /*1f5a0*/  @P5 STG.E [R6.64], R62 ;  /* 0x0000003e06005986 */ /* 0x0043e8000c101904 */
[----:B-1----:R-:W2:Y:S01]  /*1f5b0*/  LDL.LU R62, [R1+0xec] ;  /* 0x0000ec00013e7983 */ /* 0x002ea20000300800 */
[----:B------:R-:W-:-:S02]  /*1f5c0*/  IADD3 R3, R252, 0xa, RZ ;  /* 0x0000000afc037810 */ /* 0x000fc40007ffe0ff */
[----:B------:R-:W-:Y:S02]  /*1f5d0*/  IADD3 R57, R59, c[0x0][0x198], RZ ;  /* 0x000066003b397a10 */ /* 0x000fe40007ffe0ff */
[----:B------:R-:W-:Y:S02]  /*1f5e0*/  ISETP.LT.AND P2, PT, R3, c[0x0][0x17c], !P0 ;  /* 0x00005f0003007a0c */ /* 0x000fe40004741270 */
[C---:B------:R-:W-:Y:S02]  /*1f5f0*/  IADD3 R59, R57.reuse, c[0x0][0x198], RZ ;  /* 0x00006600393b7a10 */ /* 0x040fe40007ffe0ff */
[-C--:B------:R-:W-:Y:S02]  /*1f600*/  LEA R8, P1, R57, R0.reuse, 0x2 ;  /* 0x0000000039087211 */ /* 0x080fe400078210ff */
[----:B------:R-:W-:Y:S02]  /*1f610*/  IADD3 R11, R252, 0xd, RZ ;  /* 0x0000000dfc0b7810 */ /* 0x000fe40007ffe0ff */
[----:B------:R-:W-:-:S02]  /*1f620*/  LEA R10, P6, R59, R0, 0x2 ;  /* 0x000000003b0a7211 */ /* 0x000fc400078c10ff */
[----:B------:R-:W-:Y:S02]  /*1f630*/  IADD3 R3, R252, 0xc, RZ ;  /* 0x0000000cfc037810 */ /* 0x000fe40007ffe0ff */
[-C--:B------:R-:W-:Y:S02]  /*1f640*/  LEA.HI.X.SX32 R9, R57, R2.reuse, 0x2, P1 ;  /* 0x0000000239097211 */ /* 0x080fe400008f16ff */
[----:B------:R-:W-:Y:S02]  /*1f650*/  ISETP.LT.AND P5, PT, R11, c[0x0][0x17c], !P0 ;  /* 0x00005f000b007a0c */ /* 0x000fe400047a1270 */
[C---:B------:R-:W-:Y:S02]  /*1f660*/  LEA.HI.X.SX32 R11, R59.reuse, R2, 0x2, P6 ;  /* 0x000000023b0b7211 */ /* 0x040fe400030f16ff */
[----:B------:R-:W-:Y:S01]  /*1f670*/  IADD3 R59, R59, c[0x0][0x198], RZ ;  /* 0x000066003b3b7a10 */ /* 0x000fe20007ffe0ff */
[----:B------:R1:W-:Y:S01]  /*1f680*/  @P2 STG.E [R8.64], R236 ;  /* 0x000000ec08002986 */ /* 0x0003e2000c101904 */
[----:B------:R-:W-:-:S02]  /*1f690*/  ISETP.LT.AND P3, PT, R3, c[0x0][0x17c], !P0 ;  /* 0x00005f0003007a0c */ /* 0x000fc40004761270 */
[C---:B------:R-:W-:Y:S02]  /*1f6a0*/  IADD3 R57, R59.reuse, c[0x0][0x198], RZ ;  /* 0x000066003b397a10 */ /* 0x040fe40007ffe0ff */
[-C--:B------:R-:W-:Y:S02]  /*1f6b0*/  LEA R4, P2, R59, R0.reuse, 0x2 ;  /* 0x000000003b047211 */ /* 0x080fe400078410ff */
[C---:B------:R-:W-:Y:S02]  /*1f6c0*/  IADD3 R7, R252.reuse, 0xf, RZ ;  /* 0x0000000ffc077810 */ /* 0x040fe40007ffe0ff */
[----:B------:R-:W-:Y:S02]  /*1f6d0*/  IADD3 R3, R252, 0xe, RZ ;  /* 0x0000000efc037810 */ /* 0x000fe40007ffe0ff */
[----:B------:R-:W-:Y:S02]  /*1f6e0*/  LEA R6, P6, R57, R0, 0x2 ;  /* 0x0000000039067211 */ /* 0x000fe400078c10ff */
[----:B------:R-:W-:Y:S01]  /*1f6f0*/  LEA.HI.X.SX32 R5, R59, R2, 0x2, P2 ;  /* 0x000000023b057211 */ /* 0x000fe200010f16ff */
[----:B------:R4:W-:Y:S01]  /*1f700*/  @P4 STG.E [R10.64], R237 ;  /* 0x000000ed0a004986 */ /* 0x0009e2000c101904 */
[----:B------:R-:W-:-:S02]  /*1f710*/  IADD3 R59, R57, c[0x0][0x198], RZ ;  /* 0x00006600393b7a10 */ /* 0x000fc40007ffe0ff */
[----:B------:R-:W-:Y:S02]  /*1f720*/  ISETP.LT.AND P4, PT, R7, c[0x0][0x17c], !P0 ;  /* 0x00005f0007007a0c */ /* 0x000fe40004781270 */
[----:B------:R-:W-:Y:S02]  /*1f730*/  ISETP.LT.AND P1, PT, R3, c[0x0][0x17c], !P0 ;  /* 0x00005f0003007a0c */ /* 0x000fe40004721270 */
[----:B------:R-:W-:Y:S02]  /*1f740*/  LEA.HI.X.SX32 R7, R57, R2, 0x2, P6 ;  /* 0x0000000239077211 */ /* 0x000fe400030f16ff */
[C---:B------:R-:W-:Y:S01]  /*1f750*/  IADD3 R57, R59.reuse, c[0x0][0x198], RZ ;  /* 0x000066003b397a10 */ /* 0x040fe20007ffe0ff */
[----:B------:R3:W-:Y:S01]  /*1f760*/  @P3 STG.E [R4.64], R92 ;  /* 0x0000005c04003986 */ /* 0x0007e2000c101904 */
[----:B-1----:R-:W-:Y:S02]  /*1f770*/  LEA R8, P3, R59, R0, 0x2 ;  /* 0x000000003b087211 */ /* 0x002fe400078610ff */
[----:B----4-:R-:W-:-:S02]  /*1f780*/  IADD3 R11, R252, 0x11, RZ ;  /* 0x00000011fc0b7810 */ /* 0x010fc40007ffe0ff */
[----:B------:R-:W-:Y:S01]  /*1f790*/  LEA R10, P6, R57, R0, 0x2 ;  /* 0x00000000390a7211 */ /* 0x000fe200078c10ff */
[----:B------:R1:W-:Y:S01]  /*1f7a0*/  @P5 STG.E [R6.64], R93 ;  /* 0x0000005d06005986 */ /* 0x0003e2000c101904 */
[----:B------:R-:W-:Y:S02]  /*1f7b0*/  IADD3 R3, R252, 0x10, RZ ;  /* 0x00000010fc037810 */ /* 0x000fe40007ffe0ff */
[-C--:B------:R-:W-:Y:S02]  /*1f7c0*/  LEA.HI.X.SX32 R9, R59, R2.reuse, 0x2, P3 ;  /* 0x000000023b097211 */ /* 0x080fe400018f16ff */
[----:B------:R-:W-:Y:S02]  /*1f7d0*/  ISETP.LT.AND P5, PT, R11, c[0x0][0x17c], !P0 ;  /* 0x00005f000b007a0c */ /* 0x000fe400047a1270 */
[----:B------:R-:W-:Y:S02]  /*1f7e0*/  LEA.HI.X.SX32 R11, R57, R2, 0x2, P6 ;  /* 0x00000002390b7211 */ /* 0x000fe400030f16ff */
[----:B------:R-:W-:-:S02]  /*1f7f0*/  ISETP.LT.AND P2, PT, R3, c[0x0][0x17c], !P0 ;  /* 0x00005f0003007a0c */ /* 0x000fc40004741270 */
[----:B------:R-:W-:Y:S01]  /*1f800*/  IADD3 R57, R57, c[0x0][0x198], RZ ;  /* 0x0000660039397a10 */ /* 0x000fe20007ffe0ff */
[----:B------:R-:W-:Y:S03]  /*1f810*/  @P1 STG.E [R8.64], R96 ;  /* 0x0000006008001986 */ /* 0x000fe6000c101904 */
[C---:B------:R-:W-:Y:S02]  /*1f820*/  IADD3 R59, R57.reuse, c[0x0][0x198], RZ ;  /* 0x00006600393b7a10 */ /* 0x040fe40007ffe0ff */
[-C--:B---3--:R-:W-:Y:S02]  /*1f830*/  LEA R4, P1, R57, R0.reuse, 0x2 ;  /* 0x0000000039047211 */ /* 0x088fe400078210ff */
[----:B-1----:R-:W-:Y:S02]  /*1f840*/  IADD3 R7, R252, 0x13, RZ ;  /* 0x00000013fc077810 */ /* 0x002fe40007ffe0ff */
[----:B------:R-:W-:-:S02]  /*1f850*/  LEA R6, P6, R59, R0, 0x2 ;  /* 0x000000003b067211 */ /* 0x000fc400078c10ff */
        /* <DEDUP_REMOVED lines=48> */
[C---:B-1----:R-:W-:Y:S02]  /*1fb60*/  IADD3 R7, R252.reuse, 0x1b, RZ ;  /* 0x0000001bfc077810 */ /* 0x042fe40007ffe0ff */
        /* <DEDUP_REMOVED lines=9> */
[----:B---3--:R3:W-:Y:S01]  /*1fc00*/  @P3 STG.E [R4.64], R244 ;  /* 0x000000f404003986 */ /* 0x0087e2000c101904 */
[----:B----4-:R-:W-:Y:S02]  /*1fc10*/  LEA R8, P3, R57, R0, 0x2 ;  /* 0x0000000039087211 */ /* 0x010fe400078610ff */
[----:B-1----:R-:W-:-:S02]  /*1fc20*/  IADD3 R11, R252, 0x1d, RZ ;  /* 0x0000001dfc0b7810 */ /* 0x002fc40007ffe0ff */
[----:B------:R-:W-:Y:S02]  /*1fc30*/  LEA R10, P6, R59, R0, 0x2 ;  /* 0x000000003b0a7211 */ /* 0x000fe400078c10ff */
[C---:B------:R-:W-:Y:S02]  /*1fc40*/  IADD3 R3, R252.reuse, 0x1c, RZ ;  /* 0x0000001cfc037810 */ /* 0x040fe40007ffe0ff */
[----:B------:R-:W-:Y:S02]  /*1fc50*/  LEA.HI.X.SX32 R9, R57, R2, 0x2, P3 ;  /* 0x0000000239097211 */ /* 0x000fe400018f16ff */
[----:B------:R-:W-:Y:S02]  /*1fc60*/  ISETP.LT.AND P2, PT, R3, c[0x0][0x17c], !P0 ;  /* 0x00005f0003007a0c */ /* 0x000fe40004741270 */
[----:B------:R-:W-:-:S04]  /*1fc70*/  IADD3 R3, R252, 0x1e, RZ ;  /* 0x0000001efc037810 */ /* 0x000fc80007ffe0ff */
[----:B------:R-:W-:Y:S02]  /*1fc80*/  ISETP.LT.AND P3, PT, R3, c[0x0][0x17c], !P0 ;  /* 0x00005f0003007a0c */ /* 0x000fe40004761270 */
[----:B------:R-:W-:Y:S01]  /*1fc90*/  IADD3 R3, R252, 0x20, RZ ;  /* 0x00000020fc037810 */ /* 0x000fe20007ffe0ff */
[----:B--2---:R1:W-:Y:S01]  /*1fca0*/  @P5 STG.E [R6.64], R62 ;  /* 0x0000003e06005986 */ /* 0x0043e2000c101904 */
[----:B------:R-:W-:Y:S02]  /*1fcb0*/  ISETP.LT.AND P5, PT, R11, c[0x0][0x17c], !P0 ;  /* 0x00005f000b007a0c */ /* 0x000fe400047a1270 */
[C---:B------:R-:W-:Y:S02]  /*1fcc0*/  LEA.HI.X.SX32 R11, R59.reuse, R2, 0x2, P6 ;  /* 0x000000023b0b7211 */ /* 0x040fe400030f16ff */
[----:B------:R-:W-:Y:S01]  /*1fcd0*/  IADD3 R59, R59, c[0x0][0x198], RZ ;  /* 0x000066003b3b7a10 */ /* 0x000fe20007ffe0ff */
[----:B------:R2:W-:Y:S03]  /*1fce0*/  @P1 STG.E [R8.64], R238 ;  /* 0x000000ee08001986 */ /* 0x0005e6000c101904 */
[----:B------:R-:W-:-:S02]  /*1fcf0*/  IADD3 R57, R59, c[0x0][0x198], RZ ;  /* 0x000066003b397a10 */ /* 0x000fc40007ffe0ff */
[-C--:B---3--:R-:W-:Y:S02]  /*1fd00*/  LEA R4, P1, R59, R0.reuse, 0x2 ;  /* 0x000000003b047211 */ /* 0x088fe400078210ff */
[----:B-1----:R-:W-:Y:S02]  /*1fd10*/  IADD3 R7, R252, 0x1f, RZ ;  /* 0x0000001ffc077810 */ /* 0x002fe40007ffe0ff */
[----:B------:R-:W-:Y:S02]  /*1fd20*/  LEA R6, P6, R57, R0, 0x2 ;  /* 0x0000000039067211 */ /* 0x000fe400078c10ff */
[----:B------:R-:W-:Y:S01]  /*1fd30*/  LEA.HI.X.SX32 R5, R59, R2, 0x2, P1 ;  /* 0x000000023b057211 */ /* 0x000fe200008f16ff */
[----:B------:R1:W-:Y:S01]  /*1fd40*/  @P4 STG.E [R10.64], R239 ;  /* 0x000000ef0a004986 */ /* 0x0003e2000c101904 */
[----:B------:R-:W-:Y:S02]  /*1fd50*/  IADD3 R59, R57, c[0x0][0x198], RZ ;  /* 0x00006600393b7a10 */ /* 0x000fe40007ffe0ff */
[----:B------:R-:W-:-:S02]  /*1fd60*/  ISETP.LT.AND P4, PT, R7, c[0x0][0x17c], !P0 ;  /* 0x00005f0007007a0c */ /* 0x000fc40004781270 */
[----:B------:R-:W-:Y:S02]  /*1fd70*/  LEA.HI.X.SX32 R7, R57, R2, 0x2, P6 ;  /* 0x0000000239077211 */ /* 0x000fe400030f16ff */
[C---:B------:R-:W-:Y:S01]  /*1fd80*/  IADD3 R57, R59.reuse, c[0x0][0x198], RZ ;  /* 0x000066003b397a10 */ /* 0x040fe20007ffe0ff */
[----:B------:R3:W-:Y:S01]  /*1fd90*/  @P2 STG.E [R4.64], R94 ;  /* 0x0000005e04002986 */ /* 0x0007e2000c101904 */
[-C--:B--2---:R-:W-:Y:S02]  /*1fda0*/  LEA R8, P2, R59, R0.reuse, 0x2 ;  /* 0x000000003b087211 */ /* 0x084fe400078410ff */
[----:B-1----:R-:W-:Y:S02]  /*1fdb0*/  IADD3 R11, R252, 0x21, RZ ;  /* 0x00000021fc0b7810 */ /* 0x002fe40007ffe0ff */
[----:B------:R-:W-:Y:S01]  /*1fdc0*/  LEA R10, P6, R57, R0, 0x2 ;  /* 0x00000000390a7211 */ /* 0x000fe200078c10ff */
[----:B------:R1:W-:Y:S01]  /*1fdd0*/  @P5 STG.E [R6.64], R95 ;  /* 0x0000005f06005986 */ /* 0x0003e2000c101904 */
[----:B------:R-:W-:-:S02]  /*1fde0*/  LEA.HI.X.SX32 R9, R59, R2, 0x2, P2 ;  /* 0x000000023b097211 */ /* 0x000fc400010f16ff */
[----:B------:R-:W-:Y:S02]  /*1fdf0*/  ISETP.LT.AND P5, PT, R11, c[0x0][0x17c], !P0 ;  /* 0x00005f000b007a0c */ /* 0x000fe400047a1270 */
[C---:B------:R-:W-:Y:S02]  /*1fe00*/  LEA.HI.X.SX32 R11, R57.reuse, R2, 0x2, P6 ;  /* 0x00000002390b7211 */ /* 0x040fe400030f16ff */
[----:B------:R-:W-:Y:S01]  /*1fe10*/  IADD3 R57, R57, c[0x0][0x198], RZ ;  /* 0x0000660039397a10 */ /* 0x000fe20007ffe0ff */
[----:B------:R2:W-:Y:S01]  /*1fe20*/  @P3 STG.E [R8.64], R98 ;  /* 0x0000006208003986 */ /* 0x0005e2000c101904 */
[----:B------:R-:W-:Y:S02]  /*1fe30*/  ISETP.LT.AND P1, PT, R3, c[0x0][0x17c], !P0 ;  /* 0x00005f0003007a0c */ /* 0x000fe40004721270 */
[C---:B------:R-:W-:Y:S02]  /*1fe40*/  IADD3 R59, R57.reuse, c[0x0][0x198], RZ ;  /* 0x00006600393b7a10 */ /* 0x040fe40007ffe0ff */
[----:B---3--:R-:W-:-:S02]  /*1fe50*/  LEA R4, P3, R57, R0, 0x2 ;  /* 0x0000000039047211 */ /* 0x008fc400078610ff */
[C---:B-1----:R-:W-:Y:S02]  /*1fe60*/  IADD3 R7, R252.reuse, 0x23, RZ ;  /* 0x00000023fc077810 */ /* 0x042fe40007ffe0ff */
[----:B------:R-:W-:Y:S02]  /*1fe70*/  IADD3 R3, R252, 0x22, RZ ;  /* 0x00000022fc037810 */ /* 0x000fe40007ffe0ff */
[----:B------:R-:W-:Y:S02]  /*1fe80*/  LEA R6, P6, R59, R0, 0x2 ;  /* 0x000000003b067211 */ /* 0x000fe400078c10ff */
[----:B------:R-:W-:Y:S01]  /*1fe90*/  LEA.HI.X.SX32 R5, R57, R2, 0x2, P3 ;  /* 0x0000000239057211 */ /* 0x000fe200018f16ff */
[----:B------:R1:W-:Y:S01]  /*1fea0*/  @P4 STG.E [R10.64], R99 ;  /* 0x000000630a004986 */ /* 0x0003e2000c101904 */
[----:B------:R-:W-:Y:S02]  /*1feb0*/  IADD3 R57, R59, c[0x0][0x198], RZ ;  /* 0x000066003b397a10 */ /* 0x000fe40007ffe0ff */
[----:B------:R-:W-:-:S02]  /*1fec0*/  ISETP.LT.AND P4, PT, R7, c[0x0][0x17c], !P0 ;  /* 0x00005f0007007a0c */ /* 0x000fc40004781270 */
[----:B------:R-:W-:Y:S02]  /*1fed0*/  ISETP.LT.AND P2, PT, R3, c[0x0][0x17c], !P0 ;  /* 0x00005f0003007a0c */ /* 0x000fe40004741270 */
[----:B------:R-:W-:Y:S02]  /*1fee0*/  LEA.HI.X.SX32 R7, R59, R2, 0x2, P6 ;  /* 0x000000023b077211 */ /* 0x000fe400030f16ff */
[C---:B------:R-:W-:Y:S01]  /*1fef0*/  IADD3 R59, R57.reuse, c[0x0][0x198], RZ ;  /* 0x00006600393b7a10 */ /* 0x040fe20007ffe0ff */
[----:B------:R3:W-:Y:S01]  /*1ff00*/  @P1 STG.E [R4.64], R196 ;  /* 0x000000c404001986 */ /* 0x0007e2000c101904 */
[-C--:B--2---:R-:W-:Y:S02]  /*1ff10*/  LEA R8, P1, R57, R0.reuse, 0x2 ;  /* 0x0000000039087211 */ /* 0x084fe400078210ff */
[C---:B-1----:R-:W-:Y:S02]  /*1ff20*/  IADD3 R11, R252.reuse, 0x25, RZ ;  /* 0x00000025fc0b7810 */ /* 0x042fe40007ffe0ff */
[----:B------:R-:W-:Y:S01]  /*1ff30*/  LEA R10, P6, R59, R0, 0x2 ;  /* 0x000000003b0a7211 */ /* 0x000fe200078c10ff */
[----:B------:R1:W-:Y:S01]  /*1ff40*/  @P5 STG.E [R6.64], R197 ;  /* 0x000000c506005986 */ /* 0x0003e2000c101904 */
[----:B------:R-:W-:-:S02]  /*1ff50*/  IADD3 R3, R252, 0x24, RZ ;  /* 0x00000024fc037810 */ /* 0x000fc40007ffe0ff */
[-C--:B------:R-:W-:Y:S02]  /*1ff60*/  LEA.HI.X.SX32 R9, R57, R2.reuse, 0x2, P1 ;  /* 0x0000000239097211 */ /* 0x080fe400008f16ff */
[----:B------:R-:W-:Y:S02]  /*1ff70*/  ISETP.LT.AND P5, PT, R11, c[0x0][0x17c], !P0 ;  /* 0x00005f000b007a0c */ /* 0x000fe400047a1270 */
[C---:B------:R-:W-:Y:S02]  /*1ff80*/  LEA.HI.X.SX32 R11, R59.reuse, R2, 0x2, P6 ;  /* 0x000000023b0b7211 */ /* 0x040fe400030f16ff */
[----:B------:R-:W-:Y:S01]  /*1ff90*/  IADD3 R59, R59, c[0x0][0x198], RZ ;  /* 0x000066003b3b7a10 */ /* 0x000fe20007ffe0ff */
[----:B------:R2:W-:Y:S01]  /*1ffa0*/  @P2 STG.E [R8.64], R200 ;  /* 0x000000c808002986 */ /* 0x0005e2000c101904 */
[----:B------:R-:W-:Y:S02]  /*1ffb0*/  ISETP.LT.AND P3, PT, R3, c[0x0][0x17c], !P0 ;  /* 0x00005f0003007a0c */ /* 0x000fe40004761270 */
[----:B------:R-:W-:-:S02]  /*1ffc0*/  IADD3 R57, R59, c[0x0][0x198], RZ ;  /* 0x000066003b397a10 */ /* 0x000fc40007ffe0ff */
[-C--:B---3--:R-:W-:Y:S02]  /*1ffd0*/  LEA R4, P2, R59, R0.reuse, 0x2 ;  /* 0x000000003b047211 */ /* 0x088fe400078410ff */
        /* <DEDUP_REMOVED lines=11> */
[----:B--2---:R-:W-:Y:S02]  /*20090*/  LEA R8, P3, R59, R0, 0x2 ;  /* 0x000000003b087211 */ /* 0x004fe400078610ff */
[----:B-1----:R-:W-:-:S02]  /*200a0*/  IADD3 R11, R252, 0x29, RZ ;  /* 0x00000029fc0b7810 */ /* 0x002fc40007ffe0ff */
        /* <DEDUP_REMOVED lines=621> */
[----:B------:R-:W-:Y:S01]  /*22780*/  @P1 STG.E [R4.64], R12 ;  /* 0x0000000c04001986 */ /* 0x000fe2000c101904 */
        /* <DEDUP_REMOVED lines=11> */
[C---:B-1----:R-:W-:Y:S02]  /*22840*/  IADD3 R13, R57.reuse, c[0x0][0x198], RZ ;  /* 0x00006600390d7a10 */ /* 0x042fe40007ffe0ff */
        /* <DEDUP_REMOVED lines=64> */
[-C--:B------:R-:W-:Y:S02]  /*22c50*/  LEA.HI.X.SX32 R9, R17, R2.reuse, 0x2, P1 ;  /* 0x0000000211097211 */ /* 0x080fe400008f16ff */
[----:B------:R-:W-:Y:S02]  /*22c60*/  ISETP.LT.AND P5, PT, R11, c[0x0][0x17c], !P0 ;  /* 0x00005f000b007a0c */ /* 0x000fe400047a1270 */
[C---:B------:R-:W-:Y:S02]  /*22c70*/  LEA.HI.X.SX32 R11, R13.reuse, R2, 0x2, P6 ;  /* 0x000000020d0b7211 */ /* 0x040fe400030f16ff */
[----:B------:R-:W-:Y:S02]  /*22c80*/  IADD3 R3, R252, 0x9c, RZ ;  /* 0x0000009cfc037810 */ /* 0x000fe40007ffe0ff */
[----:B------:R-:W-:Y:S01]  /*22c90*/  IADD3 R13, R13, c[0x0][0x198], RZ ;  /* 0x000066000d0d7a10 */ /* 0x000fe20007ffe0ff */
[----:B------:R-:W-:Y:S01]  /*22ca0*/  @P2 STG.E [R8.64], R146 ;  /* 0x0000009208002986 */ /* 0x000fe2000c101904 */
[----:B------:R-:W-:-:S02]  /*22cb0*/  ISETP.LT.AND P3, PT, R3, c[0x0][0x17c], !P0 ;  /* 0x00005f0003007a0c */ /* 0x000fc40004761270 */
[C---:B------:R-:W-:Y:S02]  /*22cc0*/  IADD3 R17, R13.reuse, c[0x0][0x198], RZ ;  /* 0x000066000d117a10 */ /* 0x040fe40007ffe0ff */
[-C--:B---3--:R-:W-:Y:S02]  /*22cd0*/  LEA R4, P2, R13, R0.reuse, 0x2 ;  /* 0x000000000d047211 */ /* 0x088fe400078410ff */
[----:B-1----:R-:W-:Y:S02]  /*22ce0*/  IADD3 R7, R252, 0x9f, RZ ;  /* 0x0000009ffc077810 */ /* 0x002fe40007ffe0ff */
[----:B------:R-:W-:Y:S02]  /*22cf0*/  LEA R6, P6, R17, R0, 0x2 ;  /* 0x0000000011067211 */ /* 0x000fe400078c10ff */
[----:B------:R-:W-:Y:S01]  /*22d00*/  LEA.HI.X.SX32 R5, R13, R2, 0x2, P2 ;  /* 0x000000020d057211 */ /* 0x000fe200010f16ff */
[----:B------:R1:W-:Y:S01]  /*22d10*/  @P4 STG.E [R10.64], R147 ;  /* 0x000000930a004986 */ /* 0x0003e2000c101904 */
[----:B------:R-:W-:-:S02]  /*22d20*/  IADD3 R13, R17, c[0x0][0x198], RZ ;  /* 0x00006600110d7a10 */ /* 0x000fc40007ffe0ff */
[C---:B------:R-:W-:Y:S02]  /*22d30*/  IADD3 R3, R252.reuse, 0x9e, RZ ;  /* 0x0000009efc037810 */ /* 0x040fe40007ffe0ff */
[----:B------:R-:W-:Y:S02]  /*22d40*/  ISETP.LT.AND P4, PT, R7, c[0x0][0x17c], !P0 ;  /* 0x00005f0007007a0c */ /* 0x000fe40004781270 */
[----:B------:R-:W-:Y:S02]  /*22d50*/  LEA.HI.X.SX32 R7, R17, R2, 0x2, P6 ;  /* 0x0000000211077211 */ /* 0x000fe400030f16ff */
[----:B------:R-:W-:Y:S02]  /*22d60*/  IADD3 R17, R13, c[0x0][0x198], RZ ;  /* 0x000066000d117a10 */ /* 0x000fe40007ffe0ff */
[----:B------:R-:W-:Y:S01]  /*22d70*/  ISETP.LT.AND P1, PT, R3, c[0x0][0x17c], !P0 ;  /* 0x00005f0003007a0c */ /* 0x000fe20004721270 */
[----:B------:R2:W-:Y:S01]  /*22d80*/  @P3 STG.E [R4.64], R14 ;  /* 0x0000000e04003986 */ /* 0x0005e2000c101904 */
[----:B-1----:R-:W-:-:S02]  /*22d90*/  IADD3 R11, R252, 0xa1, RZ ;  /* 0x000000a1fc0b7810 */ /* 0x002fc40007ffe0ff */
[-C--:B------:R-:W-:Y:S01]  /*22da0*/  LEA R10, P6, R17, R0.reuse, 0x2 ;  /* 0x00000000110a7211 */ /* 0x080fe200078c10ff */
[----:B------:R1:W-:Y:S01]  /*22db0*/  @P5 STG.E [R6.64], R15 ;  /* 0x0000000f06005986 */ /* 0x0003e2000c101904 */
[----:B------:R-:W-:Y:S02]  /*22dc0*/  LEA R8, P3, R13, R0, 0x2 ;  /* 0x000000000d087211 */ /* 0x000fe400078610ff */
[----:B------:R-:W-:Y:S02]  /*22dd0*/  IADD3 R3, R252, 0xa0, RZ ;  /* 0x000000a0fc037810 */ /* 0x000fe40007ffe0ff */
[----:B------:R-:W-:Y:S02]  /*22de0*/  ISETP.LT.AND P5, PT, R11, c[0x0][0x17c], !P0 ;  /* 0x00005f000b007a0c */ /* 0x000fe400047a1270 */
[-C--:B------:R-:W-:Y:S02]  /*22df0*/  LEA.HI.X.SX32 R11, R17, R2.reuse, 0x2, P6 ;  /* 0x00000002110b7211 */ /* 0x080fe400030f16ff */
[----:B------:R-:W-:-:S02]  /*22e00*/  LEA.HI.X.SX32 R9, R13, R2, 0x2, P3 ;  /* 0x000000020d097211 */ /* 0x000fc400018f16ff */
[----:B------:R-:W-:Y:S02]  /*22e10*/  IADD3 R17, R17, c[0x0][0x198], RZ ;  /* 0x0000660011117a10 */ /* 0x000fe40007ffe0ff */
[----:B------:R-:W-:Y:S01]  /*22e20*/  ISETP.LT.AND P2, PT, R3, c[0x0][0x17c], !P0 ;  /* 0x00005f0003007a0c */ /* 0x000fe20004741270 */
[----:B------:R3:W-:Y:S01]  /*22e30*/  @P1 STG.E [R8.64], R18 ;  /* 0x0000001208001986 */ /* 0x0007e2000c101904 */
[C---:B------:R-:W-:Y:S02]  /*22e40*/  IADD3 R13, R17.reuse, c[0x0][0x198], RZ ;  /* 0x00006600110d7a10 */ /* 0x040fe40007ffe0ff */
[----:B--2---:R-:W-:Y:S02]  /*22e50*/  LEA R4, P1, R17, R0, 0x2 ;  /* 0x0000000011047211 */ /* 0x004fe400078210ff */
[C---:B-1----:R-:W-:Y:S02]  /*22e60*/  IADD3 R7, R252.reuse, 0xa3, RZ ;  /* 0x000000a3fc077810 */ /* 0x042fe40007ffe0ff */
[----:B------:R-:W-:-:S02]  /*22e70*/  IADD3 R3, R252, 0xa2, RZ ;  /* 0x000000a2fc037810 */ /* 0x000fc40007ffe0ff */
[C---:B------:R-:W-:Y:S01]  /*22e80*/  LEA R6, P6, R13.reuse, R0, 0x2 ;  /* 0x000000000d067211 */ /* 0x040fe200078c10ff */
[----:B------:R1:W-:Y:S01]  /*22e90*/  @P4 STG.E [R10.64], R19 ;  /* 0x000000130a004986 */ /* 0x0003e2000c101904 */
[----:B------:R-:W-:Y:S02]  /*22ea0*/  IADD3 R15, R13, c[0x0][0x198], RZ ;  /* 0x000066000d0f7a10 */ /* 0x000fe40007ffe0ff */
[-C--:B------:R-:W-:Y:S02]  /*22eb0*/  LEA.HI.X.SX32 R5, R17, R2.reuse, 0x2, P1 ;  /* 0x0000000211057211 */ /* 0x080fe400008f16ff */
[----:B------:R-:W-:Y:S02]  /*22ec0*/  ISETP.LT.AND P4, PT, R7, c[0x0][0x17c], !P0 ;  /* 0x00005f0007007a0c */ /* 0x000fe40004781270 */
[----:B------:R-:W-:Y:S02]  /*22ed0*/  ISETP.LT.AND P3, PT, R3, c[0x0][0x17c], !P0 ;  /* 0x00005f0003007a0c */ /* 0x000fe40004761270 */
[----:B------:R-:W-:-:S02]  /*22ee0*/  LEA.HI.X.SX32 R7, R13, R2, 0x2, P6 ;  /* 0x000000020d077211 */ /* 0x000fc400030f16ff */
[C---:B------:R-:W-:Y:S01]  /*22ef0*/  IADD3 R13, R15.reuse, c[0x0][0x198], RZ ;  /* 0x000066000f0d7a10 */ /* 0x040fe20007ffe0ff */
[----:B------:R2:W-:Y:S01]  /*22f00*/  @P2 STG.E [R4.64], R20 ;  /* 0x0000001404002986 */ /* 0x0005e2000c101904 */
[-C--:B---3--:R-:W-:Y:S02]  /*22f10*/  LEA R8, P2, R15, R0.reuse, 0x2 ;  /* 0x000000000f087211 */ /* 0x088fe400078410ff */
[C---:B-1----:R-:W-:Y:S02]  /*22f20*/  IADD3 R11, R252.reuse, 0xa5, RZ ;  /* 0x000000a5fc0b7810 */ /* 0x042fe40007ffe0ff */
[----:B------:R-:W-:Y:S01]  /*22f30*/  LEA R10, P6, R13, R0, 0x2 ;  /* 0x000000000d0a7211 */ /* 0x000fe200078c10ff */
[----:B------:R1:W-:Y:S01]  /*22f40*/  @P5 STG.E [R6.64], R21 ;  /* 0x0000001506005986 */ /* 0x0003e2000c101904 */
[----:B------:R-:W-:Y:S02]  /*22f50*/  IADD3 R3, R252, 0xa4, RZ ;  /* 0x000000a4fc037810 */ /* 0x000fe40007ffe0ff */
[----:B------:R-:W-:-:S02]  /*22f60*/  LEA.HI.X.SX32 R9, R15, R2, 0x2, P2 ;  /* 0x000000020f097211 */ /* 0x000fc400010f16ff */
[----:B------:R-:W-:Y:S02]  /*22f70*/  ISETP.LT.AND P5, PT, R11, c[0x0][0x17c], !P0 ;  /* 0x00005f000b007a0c */ /* 0x000fe400047a1270 */
[C---:B------:R-:W-:Y:S02]  /*22f80*/  LEA.HI.X.SX32 R11, R13.reuse, R2, 0x2, P6 ;  /* 0x000000020d0b7211 */ /* 0x040fe400030f16ff */
[----:B------:R-:W-:Y:S01]  /*22f90*/  IADD3 R13, R13, c[0x0][0x198], RZ ;  /* 0x000066000d0d7a10 */ /* 0x000fe20007ffe0ff */
[----:B------:R3:W-:Y:S01]  /*22fa0*/  @P3 STG.E [R8.64], R32 ;  /* 0x0000002008003986 */ /* 0x0007e2000c101904 */
[----:B------:R-:W-:Y:S02]  /*22fb0*/  ISETP.LT.AND P1, PT, R3, c[0x0][0x17c], !P0 ;  /* 0x00005f0003007a0c */ /* 0x000fe40004721270 */
[C---:B------:R-:W-:Y:S02]  /*22fc0*/  IADD3 R15, R13.reuse, c[0x0][0x198], RZ ;  /* 0x000066000d0f7a10 */ /* 0x040fe40007ffe0ff */
[----:B--2---:R-:W-:-:S02]  /*22fd0*/  LEA R4, P3, R13, R0, 0x2 ;  /* 0x000000000d047211 */ /* 0x004fc400078610ff */
        /* <DEDUP_REMOVED lines=11> */
[-C--:B---3--:R-:W-:Y:S02]  /*23090*/  LEA R8, P1, R13, R0.reuse, 0x2 ;  /* 0x000000000d087211 */ /* 0x088fe400078210ff */
        /* <DEDUP_REMOVED lines=11> */
[-C--:B--2---:R-:W-:Y:S02]  /*23150*/  LEA R4, P2, R15, R0.reuse, 0x2 ;  /* 0x000000000f047211 */ /* 0x084fe400078410ff */
        /* <DEDUP_REMOVED lines=11> */
[----:B---3--:R-:W-:Y:S02]  /*23210*/  LEA R8, P3, R15, R0, 0x2 ;  /* 0x000000000f087211 */ /* 0x008fe400078610ff */
        /* <DEDUP_REMOVED lines=258> */
[----:B------:R-:W-:Y:S01]  /*24240*/  ISETP.LT.AND P4, PT, R7, c[0x0][0x17c], !P0 ;  /* 0x00005f0007007a0c */ /* 0x000fe20004781270 */
[----:B------:R-:W2:Y:S01]  /*24250*/  S2R R62, SR_TID.X ;  /* 0x00000000003e7919 */ /* 0x000ea20000002100 */
        /* <DEDUP_REMOVED lines=8> */
[-C--:B------:R-:W-:Y:S02]  /*242e0*/  LEA.HI.X.SX32 R9, R13, R2.reuse, 0x2, P1 ;  /* 0x000000020d097211 */ /* 0x080fe400008f16ff */
[----:B------:R-:W-:Y:S02]  /*242f0*/  ISETP.LT.AND P5, PT, R11, c[0x0][0x17c], !P0 ;  /* 0x00005f000b007a0c */ /* 0x000fe400047a1270 */
[C---:B------:R-:W-:Y:S02]  /*24300*/  LEA.HI.X.SX32 R11, R15.reuse, R2, 0x2, P6 ;  /* 0x000000020f0b7211 */ /* 0x040fe400030f16ff */
[----:B------:R-:W-:Y:S02]  /*24310*/  IADD3 R15, R15, c[0x0][0x198], RZ ;  /* 0x000066000f0f7a10 */ /* 0x000fe40007ffe0ff */
[----:B------:R-:W-:Y:S01]  /*24320*/  IADD3 R3, R252, 0xd8, RZ ;  /* 0x000000d8fc037810 */ /* 0x000fe20007ffe0ff */
[----:B------:R-:W-:Y:S01]  /*24330*/  @P2 STG.E [R8.64], R86 ;  /* 0x0000005608002986 */ /* 0x000fe2000c101904 */
[----:B------:R-:W-:-:S02]  /*24340*/  IADD3 R13, R15, c[0x0][0x198], RZ ;  /* 0x000066000f0d7a10 */ /* 0x000fc40007ffe0ff */
[-C--:B----4-:R-:W-:Y:S02]  /*24350*/  LEA R4, P2, R15, R0.reuse, 0x2 ;  /* 0x000000000f047211 */ /* 0x090fe400078410ff */
[----:B------:R-:W-:Y:S02]  /*24360*/  ISETP.LT.AND P3, PT, R3, c[0x0][0x17c], !P0 ;  /* 0x00005f0003007a0c */ /* 0x000fe40004761270 */
[----:B-1----:R-:W-:Y:S02]  /*24370*/  IADD3 R7, R252, 0xdb, RZ ;  /* 0x000000dbfc077810 */ /* 0x002fe40007ffe0ff */
[----:B------:R-:W-:Y:S02]  /*24380*/  LEA R6, P6, R13, R0, 0x2 ;  /* 0x000000000d067211 */ /* 0x000fe400078c10ff */
[----:B------:R-:W-:Y:S01]  /*24390*/  LEA.HI.X.SX32 R5, R15, R2, 0x2, P2 ;  /* 0x000000020f057211 */ /* 0x000fe200010f16ff */
[----:B------:R1:W-:Y:S01]  /*243a0*/  @P4 STG.E [R10.64], R87 ;  /* 0x000000570a004986 */ /* 0x0003e2000c101904 */
[----:B------:R-:W-:-:S02]  /*243b0*/  IADD3 R15, R13, c[0x0][0x198], RZ ;  /* 0x000066000d0f7a10 */ /* 0x000fc40007ffe0ff */
[----:B------:R-:W-:Y:S01]  /*243c0*/  ISETP.LT.AND P4, PT, R7, c[0x0][0x17c], !P0 ;  /* 0x00005f0007007a0c */ /* 0x000fe20004781270 */
[----:B--2---:R-:W-:Y:S01]  /*243d0*/  IMAD.SHL.U32 R83, R62, 0x400, RZ ;  /* 0x000004003e537824 */ /* 0x004fe200078e00ff */
[----:B------:R-:W-:Y:S02]  /*243e0*/  LEA.HI.X.SX32 R7, R13, R2, 0x2, P6 ;  /* 0x000000020d077211 */ /* 0x000fe400030f16ff */
[----:B------:R-:W-:Y:S02]  /*243f0*/  IADD3 R13, R15, c[0x0][0x198], RZ ;  /* 0x000066000f0d7a10 */ /* 0x000fe40007ffe0ff */
[C---:B------:R-:W-:Y:S01]  /*24400*/  IADD3 R3, R252.reuse, 0xda, RZ ;  /* 0x000000dafc037810 */ /* 0x040fe20007ffe0ff */
[----:B------:R-:W-:Y:S01]  /*24410*/  @P3 STG.E [R4.64], R38 ;  /* 0x0000002604003986 */ /* 0x000fe2000c101904 */
[----:B-1----:R-:W-:Y:S02]  /*24420*/  IADD3 R11, R252, 0xdd, RZ ;  /* 0x000000ddfc0b7810 */ /* 0x002fe40007ffe0ff */
[----:B------:R-:W-:Y:S01]  /*24430*/  LEA R10, P6, R13, R0, 0x2 ;  /* 0x000000000d0a7211 */ /* 0x000fe200078c10ff */
[----:B------:R-:W-:Y:S01]  /*24440*/  @P5 STG.E [R6.64], R39 ;  /* 0x0000002706005986 */ /* 0x000fe2000c101904 */
[----:B------:R-:W-:Y:S01]  /*24450*/  ISETP.LT.AND P1, PT, R3, c[0x0][0x17c], !P0 ;  /* 0x00005f0003007a0c */ /* 0x000fe20004721270 */
[C---:B------:R-:W-:Y:S01]  /*24460*/  IMAD.SHL.U32 R245, R62.reuse, 0x400, RZ ;  /* 0x000004003ef57824 */ /* 0x040fe200078e00ff */
[----:B------:R-:W-:-:S02]  /*24470*/  LOP3.LUT R82, R62, 0x3f, RZ, 0xc0, !PT ;  /* 0x0000003f3e527812 */ /* 0x000fc400078ec0ff */
[----:B------:R-:W-:Y:S02]  /*24480*/  LOP3.LUT R83, R83, 0x1800, RZ, 0xc0, !PT ;  /* 0x0000180053537812 */ /* 0x000fe400078ec0ff */
[----:B------:R-:W-:Y:S02]  /*24490*/  ISETP.LT.AND P5, PT, R11, c[0x0][0x17c], !P0 ;  /* 0x00005f000b007a0c */ /* 0x000fe400047a1270 */
[----:B------:R-:W-:Y:S01]  /*244a0*/  LEA.HI.X.SX32 R11, R13, R2, 0x2, P6 ;  /* 0x000000020d0b7211 */ /* 0x000fe200030f16ff */
[----:B------:R-:W-:Y:S01]  /*244b0*/  IMAD R83, R82, 0x10, R83 ;  /* 0x0000001052537824 */ /* 0x000fe200078e0253 */
[----:B------:R-:W-:Y:S02]  /*244c0*/  LEA R8, P3, R15, R0, 0x2 ;  /* 0x000000000f087211 */ /* 0x000fe400078610ff */
[----:B------:R-:W-:Y:S02]  /*244d0*/  IADD3 R13, R13, c[0x0][0x198], RZ ;  /* 0x000066000d0d7a10 */ /* 0x000fe40007ffe0ff */
[----:B------:R-:W-:Y:S01]  /*244e0*/  LOP3.LUT R245, R245, 0x1800, RZ, 0xc0, !PT ;  /* 0x00001800f5f57812 */ /* 0x000fe200078ec0ff */
[----:B------:R-:W1:Y:S01]  /*244f0*/  LDS.128 R4, [R83] ;  /* 0x0000000053047984 */ /* 0x000e620000000c00 */
[----:B------:R-:W-:-:S02]  /*24500*/  LEA.HI.X.SX32 R9, R15, R2, 0x2, P3 ;  /* 0x000000020f097211 */ /* 0x000fc400018f16ff */
[----:B------:R-:W-:Y:S02]  /*24510*/  IADD3 R17, R13, c[0x0][0x198], RZ ;  /* 0x000066000d117a10 */ /* 0x000fe40007ffe0ff */
[----:B------:R-:W-:Y:S01]  /*24520*/  IADD3 R3, R252, 0xdc, RZ ;  /* 0x000000dcfc037810 */ /* 0x000fe20007ffe0ff */
[----:B------:R-:W-:Y:S01]  /*24530*/  IMAD R245, R82, 0x10, R245 ;  /* 0x0000001052f57824 */ /* 0x000fe200078e02f5 */
[----:B------:R-:W-:Y:S01]  /*24540*/  IADD3 R15, R252, 0xdf, RZ ;  /* 0x000000dffc0f7810 */ /* 0x000fe20007ffe0ff */
[----:B------:R-:W-:Y:S01]  /*24550*/  IMAD.SHL.U32 R244, R62, 0x400, RZ ;  /* 0x000004003ef47824 */ /* 0x000fe200078e00ff */
[----:B------:R-:W-:Y:S01]  /*24560*/  LEA R14, P6, R17, R0, 0x2 ;  /* 0x00000000110e7211 */ /* 0x000fe200078c10ff */
[----:B------:R-:W-:Y:S01]  /*24570*/  @P1 STG.E [R8.64], R54 ;  /* 0x0000003608001986 */ /* 0x000fe2000c101904 */
[----:B------:R-:W-:-:S03]  /*24580*/  ISETP.LT.AND P2, PT, R3, c[0x0][0x17c], !P0 ;  /* 0x00005f0003007a0c */ /* 0x000fc60004741270 */
[----:B------:R-:W-:Y:S01]  /*24590*/  @P4 STG.E [R10.64], R55 ;  /* 0x000000370a004986 */ /* 0x000fe2000c101904 */
[----:B------:R-:W-:Y:S02]  /*245a0*/  ISETP.LT.AND P4, PT, R15, c[0x0][0x17c], !P0 ;  /* 0x00005f000f007a0c */ /* 0x000fe40004781270 */
[----:B------:R-:W-:Y:S02]  /*245b0*/  LEA.HI.X.SX32 R15, R17, R2, 0x2, P6 ;  /* 0x00000002110f7211 */ /* 0x000fe400030f16ff */
[----:B------:R-:W-:Y:S02]  /*245c0*/  LOP3.LUT R245, R245, 0x20, RZ, 0x3c, !PT ;  /* 0x00000020f5f57812 */ /* 0x000fe400078e3cff */
[----:B------:R-:W-:Y:S02]  /*245d0*/  LEA R12, P1, R13, R0, 0x2 ;  /* 0x000000000d0c7211 */ /* 0x000fe400078210ff */
[----:B------:R-:W-:Y:S01]  /*245e0*/  IADD3 R17, R17, c[0x0][0x198], RZ ;  /* 0x0000660011117a10 */ /* 0x000fe20007ffe0ff */
[----:B------:R-:W2:Y:S01]  /*245f0*/  LDS.128 R8, [R245] ;  /* 0x00000000f5087984 */ /* 0x000ea20000000c00 */
[----:B------:R-:W-:Y:S01]  /*24600*/  LOP3.LUT R244, R244, 0x1800, RZ, 0xc0, !PT ;  /* 0x00001800f4f47812 */ /* 0x000fe200078ec0ff */
[----:B------:R-:W-:Y:S01]  /*24610*/  IMAD.SHL.U32 R62, R62, 0x400, RZ ;  /* 0x000004003e3e7824 */ /* 0x000fe200078e00ff */
[----:B------:R-:W-:-:S02]  /*24620*/  LEA.HI.X.SX32 R13, R13, R2, 0x2, P1 ;  /* 0x000000020d0d7211 */ /* 0x000fc400008f16ff */
[----:B------:R-:W-:Y:S01]  /*24630*/  IADD3 R21, R17, c[0x0][0x198], RZ ;  /* 0x0000660011157a10 */ /* 0x000fe20007ffe0ff */
[----:B------:R-:W-:Y:S01]  /*24640*/  IMAD R244, R82, 0x10, R244 ;  /* 0x0000001052f47824 */ /* 0x000fe200078e02f4 */
[C---:B------:R-:W-:Y:S02]  /*24650*/  IADD3 R3, R252.reuse, 0xde, RZ ;  /* 0x000000defc037810 */ /* 0x040fe40007ffe0ff */
[----:B------:R-:W-:Y:S01]  /*24660*/  IADD3 R19, R252, 0xe1, RZ ;  /* 0x000000e1fc137810 */ /* 0x000fe20007ffe0ff */
[----:B------:R-:W-:Y:S01]  /*24670*/  @P2 STG.E [R12.64], R70 ;  /* 0x000000460c002986 */ /* 0x000fe2000c101904 */
[----:B------:R-:W-:Y:S02]  /*24680*/  LEA R18, P6, R21, R0, 0x2 ;  /* 0x0000000015127211 */ /* 0x000fe400078c10ff */
[----:B------:R-:W-:Y:S01]  /*24690*/  ISETP.LT.AND P3, PT, R3, c[0x0][0x17c], !P0 ;  /* 0x00005f0003007a0c */ /* 0x000fe20004761270 */
[----:B------:R-:W-:Y:S01]  /*246a0*/  @P5 STG.E [R14.64], R71 ;  /* 0x000000470e005986 */ /* 0x000fe2000c101904 */
[----:B------:R-:W-:-:S02]  /*246b0*/  LOP3.LUT R244, R244, 0x40, RZ, 0x3c, !PT ;  /* 0x00000040f4f47812 */ /* 0x000fc400078e3cff */
[----:B------:R-:W-:Y:S02]  /*246c0*/  LOP3.LUT R62, R62, 0x1800, RZ, 0xc0, !PT ;  /* 0x000018003e3e7812 */ /* 0x000fe400078ec0ff */
[----:B------:R-:W-:Y:S01]  /*246d0*/  ISETP.LT.AND P5, PT, R19, c[0x0][0x17c], !P0 ;  /* 0x00005f0013007a0c */ /* 0x000fe200047a1270 */
[----:B------:R-:W3:Y:S01]  /*246e0*/  LDS.128 R12, [R244] ;  /* 0x00000000f40c7984 */ /* 0x000ee20000000c00 */
[----:B------:R-:W-:Y:S02]  /*246f0*/  LEA.HI.X.SX32 R19, R21, R2, 0x2, P6 ;  /* 0x0000000215137211 */ /* 0x000fe400030f16ff */
[----:B------:R-:W-:Y:S02]  /*24700*/  LEA R16, P2, R17, R0, 0x2 ;  /* 0x0000000011107211 */ /* 0x000fe400078410ff */
[----:B------:R-:W-:Y:S01]  /*24710*/  IADD3 R21, R21, c[0x0][0x198], RZ ;  /* 0x0000660015157a10 */ /* 0x000fe20007ffe0ff */
[----:B------:R-:W-:Y:S01]  /*24720*/  IMAD R62, R82, 0x10, R62 ;  /* 0x00000010523e7824 */ /* 0x000fe200078e023e */
[----:B------:R-:W-:-:S02]  /*24730*/  IADD3 R3, R252, 0xe0, RZ ;  /* 0x000000e0fc037810 */ /* 0x000fc40007ffe0ff */
[----:B------:R-:W-:Y:S02]  /*24740*/  LEA.HI.X.SX32 R17, R17, R2, 0x2, P2 ;  /* 0x0000000211117211 */ /* 0x000fe400010f16ff */
[----:B------:R-:W-:Y:S02]  /*24750*/  IADD3 R25, R21, c[0x0][0x198], RZ ;  /* 0x0000660015197a10 */ /* 0x000fe40007ffe0ff */
[----:B------:R-:W-:Y:S02]  /*24760*/  ISETP.LT.AND P1, PT, R3, c[0x0][0x17c], !P0 ;  /* 0x00005f0003007a0c */ /* 0x000fe40004721270 */
[----:B------:R-:W-:Y:S02]  /*24770*/  IADD3 R23, R252, 0xe3, RZ ;  /* 0x000000e3fc177810 */ /* 0x000fe40007ffe0ff */
[----:B------:R-:W-:Y:S01]  /*24780*/  LOP3.LUT R62, R62, 0x60, RZ, 0x3c, !PT ;  /* 0x000000603e3e7812 */ /* 0x000fe200078e3cff */
[----:B------:R-:W-:Y:S01]  /*24790*/  @P3 STG.E [R16.64], R242 ;  /* 0x000000f210003986 */ /* 0x000fe2000c101904 */
[----:B------:R-:W-:-:S02]  /*247a0*/  LEA R22, P6, R25, R0, 0x2 ;  /* 0x0000000019167211 */ /* 0x000fc400078c10ff */
[----:B------:R-:W-:Y:S01]  /*247b0*/  LEA R20, P3, R21, R0, 0x2 ;  /* 0x0000000015147211 */ /* 0x000fe200078610ff */
[----:B------:R-:W-:Y:S01]  /*247c0*/  @P4 STG.E [R18.64], R243 ;  /* 0x000000f312004986 */ /* 0x000fe2000c101904 */
[----:B------:R-:W-:Y:S02]  /*247d0*/  ISETP.LT.AND P4, PT, R23, c[0x0][0x17c], !P0 ;  /* 0x00005f0017007a0c */ /* 0x000fe40004781270 */
[CC--:B------:R-:W-:Y:S01]  /*247e0*/  LEA.HI.X.SX32 R23, R25.reuse, R2.reuse, 0x2, P6 ;  /* 0x0000000219177211 */ /* 0x0c0fe200030f16ff */
[----:B------:R-:W4:Y:S01]  /*247f0*/  LDS.128 R16, [R62] ;  /* 0x000000003e107984 */ /* 0x000f220000000c00 */
[----:B------:R-:W-:Y:S02]  /*24800*/  IADD3 R25, R25, c[0x0][0x198], RZ ;  /* 0x0000660019197a10 */ /* 0x000fe40007ffe0ff */
[----:B------:R-:W-:Y:S02]  /*24810*/  IADD3 R3, R252, 0xe2, RZ ;  /* 0x000000e2fc037810 */ /* 0x000fe40007ffe0ff */
[----:B------:R-:W-:-:S02]  /*24820*/  LEA.HI.X.SX32 R21, R21, R2, 0x2, P3 ;  /* 0x0000000215157211 */ /* 0x000fc400018f16ff */
[----:B------:R-:W-:Y:S02]  /*24830*/  IADD3 R27, R25, c[0x0][0x198], RZ ;  /* 0x00006600191b7a10 */ /* 0x000fe40007ffe0ff */
[----:B------:R-:W-:Y:S01]  /*24840*/  ISETP.LT.AND P2, PT, R3, c[0x0][0x17c], !P0 ;  /* 0x00005f0003007a0c */ /* 0x000fe20004741270 */
[----:B-1----:R-:W-:Y:S01]  /*24850*/  @P1 STG.E [R20.64], R4 ;  /* 0x0000000414001986 */ /* 0x002fe2000c101904 */
[C---:B------:R-:W-:Y:S02]  /*24860*/  IADD3 R24, R252.reuse, 0xe5, RZ ;  /* 0x000000e5fc187810 */ /* 0x040fe40007ffe0ff */
[-C--:B------:R-:W-:Y:S01]  /*24870*/  LEA R28, P1, R25, R0.reuse, 0x2 ;  /* 0x00000000191c7211 */ /* 0x080fe200078210ff */
[----:B------:R1:W-:Y:S01]  /*24880*/  @P5 STG.E [R22.64], R5 ;  /* 0x0000000516005986 */ /* 0x0003e2000c101904 */
[----:B------:R-:W-:Y:S02]  /*24890*/  LEA R30, P6, R27, R0, 0x2 ;  /* 0x000000001b1e7211 */ /* 0x000fe400078c10ff */
[----:B------:R-:W-:-:S02]  /*248a0*/  IADD3 R3, R252, 0xe4, RZ ;  /* 0x000000e4fc037810 */ /* 0x000fc40007ffe0ff */
[-C--:B------:R-:W-:Y:S02]  /*248b0*/  LEA.HI.X.SX32 R29, R25, R2.reuse, 0x2, P1 ;  /* 0x00000002191d7211 */ /* 0x080fe400008f16ff */
[----:B------:R-:W-:Y:S02]  /*248c0*/  ISETP.LT.AND P5, PT, R24, c[0x0][0x17c], !P0 ;  /* 0x00005f0018007a0c */ /* 0x000fe400047a1270 */
[C---:B------:R-:W-:Y:S02]  /*248d0*/  LEA.HI.X.SX32 R31, R27.reuse, R2, 0x2, P6 ;  /* 0x000000021b1f7211 */ /* 0x040fe400030f16ff */
[----:B-1----:R-:W-:Y:S02]  /*248e0*/  IADD3 R5, R27, c[0x0][0x198], RZ ;  /* 0x000066001b057a10 */ /* 0x002fe40007ffe0ff */
[----:B------:R-:W1:Y:S02]  /*248f0*/  LDS.128 R24, [R83+0x400] ;  /* 0x0004000053187984 */ /* 0x000e640000000c00 */
[----:B------:R-:W-:-:S02]  /*24900*/  IADD3 R21, R5, c[0x0][0x198], RZ ;  /* 0x0000660005157a10 */ /* 0x000fc40007ffe0ff */
[----:B------:R-:W-:Y:S01]  /*24910*/  ISETP.LT.AND P3, PT, R3, c[0x0][0x17c], !P0 ;  /* 0x00005f0003007a0c */ /* 0x000fe20004761270 */
[----:B--2---:R-:W-:Y:S01]  /*24920*/  @P2 STG.E [R28.64], R8 ;  /* 0x000000081c002986 */ /* 0x004fe2000c101904 */
[C---:B------:R-:W-:Y:S02]  /*24930*/  IADD3 R20, R252.reuse, 0xe7, RZ ;  /* 0x000000e7fc147810 */ /* 0x040fe40007ffe0ff */
[-C--:B------:R-:W-:Y:S01]  /*24940*/  LEA R32, P6, R21, R0.reuse, 0x2 ;  /* 0x0000000015207211 */ /* 0x080fe200078c10ff */
[----:B------:R2:W-:Y:S01]  /*24950*/  @P4 STG.E [R30.64], R9 ;  /* 0x000000091e004986 */ /* 0x0005e2000c101904 */
[----:B------:R-:W-:Y:S02]  /*24960*/  LEA R4, P2, R5, R0, 0x2 ;  /* 0x0000000005047211 */ /* 0x000fe400078410ff */
[----:B------:R-:W-:Y:S02]  /*24970*/  IADD3 R3, R252, 0xe6, RZ ;  /* 0x000000e6fc037810 */ /* 0x000fe40007ffe0ff */
[----:B------:R-:W-:-:S02]  /*24980*/  ISETP.LT.AND P4, PT, R20, c[0x0][0x17c], !P0 ;  /* 0x00005f0014007a0c */ /* 0x000fc40004781270 */
[CC--:B------:R-:W-:Y:S02]  /*24990*/  LEA.HI.X.SX32 R33, R21.reuse, R2.reuse, 0x2, P6 ;  /* 0x0000000215217211 */ /* 0x0c0fe400030f16ff */
[----:B--2---:R-:W-:Y:S02]  /*249a0*/  IADD3 R9, R21, c[0x0][0x198], RZ ;  /* 0x0000660015097a10 */ /* 0x004fe40007ffe0ff */
[----:B------:R-:W2:Y:S01]  /*249b0*/  LDS.128 R20, [R245+0x400] ;  /* 0x00040000f5147984 */ /* 0x000ea20000000c00 */
[----:B------:R-:W-:Y:S02]  /*249c0*/  LEA.HI.X.SX32 R5, R5, R2, 0x2, P2 ;  /* 0x0000000205057211 */ /* 0x000fe400010f16ff */
[----:B------:R-:W-:Y:S02]  /*249d0*/  IADD3 R29, R9, c[0x0][0x198], RZ ;  /* 0x00006600091d7a10 */ /* 0x000fe40007ffe0ff */
[----:B------:R-:W-:Y:S02]  /*249e0*/  ISETP.LT.AND P1, PT, R3, c[0x0][0x17c], !P0 ;  /* 0x00005f0003007a0c */ /* 0x000fe40004721270 */
[----:B------:R-:W-:Y:S01]  /*249f0*/  IADD3 R28, R252, 0xe9, RZ ;  /* 0x000000e9fc1c7810 */ /* 0x000fe20007ffe0ff */
[----:B---3--:R3:W-:Y:S01]  /*24a00*/  @P3 STG.E [R4.64], R12 ;  /* 0x0000000c04003986 */ /* 0x0087e2000c101904 */
[----:B------:R-:W-:-:S02]  /*24a10*/  LEA R34, P6, R29, R0, 0x2 ;  /* 0x000000001d227211 */ /* 0x000fc400078c10ff */
[----:B------:R-:W-:Y:S01]  /*24a20*/  LEA R8, P3, R9, R0, 0x2 ;  /* 0x0000000009087211 */ /* 0x000fe200078610ff */
[----:B------:R1:W-:Y:S01]  /*24a30*/  @P5 STG.E [R32.64], R13 ;  /* 0x0000000d20005986 */ /* 0x0003e2000c101904 */
[----:B------:R-:W-:Y:S02]  /*24a40*/  ISETP.LT.AND P5, PT, R28, c[0x0][0x17c], !P0 ;  /* 0x00005f001c007a0c */ /* 0x000fe400047a1270 */
[CC--:B------:R-:W-:Y:S02]  /*24a50*/  LEA.HI.X.SX32 R35, R29.reuse, R2.reuse, 0x2, P6 ;  /* 0x000000021d237211 */ /* 0x0c0fe400030f16ff */
[----:B---3--:R-:W-:Y:S02]  /*24a60*/  IADD3 R5, R29, c[0x0][0x198], RZ ;  /* 0x000066001d057a10 */ /* 0x008fe40007ffe0ff */
[----:B------:R-:W3:Y:S01]  /*24a70*/  LDS.128 R28, [R244+0x400] ;  /* 0x00040000f41c7984 */ /* 0x000ee20000000c00 */
[----:B------:R-:W-:Y:S02]  /*24a80*/  LEA.HI.X.SX32 R9, R9, R2, 0x2, P3 ;  /* 0x0000000209097211 */ /* 0x000fe400018f16ff */
[----:B-1----:R-:W-:-:S02]  /*24a90*/  IADD3 R33, R5, c[0x0][0x198], RZ ;  /* 0x0000660005217a10 */ /* 0x002fc40007ffe0ff */
[C---:B------:R-:W-:Y:S02]  /*24aa0*/  IADD3 R3, R252.reuse, 0xe8, RZ ;  /* 0x000000e8fc037810 */ /* 0x040fe40007ffe0ff */
[----:B------:R-:W-:Y:S01]  /*24ab0*/  IADD3 R13, R252, 0xeb, RZ ;  /* 0x000000ebfc0d7810 */ /* 0x000fe20007ffe0ff */
[----:B----4-:R-:W-:Y:S01]  /*24ac0*/  @P1 STG.E [R8.64], R16 ;  /* 0x0000001008001986 */ /* 0x010fe2000c101904 */
[----:B------:R-:W-:Y:S02]  /*24ad0*/  LEA R12, P6, R33, R0, 0x2 ;  /* 0x00000000210c7211 */ /* 0x000fe400078c10ff */
[----:B------:R-:W-:Y:S01]  /*24ae0*/  ISETP.LT.AND P2, PT, R3, c[0x0][0x17c], !P0 ;  /* 0x00005f0003007a0c */ /* 0x000fe20004741270 */
[----:B------:R1:W-:Y:S01]  /*24af0*/  @P4 STG.E [R34.64], R17 ;  /* 0x0000001122004986 */ /* 0x0003e2000c101904 */
[----:B------:R-:W-:Y:S02]  /*24b00*/  ISETP.LT.AND P4, PT, R13, c[0x0][0x17c], !P0 ;  /* 0x00005f000d007a0c */ /* 0x000fe40004781270 */
[----:B------:R-:W-:-:S02]  /*24b10*/  IADD3 R37, R33, c[0x0][0x198], RZ ;  /* 0x0000660021257a10 */ /* 0x000fc40007ffe0ff */
[----:B------:R-:W-:Y:S02]  /*24b20*/  LEA.HI.X.SX32 R13, R33, R2, 0x2, P6 ;  /* 0x00000002210d7211 */ /* 0x000fe400030f16ff */
[----:B------:R-:W4:Y:S01]  /*24b30*/  LDS.128 R32, [R62+0x400] ;  /* 0x000400003e207984 */ /* 0x000f220000000c00 */
[C---:B------:R-:W-:Y:S02]  /*24b40*/  LEA R4, P1, R5.reuse, R0, 0x2 ;  /* 0x0000000005047211 */ /* 0x040fe400078210ff */
[C---:B------:R-:W-:Y:S02]  /*24b50*/  IADD3 R3, R252.reuse, 0xea, RZ ;  /* 0x000000eafc037810 */ /* 0x040fe40007ffe0ff */
[----:B------:R-:W-:Y:S02]  /*24b60*/  LEA.HI.X.SX32 R5, R5, R2, 0x2, P1 ;  /* 0x0000000205057211 */ /* 0x000fe400008f16ff */
[----:B------:R-:W-:Y:S02]  /*24b70*/  ISETP.LT.AND P3, PT, R3, c[0x0][0x17c], !P0 ;  /* 0x00005f0003007a0c */ /* 0x000fe40004761270 */
[----:B------:R-:W-:Y:S01]  /*24b80*/  IADD3 R39, R37, c[0x0][0x198], RZ ;  /* 0x0000660025277a10 */ /* 0x000fe20007ffe0ff */
[----:B------:R-:W-:Y:S01]  /*24b90*/  @P2 STG.E [R4.64], R24 ;  /* 0x0000001804002986 */ /* 0x000fe2000c101904 */
[----:B-1----:R-:W-:-:S02]  /*24ba0*/  IADD3 R17, R252, 0xed, RZ ;  /* 0x000000edfc117810 */ /* 0x002fc40007ffe0ff */
[-C--:B------:R-:W-:Y:S02]  /*24bb0*/  LEA R8, P2, R37, R0.reuse, 0x2 ;  /* 0x0000000025087211 */ /* 0x080fe400078410ff */
[----:B------:R-:W-:Y:S01]  /*24bc0*/  LEA R16, P6, R39, R0, 0x2 ;  /* 0x0000000027107211 */ /* 0x000fe200078c10ff */
[----:B------:R1:W-:Y:S01]  /*24bd0*/  @P5 STG.E [R12.64], R25 ;  /* 0x000000190c005986 */ /* 0x0003e2000c101904 */
[----:B------:R-:W-:Y:S02]  /*24be0*/  IADD3 R3, R252, 0xec, RZ ;  /* 0x000000ecfc037810 */ /* 0x000fe40007ffe0ff */
[----:B------:R-:W-:Y:S02]  /*24bf0*/  ISETP.LT.AND P5, PT, R17, c[0x0][0x17c], !P0 ;  /* 0x00005f0011007a0c */ /* 0x000fe400047a1270 */
[-C--:B------:R-:W-:Y:S02]  /*24c00*/  LEA.HI.X.SX32 R9, R37, R2.reuse, 0x2, P2 ;  /* 0x0000000225097211 */ /* 0x080fe400010f16ff */
[----:B------:R-:W-:-:S02]  /*24c10*/  LEA.HI.X.SX32 R17, R39, R2, 0x2, P6 ;  /* 0x0000000227117211 */ /* 0x000fc400030f16ff */
[----:B------:R-:W-:Y:S02]  /*24c20*/  IADD3 R39, R39, c[0x0][0x198], RZ ;  /* 0x0000660027277a10 */ /* 0x000fe40007ffe0ff */
[----:B------:R-:W-:Y:S01]  /*24c30*/  ISETP.LT.AND P1, PT, R3, c[0x0][0x17c], !P0 ;  /* 0x00005f0003007a0c */ /* 0x000fe20004721270 */
[----:B--2---:R2:W-:Y:S01]  /*24c40*/  @P3 STG.E [R8.64], R20 ;  /* 0x0000001408003986 */ /* 0x0045e2000c101904 */
[C---:B-1----:R-:W-:Y:S02]  /*24c50*/  IADD3 R25, R39.reuse, c[0x0][0x198], RZ ;  /* 0x0000660027197a10 */ /* 0x042fe40007ffe0ff */
[----:B------:R-:W-:Y:S02]  /*24c60*/  LEA R4, P3, R39, R0, 0x2 ;  /* 0x0000000027047211 */ /* 0x000fe400078610ff */
[C---:B------:R-:W-:Y:S02]  /*24c70*/  IADD3 R3, R252.reuse, 0xee, RZ ;  /* 0x000000eefc037810 */ /* 0x040fe40007ffe0ff */
[----:B------:R-:W-:-:S02]  /*24c80*/  IADD3 R13, R252, 0xef, RZ ;  /* 0x000000effc0d7810 */ /* 0x000fc40007ffe0ff */
[C---:B------:R-:W-:Y:S02]  /*24c90*/  IADD3 R37, R25.reuse, c[0x0][0x198], RZ ;  /* 0x0000660019257a10 */ /* 0x040fe40007ffe0ff */
[----:B------:R-:W-:Y:S02]  /*24ca0*/  LEA R12, P6, R25, R0, 0x2 ;  /* 0x00000000190c7211 */ /* 0x000fe400078c10ff */
[-C--:B------:R-:W-:Y:S01]  /*24cb0*/  LEA.HI.X.SX32 R5, R39, R2.reuse, 0x2, P3 ;  /* 0x0000000227057211 */ /* 0x080fe200018f16ff */
[----:B------:R1:W-:Y:S01]  /*24cc0*/  @P4 STG.E [R16.64], R21 ;  /* 0x0000001510004986 */ /* 0x0003e2000c101904 */
[----:B------:R-:W-:Y:S02]  /*24cd0*/  ISETP.LT.AND P2, PT, R3, c[0x0][0x17c], !P0 ;  /* 0x00005f0003007a0c */ /* 0x000fe40004741270 */
[----:B------:R-:W-:Y:S01]  /*24ce0*/  ISETP.LT.AND P4, PT, R13, c[0x0][0x17c], !P0 ;  /* 0x00005f000d007a0c */ /* 0x000fe20004781270 */
[----:B---3--:R3:W-:Y:S01]  /*24cf0*/  @P1 STG.E [R4.64], R28 ;  /* 0x0000001c04001986 */ /* 0x0087e2000c101904 */
[----:B------:R-:W-:-:S02]  /*24d00*/  LEA.HI.X.SX32 R13, R25, R2, 0x2, P6 ;  /* 0x00000002190d7211 */ /* 0x000fc400030f16ff */
[CC--:B--2---:R-:W-:Y:S02]  /*24d10*/  LEA R8, P1, R37.reuse, R0.reuse, 0x2 ;  /* 0x0000000025087211 */ /* 0x0c4fe400078210ff */
[----:B-1----:R-:W-:Y:S02]  /*24d20*/  IADD3 R21, R37, c[0x0][0x198], RZ ;  /* 0x0000660025157a10 */ /* 0x002fe40007ffe0ff */
[----:B------:R-:W-:Y:S02]  /*24d30*/  IADD3 R17, R252, 0xf1, RZ ;  /* 0x000000f1fc117810 */ /* 0x000fe40007ffe0ff */
[----:B------:R-:W-:Y:S01]  /*24d40*/  LEA R16, P6, R21, R0, 0x2 ;  /* 0x0000000015107211 */ /* 0x000fe200078c10ff */
[----:B------:R1:W-:Y:S01]  /*24d50*/  @P5 STG.E [R12.64], R29 ;  /* 0x0000001d0c005986 */ /* 0x0003e2000c101904 */
[----:B------:R-:W-:Y:S02]  /*24d60*/  LEA.HI.X.SX32 R9, R37, R2, 0x2, P1 ;  /* 0x0000000225097211 */ /* 0x000fe400008f16ff */
[----:B------:R-:W-:-:S02]  /*24d70*/  ISETP.LT.AND P5, PT, R17, c[0x0][0x17c], !P0 ;  /* 0x00005f0011007a0c */ /* 0x000fc400047a1270 */
[C---:B------:R-:W-:Y:S02]  /*24d80*/  LEA.HI.X.SX32 R17, R21.reuse, R2, 0x2, P6 ;  /* 0x0000000215117211 */ /* 0x040fe400030f16ff */
[----:B------:R-:W-:Y:S02]  /*24d90*/  IADD3 R3, R252, 0xf0, RZ ;  /* 0x000000f0fc037810 */ /* 0x000fe40007ffe0ff */
[----:B------:R-:W-:Y:S01]  /*24da0*/  IADD3 R21, R21, c[0x0][0x198], RZ ;  /* 0x0000660015157a10 */ /* 0x000fe20007ffe0ff */
[----:B----4-:R-:W-:Y:S01]  /*24db0*/  @P2 STG.E [R8.64], R32 ;  /* 0x0000002008002986 */ /* 0x010fe2000c101904 */
[----:B------:R-:W-:Y:S02]  /*24dc0*/  ISETP.LT.AND P3, PT, R3, c[0x0][0x17c], !P0 ;  /* 0x00005f0003007a0c */ /* 0x000fe40004761270 */
[C---:B------:R-:W-:Y:S02]  /*24dd0*/  IADD3 R25, R21.reuse, c[0x0][0x198], RZ ;  /* 0x0000660015197a10 */ /* 0x040fe40007ffe0ff */
[----:B---3--:R-:W-:-:S02]  /*24de0*/  LEA R4, P2, R21, R0, 0x2 ;  /* 0x0000000015047211 */ /* 0x008fc400078410ff */
[C---:B-1----:R-:W-:Y:S02]  /*24df0*/  IADD3 R13, R252.reuse, 0xf3, RZ ;  /* 0x000000f3fc0d7810 */ /* 0x042fe40007ffe0ff */
[----:B------:R-:W-:Y:S02]  /*24e00*/  LEA R12, P6, R25, R0, 0x2 ;  /* 0x00000000190c7211 */ /* 0x000fe400078c10ff */
[----:B------:R-:W-:Y:S01]  /*24e10*/  LEA.HI.X.SX32 R5, R21, R2, 0x2, P2 ;  /* 0x0000000215057211 */ /* 0x000fe200010f16ff */
[----:B------:R1:W-:Y:S01]  /*24e20*/  @P4 STG.E [R16.64], R33 ;  /* 0x0000002110004986 */ /* 0x0003e2000c101904 */
[----:B------:R-:W-:Y:S02]  /*24e30*/  IADD3 R21, R25, c[0x0][0x198], RZ ;  /* 0x0000660019157a10 */ /* 0x000fe40007ffe0ff */
[----:B------:R-:W-:Y:S02]  /*24e40*/  IADD3 R3, R252, 0xf2, RZ ;  /* 0x000000f2fc037810 */ /* 0x000fe40007ffe0ff */
[----:B------:R-:W-:-:S02]  /*24e50*/  ISETP.LT.AND P4, PT, R13, c[0x0][0x17c], !P0 ;  /* 0x00005f000d007a0c */ /* 0x000fc40004781270 */
[----:B------:R-:W-:Y:S02]  /*24e60*/  LEA.HI.X.SX32 R13, R25, R2, 0x2, P6 ;  /* 0x00000002190d7211 */ /* 0x000fe400030f16ff */
[----:B------:R-:W-:Y:S02]  /*24e70*/  IADD3 R25, R21, c[0x0][0x198], RZ ;  /* 0x0000660015197a10 */ /* 0x000fe40007ffe0ff */
[----:B------:R-:W-:Y:S01]  /*24e80*/  ISETP.LT.AND P1, PT, R3, c[0x0][0x17c], !P0 ;  /* 0x00005f0003007a0c */ /* 0x000fe20004721270 */
[----:B------:R-:W-:Y:S01]  /*24e90*/  @P3 STG.E [R4.64], R6 ;  /* 0x0000000604003986 */ /* 0x000fe2000c101904 */
[----:B-1----:R-:W-:Y:S02]  /*24ea0*/  IADD3 R17, R252, 0xf5, RZ ;  /* 0x000000f5fc117810 */ /* 0x002fe40007ffe0ff */
[-C--:B------:R-:W-:Y:S01]  /*24eb0*/  LEA R16, P6, R25, R0.reuse, 0x2 ;  /* 0x0000000019107211 */ /* 0x080fe200078c10ff */
[----:B------:R1:W-:Y:S01]  /*24ec0*/  @P5 STG.E [R12.64], R7 ;  /* 0x000000070c005986 */ /* 0x0003e2000c101904 */
[----:B------:R-:W-:-:S02]  /*24ed0*/  LEA R8, P3, R21, R0, 0x2 ;  /* 0x0000000015087211 */ /* 0x000fc400078610ff */
[----:B------:R-:W-:Y:S02]  /*24ee0*/  IADD3 R3, R252, 0xf4, RZ ;  /* 0x000000f4fc037810 */ /* 0x000fe40007ffe0ff */
[----:B------:R-:W-:Y:S02]  /*24ef0*/  ISETP.LT.AND P5, PT, R17, c[0x0][0x17c], !P0 ;  /* 0x00005f0011007a0c */ /* 0x000fe400047a1270 */
[-C--:B------:R-:W-:Y:S02]  /*24f00*/  LEA.HI.X.SX32 R17, R25, R2.reuse, 0x2, P6 ;  /* 0x0000000219117211 */ /* 0x080fe400030f16ff */
[----:B------:R-:W-:Y:S02]  /*24f10*/  LEA.HI.X.SX32 R9, R21, R2, 0x2, P3 ;  /* 0x0000000215097211 */ /* 0x000fe400018f16ff */
[----:B------:R-:W-:Y:S02]  /*24f20*/  IADD3 R25, R25, c[0x0][0x198], RZ ;  /* 0x0000660019197a10 */ /* 0x000fe40007ffe0ff */
[----:B------:R-:W-:Y:S01]  /*24f30*/  ISETP.LT.AND P2, PT, R3, c[0x0][0x17c], !P0 ;  /* 0x00005f0003007a0c */ /* 0x000fe20004741270 */
[----:B------:R2:W-:Y:S01]  /*24f40*/  @P1 STG.E [R8.64], R10 ;  /* 0x0000000a08001986 */ /* 0x0005e2000c101904 */
[----:B-1----:R-:W-:-:S02]  /*24f50*/  IADD3 R13, R25, c[0x0][0x198], RZ ;  /* 0x00006600190d7a10 */ /* 0x002fc40007ffe0ff */
[-C--:B------:R-:W-:Y:S02]  /*24f60*/  LEA R4, P1, R25, R0.reuse, 0x2 ;  /* 0x0000000019047211 */ /* 0x080fe400078210ff */
[C---:B------:R-:W-:Y:S02]  /*24f70*/  IADD3 R7, R252.reuse, 0xf7, RZ ;  /* 0x000000f7fc077810 */ /* 0x040fe40007ffe0ff */
[----:B------:R-:W-:Y:S01]  /*24f80*/  LEA R6, P6, R13, R0, 0x2 ;  /* 0x000000000d067211 */ /* 0x000fe200078c10ff */
[----:B------:R1:W-:Y:S01]  /*24f90*/  @P4 STG.E [R16.64], R11 ;  /* 0x0000000b10004986 */ /* 0x0003e2000c101904 */
[----:B------:R-:W-:Y:S02]  /*24fa0*/  IADD3 R3, R252, 0xf6, RZ ;  /* 0x000000f6fc037810 */ /* 0x000fe40007ffe0ff */
[----:B------:R-:W-:Y:S02]  /*24fb0*/  LEA.HI.X.SX32 R5, R25, R2, 0x2, P1 ;  /* 0x0000000219057211 */ /* 0x000fe400008f16ff */
[----:B------:R-:W-:-:S02]  /*24fc0*/  IADD3 R21, R13, c[0x0][0x198], RZ ;  /* 0x000066000d157a10 */ /* 0x000fc40007ffe0ff */
[----:B------:R-:W-:Y:S02]  /*24fd0*/  ISETP.LT.AND P4, PT, R7, c[0x0][0x17c], !P0 ;  /* 0x00005f0007007a0c */ /* 0x000fe40004781270 */
[----:B------:R-:W-:Y:S02]  /*24fe0*/  LEA.HI.X.SX32 R7, R13, R2, 0x2, P6 ;  /* 0x000000020d077211 */ /* 0x000fe400030f16ff */
[----:B------:R-:W-:Y:S01]  /*24ff0*/  ISETP.LT.AND P3, PT, R3, c[0x0][0x17c], !P0 ;  /* 0x00005f0003007a0c */ /* 0x000fe20004761270 */
[----:B------:R3:W-:Y:S01]  /*25000*/  @P2 STG.E [R4.64], R14 ;  /* 0x0000000e04002986 */ /* 0x0007e2000c101904 */
[C---:B------:R-:W-:Y:S02]  /*25010*/  IADD3 R13, R21.reuse, c[0x0][0x198], RZ ;  /* 0x00006600150d7a10 */ /* 0x040fe40007ffe0ff */
[----:B--2---:R-:W-:Y:S01]  /*25020*/  LEA R8, P2, R21, R0, 0x2 ;  /* 0x0000000015087211 */ /* 0x004fe200078410ff */
[----:B------:R2:W-:Y:S01]  /*25030*/  @P5 STG.E [R6.64], R15 ;  /* 0x0000000f06005986 */ /* 0x0005e2000c101904 */
[----:B-1----:R-:W-:-:S02]  /*25040*/  IADD3 R11, R252, 0xf9, RZ ;  /* 0x000000f9fc0b7810 */ /* 0x002fc40007ffe0ff */
[----:B------:R-:W-:Y:S02]  /*25050*/  LEA R10, P5, R13, R0, 0x2 ;  /* 0x000000000d0a7211 */ /* 0x000fe400078a10ff */
[-C--:B------:R-:W-:Y:S02]  /*25060*/  LEA.HI.X.SX32 R9, R21, R2.reuse, 0x2, P2 ;  /* 0x0000000215097211 */ /* 0x080fe400010f16ff */
[----:B------:R-:W-:Y:S02]  /*25070*/  IADD3 R3, R252, 0xf8, RZ ;  /* 0x000000f8fc037810 */ /* 0x000fe40007ffe0ff */
[----:B------:R-:W-:Y:S02]  /*25080*/  ISETP.LT.AND P2, PT, R11, c[0x0][0x17c], !P0 ;  /* 0x00005f000b007a0c */ /* 0x000fe40004741270 */
[C---:B------:R-:W-:Y:S02]  /*25090*/  LEA.HI.X.SX32 R11, R13.reuse, R2, 0x2, P5 ;  /* 0x000000020d0b7211 */ /* 0x040fe400028f16ff */
[----:B------:R-:W-:Y:S01]  /*250a0*/  IADD3 R13, R13, c[0x0][0x198], RZ ;  /* 0x000066000d0d7a10 */ /* 0x000fe20007ffe0ff */
[----:B------:R-:W-:Y:S01]  /*250b0*/  @P3 STG.E [R8.64], R18 ;  /* 0x0000001208003986 */ /* 0x000fe2000c101904 */
[----:B------:R-:W-:-:S02]  /*250c0*/  ISETP.LT.AND P1, PT, R3, c[0x0][0x17c], !P0 ;  /* 0x00005f0003007a0c */ /* 0x000fc40004721270 */
[C---:B---3--:R-:W-:Y:S02]  /*250d0*/  LEA R4, P3, R13.reuse, R0, 0x2 ;  /* 0x000000000d047211 */ /* 0x048fe400078610ff */
[C---:B--2---:R-:W-:Y:S02]  /*250e0*/  IADD3 R15, R13.reuse, c[0x0][0x198], RZ ;  /* 0x000066000d0f7a10 */ /* 0x044fe40007ffe0ff */
[C---:B------:R-:W-:Y:S02]  /*250f0*/  IADD3 R3, R252.reuse, 0xfa, RZ ;  /* 0x000000fafc037810 */ /* 0x040fe40007ffe0ff */
[----:B------:R-:W-:Y:S02]  /*25100*/  LEA.HI.X.SX32 R5, R13, R2, 0x2, P3 ;  /* 0x000000020d057211 */ /* 0x000fe400018f16ff */
[----:B------:R-:W-:Y:S02]  /*25110*/  IADD3 R7, R252, 0xfb, RZ ;  /* 0x000000fbfc077810 */ /* 0x000fe40007ffe0ff */
[----:B------:R-:W-:-:S02]  /*25120*/  IADD3 R13, R15, c[0x0][0x198], RZ ;  /* 0x000066000f0d7a10 */ /* 0x000fc40007ffe0ff */
[----:B------:R-:W-:Y:S02]  /*25130*/  ISETP.LT.AND P5, PT, R3, c[0x0][0x17c], !P0 ;  /* 0x00005f0003007a0c */ /* 0x000fe400047a1270 */
[----:B------:R-:W-:Y:S01]  /*25140*/  LEA R6, P6, R15, R0, 0x2 ;  /* 0x000000000f067211 */ /* 0x000fe200078c10ff */
[----:B------:R1:W-:Y:S01]  /*25150*/  @P4 STG.E [R10.64], R19 ;  /* 0x000000130a004986 */ /* 0x0003e2000c101904 */
[----:B------:R-:W-:Y:S02]  /*25160*/  IADD3 R3, R252, 0xfc, RZ ;  /* 0x000000fcfc037810 */ /* 0x000fe40007ffe0ff */
[----:B------:R-:W-:Y:S01]  /*25170*/  ISETP.LT.AND P4, PT, R7, c[0x0][0x17c], !P0 ;  /* 0x00005f0007007a0c */ /* 0x000fe20004781270 */
[----:B------:R2:W-:Y:S01]  /*25180*/  @P1 STG.E [R4.64], R26 ;  /* 0x0000001a04001986 */ /* 0x0005e2000c101904 */
[----:B------:R-:W-:Y:S02]  /*25190*/  LEA.HI.X.SX32 R7, R15, R2, 0x2, P6 ;  /* 0x000000020f077211 */ /* 0x000fe400030f16ff */
[----:B------:R-:W-:-:S02]  /*251a0*/  ISETP.LT.AND P3, PT, R3, c[0x0][0x17c], !P0 ;  /* 0x00005f0003007a0c */ /* 0x000fc40004761270 */
[----:B------:R-:W-:Y:S02]  /*251b0*/  IADD3 R3, R252, 0xfd, RZ ;  /* 0x000000fdfc037810 */ /* 0x000fe40007ffe0ff */
[C---:B-1----:R-:W-:Y:S02]  /*251c0*/  IADD3 R11, R13.reuse, c[0x0][0x198], RZ ;  /* 0x000066000d0b7a10 */ /* 0x042fe40007ffe0ff */
[-C--:B------:R-:W-:Y:S02]  /*251d0*/  LEA R8, P1, R13, R0.reuse, 0x2 ;  /* 0x000000000d087211 */ /* 0x080fe400078210ff */
[C---:B------:R-:W-:Y:S01]  /*251e0*/  IADD3 R15, R11.reuse, c[0x0][0x198], RZ ;  /* 0x000066000b0f7a10 */ /* 0x040fe20007ffe0ff */
[----:B------:R1:W-:Y:S01]  /*251f0*/  @P2 STG.E [R6.64], R27 ;  /* 0x0000001b06002986 */ /* 0x0003e2000c101904 */
[----:B------:R-:W-:Y:S02]  /*25200*/  LEA R10, P6, R11, R0, 0x2 ;  /* 0x000000000b0a7211 */ /* 0x000fe400078c10ff */
[----:B------:R-:W-:-:S02]  /*25210*/  ISETP.LT.AND P2, PT, R3, c[0x0][0x17c], !P0 ;  /* 0x00005f0003007a0c */ /* 0x000fc40004741270 */
[----:B------:R-:W-:Y:S02]  /*25220*/  LEA.HI.X.SX32 R9, R13, R2, 0x2, P1 ;  /* 0x000000020d097211 */ /* 0x000fe400008f16ff */
[C---:B------:R-:W-:Y:S02]  /*25230*/  IADD3 R3, R15.reuse, c[0x0][0x198], RZ ;  /* 0x000066000f037a10 */ /* 0x040fe40007ffe0ff */
[----:B--2---:R-:W-:Y:S02]  /*25240*/  LEA R4, P1, R15, R0, 0x2 ;  /* 0x000000000f047211 */ /* 0x004fe400078210ff */
[C---:B------:R-:W-:Y:S02]  /*25250*/  IADD3 R14, R252.reuse, 0xfe, RZ ;  /* 0x000000fefc0e7810 */ /* 0x040fe40007ffe0ff */
[----:B------:R-:W-:Y:S02]  /*25260*/  IADD3 R252, R252, 0xff, RZ ;  /* 0x000000fffcfc7810 */ /* 0x000fe40007ffe0ff */
[----:B------:R-:W-:-:S02]  /*25270*/  LEA.HI.X.SX32 R11, R11, R2, 0x2, P6 ;  /* 0x000000020b0b7211 */ /* 0x000fc400030f16ff */
[----:B------:R-:W-:Y:S02]  /*25280*/  LEA R12, P6, R3, R0, 0x2 ;  /* 0x00000000030c7211 */ /* 0x000fe400078c10ff */
[-C--:B------:R-:W-:Y:S02]  /*25290*/  LEA.HI.X.SX32 R5, R15, R2.reuse, 0x2, P1 ;  /* 0x000000020f057211 */ /* 0x080fe400008f16ff */
[C---:B-1----:R-:W-:Y:S02]  /*252a0*/  IADD3 R7, R3.reuse, c[0x0][0x198], RZ ;  /* 0x0000660003077a10 */ /* 0x042fe40007ffe0ff */
[----:B------:R-:W-:Y:S02]  /*252b0*/  ISETP.LT.AND P1, PT, R14, c[0x0][0x17c], !P0 ;  /* 0x00005f000e007a0c */ /* 0x000fe40004721270 */
[----:B------:R-:W-:Y:S02]  /*252c0*/  ISETP.LT.AND P0, PT, R252, c[0x0][0x17c], !P0 ;  /* 0x00005f00fc007a0c */ /* 0x000fe40004701270 */
[----:B------:R-:W-:-:S02]  /*252d0*/  LEA.HI.X.SX32 R13, R3, R2, 0x2, P6 ;  /* 0x00000002030d7211 */ /* 0x000fc400030f16ff */
[C---:B------:R-:W-:Y:S02]  /*252e0*/  LEA R6, P6, R7.reuse, R0, 0x2 ;  /* 0x0000000007067211 */ /* 0x040fe400078c10ff */
[C---:B------:R-:W-:Y:S01]  /*252f0*/  IADD3 R3, R7.reuse, c[0x0][0x198], RZ ;  /* 0x0000660007037a10 */ /* 0x040fe20007ffe0ff */
[----:B------:R1:W-:Y:S01]  /*25300*/  @P5 STG.E [R8.64], R22 ;  /* 0x0000001608005986 */ /* 0x0003e2000c101904 */
[----:B------:R-:W-:-:S03]  /*25310*/  LEA.HI.X.SX32 R7, R7, R2, 0x2, P6 ;  /* 0x0000000207077211 */ /* 0x000fc600030f16ff */
[----:B------:R1:W-:Y:S01]  /*25320*/  @P4 STG.E [R10.64], R23 ;  /* 0x000000170a004986 */ /* 0x0003e2000c101904 */
[----:B------:R-:W-:-:S03]  /*25330*/  LEA R14, P6, R3, R0, 0x2 ;  /* 0x00000000030e7211 */ /* 0x000fc600078c10ff */
[----:B------:R1:W-:Y:S04]  /*25340*/  @P3 STG.E [R4.64], R30 ;  /* 0x0000001e04003986 */ /* 0x0003e8000c101904 */
[----:B------:R1:W-:Y:S01]  /*25350*/  @P2 STG.E [R12.64], R31 ;  /* 0x0000001f0c002986 */ /* 0x0003e2000c101904 */
[----:B------:R-:W-:-:S03]  /*25360*/  LEA.HI.X.SX32 R15, R3, R2, 0x2, P6 ;  /* 0x00000002030f7211 */ /* 0x000fc600030f16ff */
[----:B------:R1:W-:Y:S01]  /*25370*/  @P1 STG.E [R6.64], R34 ;  /* 0x0000002206001986 */ /* 0x0003e2000c101904 */
[----:B------:R-:W-:Y:S05]  /*25380*/  @!P0 EXIT ;  /* 0x000000000000894d */ /* 0x000fea0003800000 */
[----:B------:R-:W-:Y:S01]  /*25390*/  STG.E [R14.64], R35 ;  /* 0x000000230e007986 */ /* 0x000fe2000c101904 */
[----:B------:R-:W-:Y:S05]  /*253a0*/  EXIT ;  /* 0x000000000000794d */ /* 0x000fea0003800000 */
.L_x_2:
[----:B------:R-:W-:-:S00]  /*253b0*/  BRA `(.L_x_2) ;  /* 0xfffffff000007947 */ /* 0x000fc0000383ffff */
[----:B------:R-:W-:-:S00]  /*253c0*/  NOP ;  /* 0x0000000000007918 */ /* 0x000fc00000000000 */
        /* <DEDUP_REMOVED lines=11> */
.L_x_3:


//--------------------- .nv.shared.matmul_kernel  --------------------------
	.section	.nv.shared.matmul_kernel,"aw",@nobits
	.sectionflags	@""
	.align	16
